//
// Generated by NVIDIA NVVM Compiler
//
// Compiler Build ID: CL-36424714
// Cuda compilation tools, release 13.0, V13.0.88
// Based on NVVM 20.0.0
//

.version 9.0
.target sm_100
.address_size 64

	// .globl	_Z34flash3_fused_attention_fp16_kernelPK6__halfS1_S1_PS_iiiif
.extern .shared .align 16 .b8 smem[];

.visible .entry _Z34flash3_fused_attention_fp16_kernelPK6__halfS1_S1_PS_iiiif(
	.param .u64 .ptr .align 1 _Z34flash3_fused_attention_fp16_kernelPK6__halfS1_S1_PS_iiiif_param_0,
	.param .u64 .ptr .align 1 _Z34flash3_fused_attention_fp16_kernelPK6__halfS1_S1_PS_iiiif_param_1,
	.param .u64 .ptr .align 1 _Z34flash3_fused_attention_fp16_kernelPK6__halfS1_S1_PS_iiiif_param_2,
	.param .u64 .ptr .align 1 _Z34flash3_fused_attention_fp16_kernelPK6__halfS1_S1_PS_iiiif_param_3,
	.param .u32 _Z34flash3_fused_attention_fp16_kernelPK6__halfS1_S1_PS_iiiif_param_4,
	.param .u32 _Z34flash3_fused_attention_fp16_kernelPK6__halfS1_S1_PS_iiiif_param_5,
	.param .u32 _Z34flash3_fused_attention_fp16_kernelPK6__halfS1_S1_PS_iiiif_param_6,
	.param .u32 _Z34flash3_fused_attention_fp16_kernelPK6__halfS1_S1_PS_iiiif_param_7,
	.param .f32 _Z34flash3_fused_attention_fp16_kernelPK6__halfS1_S1_PS_iiiif_param_8
)
.maxntid 128
{
	.local .align 16 .b8 	__local_depot0[32];
	.reg .b64 	%SP;
	.reg .b64 	%SPL;
	.reg .pred 	%p<219>;
	.reg .b16 	%rs<346>;
	.reg .b32 	%r<622>;
	.reg .b32 	%f<1569>;
	.reg .b64 	%rd<199>;

	mov.u64 	%SPL, __local_depot0;
	ld.param.u64 	%rd27, [_Z34flash3_fused_attention_fp16_kernelPK6__halfS1_S1_PS_iiiif_param_0];
	ld.param.u64 	%rd28, [_Z34flash3_fused_attention_fp16_kernelPK6__halfS1_S1_PS_iiiif_param_1];
	ld.param.u64 	%rd29, [_Z34flash3_fused_attention_fp16_kernelPK6__halfS1_S1_PS_iiiif_param_2];
	ld.param.u64 	%rd30, [_Z34flash3_fused_attention_fp16_kernelPK6__halfS1_S1_PS_iiiif_param_3];
	ld.param.u32 	%r175, [_Z34flash3_fused_attention_fp16_kernelPK6__halfS1_S1_PS_iiiif_param_4];
	ld.param.u32 	%r172, [_Z34flash3_fused_attention_fp16_kernelPK6__halfS1_S1_PS_iiiif_param_5];
	ld.param.u32 	%r173, [_Z34flash3_fused_attention_fp16_kernelPK6__halfS1_S1_PS_iiiif_param_6];
	ld.param.u32 	%r174, [_Z34flash3_fused_attention_fp16_kernelPK6__halfS1_S1_PS_iiiif_param_7];
	ld.param.f32 	%f148, [_Z34flash3_fused_attention_fp16_kernelPK6__halfS1_S1_PS_iiiif_param_8];
	cvta.to.global.u64 	%rd1, %rd30;
	add.u64 	%rd2, %SPL, 0;
	add.u64 	%rd3, %SPL, 16;
	mov.u32 	%r1, %tid.x;
	shr.u32 	%r559, %r1, 5;
	mov.u32 	%r3, %ntid.x;
	mov.u32 	%r176, %ctaid.x;
	shl.b32 	%r4, %r176, 6;
	mov.u32 	%r5, %ctaid.y;
	mov.u32 	%r6, %ctaid.z;
	setp.ge.s32 	%p1, %r5, %r172;
	setp.ge.s32 	%p2, %r6, %r175;
	or.pred  	%p3, %p2, %p1;
	@%p3 bra 	$L__BB0_192;
	sub.s32 	%r177, %r173, %r4;
	min.s32 	%r7, %r177, 64;
	setp.lt.s32 	%p4, %r177, 1;
	@%p4 bra 	$L__BB0_192;
	mul.wide.u32 	%rd33, %r172, %r6;
	cvt.u64.u32 	%rd34, %r5;
	add.s64 	%rd35, %rd33, %rd34;
	cvt.s64.s32 	%rd36, %r173;
	mul.lo.s64 	%rd37, %rd35, %rd36;
	cvt.s64.s32 	%rd38, %r174;
	mul.lo.s64 	%rd4, %rd37, %rd38;
	cvta.to.global.u64 	%rd5, %rd28;
	cvta.to.global.u64 	%rd6, %rd29;
	shl.b32 	%r8, %r174, 8;
	mul.lo.s32 	%r9, %r7, %r174;
	setp.ge.s32 	%p5, %r1, %r9;
	@%p5 bra 	$L__BB0_5;
	cvta.to.global.u64 	%rd7, %rd27;
	mov.u32 	%r557, %r1;
$L__BB0_4:
	div.s32 	%r178, %r557, %r174;
	mul.lo.s32 	%r179, %r178, %r174;
	sub.s32 	%r180, %r557, %r179;
	shl.b32 	%r181, %r557, 1;
	mov.u32 	%r182, smem;
	add.s32 	%r183, %r182, %r181;
	add.s32 	%r184, %r4, %r178;
	mad.lo.s32 	%r185, %r184, %r174, %r180;
	cvt.s64.s32 	%rd39, %r185;
	add.s64 	%rd40, %rd4, %rd39;
	shl.b64 	%rd41, %rd40, 1;
	add.s64 	%rd42, %rd7, %rd41;
	ld.global.nc.u16 	%rs1, [%rd42];
	st.shared.u16 	[%r183], %rs1;
	add.s32 	%r557, %r557, %r3;
	setp.lt.s32 	%p6, %r557, %r9;
	@%p6 bra 	$L__BB0_4;
$L__BB0_5:
	shl.b64 	%rd43, %rd4, 1;
	add.s64 	%rd8, %rd5, %rd43;
	add.s64 	%rd9, %rd6, %rd43;
	shl.b32 	%r186, %r174, 7;
	mov.u32 	%r187, smem;
	add.s32 	%r12, %r187, %r186;
	bar.sync 	0;
	min.s32 	%r188, %r173, 128;
	mul.lo.s32 	%r13, %r188, %r174;
	setp.ge.s32 	%p7, %r1, %r13;
	@%p7 bra 	$L__BB0_8;
	mov.u32 	%r558, %r1;
$L__BB0_7:
	shl.b32 	%r189, %r558, 1;
	add.s32 	%r190, %r12, %r189;
	mul.wide.s32 	%rd44, %r558, 2;
	add.s64 	%rd45, %rd8, %rd44;
	ld.global.nc.u16 	%rs2, [%rd45];
	st.shared.u16 	[%r190], %rs2;
	add.s32 	%r191, %r190, %r8;
	add.s64 	%rd46, %rd9, %rd44;
	ld.global.nc.u16 	%rs3, [%rd46];
	st.shared.u16 	[%r191], %rs3;
	add.s32 	%r558, %r558, %r3;
	setp.lt.s32 	%p8, %r558, %r13;
	@%p8 bra 	$L__BB0_7;
$L__BB0_8:
	bar.sync 	0;
	setp.ge.s32 	%p9, %r559, %r7;
	@%p9 bra 	$L__BB0_192;
	add.s32 	%r16, %r12, %r8;
	add.s32 	%r17, %r16, %r8;
	shr.s32 	%r192, %r174, 31;
	shr.u32 	%r193, %r192, 27;
	add.s32 	%r194, %r174, %r193;
	shr.s32 	%r195, %r194, 5;
	add.s32 	%r18, %r195, -1;
	and.b32  	%r19, %r195, 7;
	add.s32 	%r20, %r19, -1;
	and.b32  	%r21, %r195, 3;
	and.b32  	%r22, %r195, 15;
	add.s32 	%r23, %r22, -1;
	and.b32  	%r24, %r195, 67108856;
	and.b32  	%r25, %r195, 1;
	and.b32  	%r26, %r195, 67108848;
	neg.s32 	%r27, %r24;
$L__BB0_10:
	setp.lt.s32 	%p10, %r174, 32;
	@%p10 bra 	$L__BB0_35;
	setp.lt.u32 	%p11, %r18, 7;
	and.b32  	%r197, %r1, 31;
	mad.lo.s32 	%r29, %r559, %r174, %r197;
	mov.b32 	%r561, 0;
	@%p11 bra 	$L__BB0_14;
	add.s64 	%rd198, %rd2, 16;
	shl.b32 	%r198, %r29, 1;
	mov.u32 	%r199, smem;
	add.s32 	%r200, %r199, %r198;
	add.s32 	%r563, %r200, 256;
	mov.u32 	%r564, %r27;
$L__BB0_13:
	.pragma "nounroll";
	ld.shared.u16 	%rs4, [%r563+-256];
	// begin inline asm
	{  cvt.f32.f16 %f149, %rs4;}

	// end inline asm
	ld.shared.u16 	%rs5, [%r563+-192];
	// begin inline asm
	{  cvt.f32.f16 %f150, %rs5;}

	// end inline asm
	ld.shared.u16 	%rs6, [%r563+-128];
	// begin inline asm
	{  cvt.f32.f16 %f151, %rs6;}

	// end inline asm
	ld.shared.u16 	%rs7, [%r563+-64];
	// begin inline asm
	{  cvt.f32.f16 %f152, %rs7;}

	// end inline asm
	st.local.v4.f32 	[%rd198+-16], {%f149, %f150, %f151, %f152};
	ld.shared.u16 	%rs8, [%r563];
	// begin inline asm
	{  cvt.f32.f16 %f153, %rs8;}

	// end inline asm
	ld.shared.u16 	%rs9, [%r563+64];
	// begin inline asm
	{  cvt.f32.f16 %f154, %rs9;}

	// end inline asm
	ld.shared.u16 	%rs10, [%r563+128];
	// begin inline asm
	{  cvt.f32.f16 %f155, %rs10;}

	// end inline asm
	ld.shared.u16 	%rs11, [%r563+192];
	// begin inline asm
	{  cvt.f32.f16 %f156, %rs11;}

	// end inline asm
	st.local.v4.f32 	[%rd198], {%f153, %f154, %f155, %f156};
	add.s32 	%r564, %r564, 8;
	add.s32 	%r563, %r563, 512;
	add.s64 	%rd198, %rd198, 32;
	setp.eq.s32 	%p12, %r564, 0;
	mov.u32 	%r561, %r24;
	@%p12 bra 	$L__BB0_14;
	bra.uni 	$L__BB0_13;
$L__BB0_14:
	setp.eq.s32 	%p13, %r19, 0;
	@%p13 bra 	$L__BB0_22;
	setp.lt.u32 	%p14, %r20, 3;
	@%p14 bra 	$L__BB0_17;
	shl.b32 	%r201, %r561, 5;
	add.s32 	%r202, %r29, %r201;
	shl.b32 	%r203, %r202, 1;
	mov.u32 	%r204, smem;
	add.s32 	%r205, %r204, %r203;
	ld.shared.u16 	%rs12, [%r205];
	// begin inline asm
	{  cvt.f32.f16 %f157, %rs12;}

	// end inline asm
	mul.wide.u32 	%rd47, %r561, 4;
	add.s64 	%rd48, %rd2, %rd47;
	st.local.f32 	[%rd48], %f157;
	ld.shared.u16 	%rs13, [%r205+64];
	// begin inline asm
	{  cvt.f32.f16 %f158, %rs13;}

	// end inline asm
	st.local.f32 	[%rd48+4], %f158;
	ld.shared.u16 	%rs14, [%r205+128];
	// begin inline asm
	{  cvt.f32.f16 %f159, %rs14;}

	// end inline asm
	st.local.f32 	[%rd48+8], %f159;
	ld.shared.u16 	%rs15, [%r205+192];
	// begin inline asm
	{  cvt.f32.f16 %f160, %rs15;}

	// end inline asm
	st.local.f32 	[%rd48+12], %f160;
	add.s32 	%r561, %r561, 4;
$L__BB0_17:
	setp.eq.s32 	%p15, %r21, 0;
	@%p15 bra 	$L__BB0_22;
	setp.eq.s32 	%p16, %r21, 1;
	@%p16 bra 	$L__BB0_20;
	shl.b32 	%r206, %r561, 5;
	add.s32 	%r207, %r29, %r206;
	shl.b32 	%r208, %r207, 1;
	mov.u32 	%r209, smem;
	add.s32 	%r210, %r209, %r208;
	ld.shared.u16 	%rs16, [%r210];
	// begin inline asm
	{  cvt.f32.f16 %f161, %rs16;}

	// end inline asm
	mul.wide.u32 	%rd49, %r561, 4;
	add.s64 	%rd50, %rd2, %rd49;
	st.local.f32 	[%rd50], %f161;
	ld.shared.u16 	%rs17, [%r210+64];
	// begin inline asm
	{  cvt.f32.f16 %f162, %rs17;}

	// end inline asm
	st.local.f32 	[%rd50+4], %f162;
	add.s32 	%r561, %r561, 2;
$L__BB0_20:
	setp.eq.s32 	%p17, %r25, 0;
	@%p17 bra 	$L__BB0_22;
	shl.b32 	%r211, %r561, 5;
	add.s32 	%r212, %r29, %r211;
	shl.b32 	%r213, %r212, 1;
	mov.u32 	%r214, smem;
	add.s32 	%r215, %r214, %r213;
	ld.shared.u16 	%rs18, [%r215];
	// begin inline asm
	{  cvt.f32.f16 %f163, %rs18;}

	// end inline asm
	mul.wide.u32 	%rd51, %r561, 4;
	add.s64 	%rd52, %rd2, %rd51;
	st.local.f32 	[%rd52], %f163;
$L__BB0_22:
	setp.lt.u32 	%p18, %r18, 15;
	mov.b32 	%r566, 0;
	@%p18 bra 	$L__BB0_25;
	mov.b32 	%r568, 0;
$L__BB0_24:
	.pragma "nounroll";
	mul.wide.u32 	%rd53, %r568, 4;
	add.s64 	%rd54, %rd3, %rd53;
	mov.f32 	%f164, 0f00000000;
	st.local.v4.f32 	[%rd54], {%f164, %f164, %f164, %f164};
	st.local.v4.f32 	[%rd54+16], {%f164, %f164, %f164, %f164};
	st.local.v4.f32 	[%rd54+32], {%f164, %f164, %f164, %f164};
	st.local.v4.f32 	[%rd54+48], {%f164, %f164, %f164, %f164};
	add.s32 	%r568, %r568, 16;
	setp.eq.s32 	%p19, %r568, %r26;
	mov.u32 	%r566, %r26;
	@%p19 bra 	$L__BB0_25;
	bra.uni 	$L__BB0_24;
$L__BB0_25:
	setp.eq.s32 	%p20, %r22, 0;
	@%p20 bra 	$L__BB0_35;
	setp.lt.u32 	%p21, %r23, 7;
	@%p21 bra 	$L__BB0_28;
	mul.wide.u32 	%rd55, %r566, 4;
	add.s64 	%rd56, %rd3, %rd55;
	mov.b32 	%r218, 0;
	st.local.u32 	[%rd56], %r218;
	st.local.u32 	[%rd56+4], %r218;
	st.local.u32 	[%rd56+8], %r218;
	st.local.u32 	[%rd56+12], %r218;
	st.local.u32 	[%rd56+16], %r218;
	st.local.u32 	[%rd56+20], %r218;
	st.local.u32 	[%rd56+24], %r218;
	st.local.u32 	[%rd56+28], %r218;
	add.s32 	%r566, %r566, 8;
$L__BB0_28:
	setp.eq.s32 	%p22, %r19, 0;
	@%p22 bra 	$L__BB0_35;
	setp.lt.u32 	%p23, %r20, 3;
	@%p23 bra 	$L__BB0_31;
	mul.wide.u32 	%rd57, %r566, 4;
	add.s64 	%rd58, %rd3, %rd57;
	mov.b32 	%r219, 0;
	st.local.u32 	[%rd58], %r219;
	st.local.u32 	[%rd58+4], %r219;
	st.local.u32 	[%rd58+8], %r219;
	st.local.u32 	[%rd58+12], %r219;
	add.s32 	%r566, %r566, 4;
$L__BB0_31:
	setp.eq.s32 	%p24, %r21, 0;
	@%p24 bra 	$L__BB0_35;
	setp.eq.s32 	%p25, %r21, 1;
	mul.wide.u32 	%rd59, %r566, 4;
	add.s64 	%rd13, %rd3, %rd59;
	mov.b32 	%r220, 0;
	st.local.u32 	[%rd13], %r220;
	@%p25 bra 	$L__BB0_35;
	setp.eq.s32 	%p26, %r21, 2;
	mov.b32 	%r221, 0;
	st.local.u32 	[%rd13+4], %r221;
	@%p26 bra 	$L__BB0_35;
	mov.b32 	%r222, 0;
	st.local.u32 	[%rd13+8], %r222;
$L__BB0_35:
	setp.lt.s32 	%p27, %r173, 1;
	mov.f32 	%f1553, 0f00000000;
	@%p27 bra 	$L__BB0_149;
	mov.b32 	%r570, 0;
	mov.f32 	%f1552, 0fFF800000;
	mov.f32 	%f1553, 0f00000000;
	mov.u32 	%r569, %r173;
	mov.u32 	%r571, %r570;
$L__BB0_37:
	mov.u32 	%r49, %r570;
	shl.b32 	%r224, %r174, 7;
	mov.u32 	%r225, smem;
	add.s32 	%r51, %r225, %r224;
	min.s32 	%r226, %r569, 128;
	max.s32 	%r52, %r226, 1;
	add.s32 	%r570, %r49, 128;
	setp.le.s32 	%p28, %r173, %r570;
	@%p28 bra 	$L__BB0_41;
	sub.s32 	%r227, %r173, %r570;
	min.s32 	%r228, %r227, 128;
	mul.lo.s32 	%r54, %r228, %r174;
	setp.ge.s32 	%p29, %r1, %r54;
	@%p29 bra 	$L__BB0_41;
	setp.eq.s32 	%p30, %r571, 1;
	shl.b32 	%r229, %r174, 8;
	add.s32 	%r230, %r17, %r229;
	selp.b32 	%r55, %r16, %r230, %p30;
	selp.b32 	%r56, %r51, %r17, %p30;
	mov.u32 	%r572, %r1;
$L__BB0_40:
	div.s32 	%r231, %r572, %r174;
	mul.lo.s32 	%r232, %r231, %r174;
	sub.s32 	%r233, %r572, %r232;
	shl.b32 	%r234, %r572, 1;
	add.s32 	%r235, %r56, %r234;
	add.s32 	%r236, %r231, %r570;
	mad.lo.s32 	%r237, %r236, %r174, %r233;
	mul.wide.s32 	%rd60, %r237, 2;
	add.s64 	%rd61, %rd8, %rd60;
	ld.global.nc.u16 	%rs19, [%rd61];
	st.shared.u16 	[%r235], %rs19;
	add.s32 	%r238, %r55, %r234;
	add.s64 	%rd62, %rd9, %rd60;
	ld.global.nc.u16 	%rs20, [%rd62];
	st.shared.u16 	[%r238], %rs20;
	add.s32 	%r572, %r572, %r3;
	setp.lt.s32 	%p31, %r572, %r54;
	@%p31 bra 	$L__BB0_40;
$L__BB0_41:
	bar.sync 	0;
	setp.eq.s32 	%p32, %r571, 0;
	selp.b32 	%r59, %r51, %r17, %p32;
	shl.b32 	%r239, %r174, 8;
	add.s32 	%r240, %r17, %r239;
	selp.b32 	%r60, %r16, %r240, %p32;
	setp.le.s32 	%p33, %r173, %r49;
	@%p33 bra 	$L__BB0_230;
	setp.lt.s32 	%p34, %r174, 32;
	@%p34 bra 	$L__BB0_223;
	and.b32  	%r61, %r52, 3;
	setp.lt.s32 	%p75, %r569, 4;
	mov.b32 	%r607, 0;
	@%p75 bra 	$L__BB0_194;
	and.b32  	%r607, %r52, 252;
	mov.b32 	%r573, 0;
$L__BB0_45:
	.pragma "nounroll";
	setp.lt.u32 	%p76, %r18, 15;
	and.b32  	%r312, %r1, 31;
	mad.lo.s32 	%r64, %r573, %r174, %r312;
	mov.f32 	%f1531, 0f00000000;
	mov.b32 	%r604, 0;
	@%p76 bra 	$L__BB0_48;
	mov.f32 	%f1531, 0f00000000;
	mov.b32 	%r574, 0;
$L__BB0_47:
	.pragma "nounroll";
	shl.b32 	%r314, %r574, 5;
	add.s32 	%r315, %r64, %r314;
	shl.b32 	%r316, %r315, 1;
	add.s32 	%r317, %r59, %r316;
	ld.shared.u16 	%rs21, [%r317];
	// begin inline asm
	{  cvt.f32.f16 %f298, %rs21;}

	// end inline asm
	mul.wide.u32 	%rd63, %r574, 4;
	add.s64 	%rd64, %rd2, %rd63;
	ld.local.v4.f32 	{%f314, %f315, %f316, %f317}, [%rd64];
	fma.rn.f32 	%f318, %f298, %f314, %f1531;
	ld.shared.u16 	%rs22, [%r317+64];
	// begin inline asm
	{  cvt.f32.f16 %f299, %rs22;}

	// end inline asm
	fma.rn.f32 	%f319, %f299, %f315, %f318;
	ld.shared.u16 	%rs23, [%r317+128];
	// begin inline asm
	{  cvt.f32.f16 %f300, %rs23;}

	// end inline asm
	fma.rn.f32 	%f320, %f300, %f316, %f319;
	ld.shared.u16 	%rs24, [%r317+192];
	// begin inline asm
	{  cvt.f32.f16 %f301, %rs24;}

	// end inline asm
	fma.rn.f32 	%f321, %f301, %f317, %f320;
	ld.shared.u16 	%rs25, [%r317+256];
	// begin inline asm
	{  cvt.f32.f16 %f302, %rs25;}

	// end inline asm
	ld.local.v4.f32 	{%f322, %f323, %f324, %f325}, [%rd64+16];
	fma.rn.f32 	%f326, %f302, %f322, %f321;
	ld.shared.u16 	%rs26, [%r317+320];
	// begin inline asm
	{  cvt.f32.f16 %f303, %rs26;}

	// end inline asm
	fma.rn.f32 	%f327, %f303, %f323, %f326;
	ld.shared.u16 	%rs27, [%r317+384];
	// begin inline asm
	{  cvt.f32.f16 %f304, %rs27;}

	// end inline asm
	fma.rn.f32 	%f328, %f304, %f324, %f327;
	ld.shared.u16 	%rs28, [%r317+448];
	// begin inline asm
	{  cvt.f32.f16 %f305, %rs28;}

	// end inline asm
	fma.rn.f32 	%f329, %f305, %f325, %f328;
	ld.shared.u16 	%rs29, [%r317+512];
	// begin inline asm
	{  cvt.f32.f16 %f306, %rs29;}

	// end inline asm
	ld.local.v4.f32 	{%f330, %f331, %f332, %f333}, [%rd64+32];
	fma.rn.f32 	%f334, %f306, %f330, %f329;
	ld.shared.u16 	%rs30, [%r317+576];
	// begin inline asm
	{  cvt.f32.f16 %f307, %rs30;}

	// end inline asm
	fma.rn.f32 	%f335, %f307, %f331, %f334;
	ld.shared.u16 	%rs31, [%r317+640];
	// begin inline asm
	{  cvt.f32.f16 %f308, %rs31;}

	// end inline asm
	fma.rn.f32 	%f336, %f308, %f332, %f335;
	ld.shared.u16 	%rs32, [%r317+704];
	// begin inline asm
	{  cvt.f32.f16 %f309, %rs32;}

	// end inline asm
	fma.rn.f32 	%f337, %f309, %f333, %f336;
	ld.shared.u16 	%rs33, [%r317+768];
	// begin inline asm
	{  cvt.f32.f16 %f310, %rs33;}

	// end inline asm
	ld.local.v4.f32 	{%f338, %f339, %f340, %f341}, [%rd64+48];
	fma.rn.f32 	%f342, %f310, %f338, %f337;
	ld.shared.u16 	%rs34, [%r317+832];
	// begin inline asm
	{  cvt.f32.f16 %f311, %rs34;}

	// end inline asm
	fma.rn.f32 	%f343, %f311, %f339, %f342;
	ld.shared.u16 	%rs35, [%r317+896];
	// begin inline asm
	{  cvt.f32.f16 %f312, %rs35;}

	// end inline asm
	fma.rn.f32 	%f344, %f312, %f340, %f343;
	ld.shared.u16 	%rs36, [%r317+960];
	// begin inline asm
	{  cvt.f32.f16 %f313, %rs36;}

	// end inline asm
	fma.rn.f32 	%f1531, %f313, %f341, %f344;
	add.s32 	%r574, %r574, 16;
	setp.eq.s32 	%p77, %r574, %r26;
	mov.u32 	%r604, %r26;
	@%p77 bra 	$L__BB0_48;
	bra.uni 	$L__BB0_47;
$L__BB0_48:
	setp.eq.s32 	%p78, %r22, 0;
	@%p78 bra 	$L__BB0_58;
	setp.lt.u32 	%p79, %r23, 7;
	@%p79 bra 	$L__BB0_51;
	shl.b32 	%r318, %r604, 5;
	add.s32 	%r319, %r64, %r318;
	shl.b32 	%r320, %r319, 1;
	add.s32 	%r321, %r59, %r320;
	ld.shared.u16 	%rs37, [%r321];
	// begin inline asm
	{  cvt.f32.f16 %f346, %rs37;}

	// end inline asm
	mul.wide.u32 	%rd65, %r604, 4;
	add.s64 	%rd66, %rd2, %rd65;
	ld.local.f32 	%f354, [%rd66];
	fma.rn.f32 	%f355, %f346, %f354, %f1531;
	ld.shared.u16 	%rs38, [%r321+64];
	// begin inline asm
	{  cvt.f32.f16 %f347, %rs38;}

	// end inline asm
	ld.local.f32 	%f356, [%rd66+4];
	fma.rn.f32 	%f357, %f347, %f356, %f355;
	ld.shared.u16 	%rs39, [%r321+128];
	// begin inline asm
	{  cvt.f32.f16 %f348, %rs39;}

	// end inline asm
	ld.local.f32 	%f358, [%rd66+8];
	fma.rn.f32 	%f359, %f348, %f358, %f357;
	ld.shared.u16 	%rs40, [%r321+192];
	// begin inline asm
	{  cvt.f32.f16 %f349, %rs40;}

	// end inline asm
	ld.local.f32 	%f360, [%rd66+12];
	fma.rn.f32 	%f361, %f349, %f360, %f359;
	ld.shared.u16 	%rs41, [%r321+256];
	// begin inline asm
	{  cvt.f32.f16 %f350, %rs41;}

	// end inline asm
	ld.local.f32 	%f362, [%rd66+16];
	fma.rn.f32 	%f363, %f350, %f362, %f361;
	ld.shared.u16 	%rs42, [%r321+320];
	// begin inline asm
	{  cvt.f32.f16 %f351, %rs42;}

	// end inline asm
	ld.local.f32 	%f364, [%rd66+20];
	fma.rn.f32 	%f365, %f351, %f364, %f363;
	ld.shared.u16 	%rs43, [%r321+384];
	// begin inline asm
	{  cvt.f32.f16 %f352, %rs43;}

	// end inline asm
	ld.local.f32 	%f366, [%rd66+24];
	fma.rn.f32 	%f367, %f352, %f366, %f365;
	ld.shared.u16 	%rs44, [%r321+448];
	// begin inline asm
	{  cvt.f32.f16 %f353, %rs44;}

	// end inline asm
	ld.local.f32 	%f368, [%rd66+28];
	fma.rn.f32 	%f1531, %f353, %f368, %f367;
	add.s32 	%r604, %r604, 8;
$L__BB0_51:
	setp.eq.s32 	%p80, %r19, 0;
	@%p80 bra 	$L__BB0_58;
	setp.lt.u32 	%p81, %r20, 3;
	@%p81 bra 	$L__BB0_54;
	shl.b32 	%r322, %r604, 5;
	add.s32 	%r323, %r64, %r322;
	shl.b32 	%r324, %r323, 1;
	add.s32 	%r325, %r59, %r324;
	ld.shared.u16 	%rs45, [%r325];
	// begin inline asm
	{  cvt.f32.f16 %f370, %rs45;}

	// end inline asm
	mul.wide.u32 	%rd67, %r604, 4;
	add.s64 	%rd68, %rd2, %rd67;
	ld.local.f32 	%f374, [%rd68];
	fma.rn.f32 	%f375, %f370, %f374, %f1531;
	ld.shared.u16 	%rs46, [%r325+64];
	// begin inline asm
	{  cvt.f32.f16 %f371, %rs46;}

	// end inline asm
	ld.local.f32 	%f376, [%rd68+4];
	fma.rn.f32 	%f377, %f371, %f376, %f375;
	ld.shared.u16 	%rs47, [%r325+128];
	// begin inline asm
	{  cvt.f32.f16 %f372, %rs47;}

	// end inline asm
	ld.local.f32 	%f378, [%rd68+8];
	fma.rn.f32 	%f379, %f372, %f378, %f377;
	ld.shared.u16 	%rs48, [%r325+192];
	// begin inline asm
	{  cvt.f32.f16 %f373, %rs48;}

	// end inline asm
	ld.local.f32 	%f380, [%rd68+12];
	fma.rn.f32 	%f1531, %f373, %f380, %f379;
	add.s32 	%r604, %r604, 4;
$L__BB0_54:
	setp.eq.s32 	%p82, %r21, 0;
	@%p82 bra 	$L__BB0_58;
	setp.eq.s32 	%p83, %r21, 1;
	shl.b32 	%r326, %r604, 5;
	add.s32 	%r327, %r64, %r326;
	shl.b32 	%r328, %r327, 1;
	add.s32 	%r132, %r59, %r328;
	ld.shared.u16 	%rs49, [%r132];
	// begin inline asm
	{  cvt.f32.f16 %f381, %rs49;}

	// end inline asm
	mul.wide.u32 	%rd69, %r604, 4;
	add.s64 	%rd21, %rd2, %rd69;
	ld.local.f32 	%f382, [%rd21];
	fma.rn.f32 	%f1531, %f381, %f382, %f1531;
	@%p83 bra 	$L__BB0_58;
	setp.eq.s32 	%p84, %r21, 2;
	ld.shared.u16 	%rs50, [%r132+64];
	// begin inline asm
	{  cvt.f32.f16 %f383, %rs50;}

	// end inline asm
	ld.local.f32 	%f384, [%rd21+4];
	fma.rn.f32 	%f1531, %f383, %f384, %f1531;
	@%p84 bra 	$L__BB0_58;
	ld.shared.u16 	%rs51, [%r132+128];
	// begin inline asm
	{  cvt.f32.f16 %f385, %rs51;}

	// end inline asm
	ld.local.f32 	%f386, [%rd21+8];
	fma.rn.f32 	%f1531, %f385, %f386, %f1531;
$L__BB0_58:
	mov.b32 	%r330, %f1531;
	shfl.sync.bfly.b32	%r331|%p86, %r330, 16, 31, -1;
	mov.b32 	%f387, %r331;
	add.f32 	%f388, %f1531, %f387;
	mov.b32 	%r332, %f388;
	shfl.sync.bfly.b32	%r333|%p87, %r332, 8, 31, -1;
	mov.b32 	%f389, %r333;
	add.f32 	%f390, %f388, %f389;
	mov.b32 	%r334, %f390;
	shfl.sync.bfly.b32	%r335|%p88, %r334, 4, 31, -1;
	mov.b32 	%f391, %r335;
	add.f32 	%f392, %f390, %f391;
	mov.b32 	%r336, %f392;
	shfl.sync.bfly.b32	%r337|%p89, %r336, 2, 31, -1;
	mov.b32 	%f393, %r337;
	add.f32 	%f394, %f392, %f393;
	mov.b32 	%r338, %f394;
	shfl.sync.bfly.b32	%r339|%p90, %r338, 1, 31, -1;
	mov.b32 	%f395, %r339;
	add.f32 	%f396, %f394, %f395;
	mul.f32 	%f397, %f148, %f396;
	max.f32 	%f74, %f1552, %f397;
	sub.f32 	%f398, %f1552, %f74;
	mul.f32 	%f399, %f398, 0f3FB8AA3B;
	ex2.approx.f32 	%f75, %f399;
	sub.f32 	%f400, %f397, %f74;
	mul.f32 	%f401, %f400, 0f3FB8AA3B;
	ex2.approx.f32 	%f76, %f401;
	fma.rn.f32 	%f77, %f1553, %f75, %f76;
	mov.b32 	%r601, 0;
	@%p76 bra 	$L__BB0_61;
	mov.b32 	%r575, 0;
$L__BB0_60:
	.pragma "nounroll";
	shl.b32 	%r341, %r575, 5;
	add.s32 	%r342, %r64, %r341;
	shl.b32 	%r343, %r342, 1;
	add.s32 	%r344, %r60, %r343;
	ld.shared.u16 	%rs52, [%r344];
	// begin inline asm
	{  cvt.f32.f16 %f402, %rs52;}

	// end inline asm
	mul.wide.u32 	%rd70, %r575, 4;
	add.s64 	%rd71, %rd3, %rd70;
	ld.local.v4.f32 	{%f418, %f419, %f420, %f421}, [%rd71];
	mul.f32 	%f422, %f75, %f418;
	fma.rn.f32 	%f423, %f76, %f402, %f422;
	ld.shared.u16 	%rs53, [%r344+64];
	// begin inline asm
	{  cvt.f32.f16 %f403, %rs53;}

	// end inline asm
	mul.f32 	%f424, %f75, %f419;
	fma.rn.f32 	%f425, %f76, %f403, %f424;
	ld.shared.u16 	%rs54, [%r344+128];
	// begin inline asm
	{  cvt.f32.f16 %f404, %rs54;}

	// end inline asm
	mul.f32 	%f426, %f75, %f420;
	fma.rn.f32 	%f427, %f76, %f404, %f426;
	ld.shared.u16 	%rs55, [%r344+192];
	// begin inline asm
	{  cvt.f32.f16 %f405, %rs55;}

	// end inline asm
	mul.f32 	%f428, %f75, %f421;
	fma.rn.f32 	%f429, %f76, %f405, %f428;
	st.local.v4.f32 	[%rd71], {%f423, %f425, %f427, %f429};
	ld.shared.u16 	%rs56, [%r344+256];
	// begin inline asm
	{  cvt.f32.f16 %f406, %rs56;}

	// end inline asm
	ld.local.v4.f32 	{%f430, %f431, %f432, %f433}, [%rd71+16];
	mul.f32 	%f434, %f75, %f430;
	fma.rn.f32 	%f435, %f76, %f406, %f434;
	ld.shared.u16 	%rs57, [%r344+320];
	// begin inline asm
	{  cvt.f32.f16 %f407, %rs57;}

	// end inline asm
	mul.f32 	%f436, %f75, %f431;
	fma.rn.f32 	%f437, %f76, %f407, %f436;
	ld.shared.u16 	%rs58, [%r344+384];
	// begin inline asm
	{  cvt.f32.f16 %f408, %rs58;}

	// end inline asm
	mul.f32 	%f438, %f75, %f432;
	fma.rn.f32 	%f439, %f76, %f408, %f438;
	ld.shared.u16 	%rs59, [%r344+448];
	// begin inline asm
	{  cvt.f32.f16 %f409, %rs59;}

	// end inline asm
	mul.f32 	%f440, %f75, %f433;
	fma.rn.f32 	%f441, %f76, %f409, %f440;
	st.local.v4.f32 	[%rd71+16], {%f435, %f437, %f439, %f441};
	ld.shared.u16 	%rs60, [%r344+512];
	// begin inline asm
	{  cvt.f32.f16 %f410, %rs60;}

	// end inline asm
	ld.local.v4.f32 	{%f442, %f443, %f444, %f445}, [%rd71+32];
	mul.f32 	%f446, %f75, %f442;
	fma.rn.f32 	%f447, %f76, %f410, %f446;
	ld.shared.u16 	%rs61, [%r344+576];
	// begin inline asm
	{  cvt.f32.f16 %f411, %rs61;}

	// end inline asm
	mul.f32 	%f448, %f75, %f443;
	fma.rn.f32 	%f449, %f76, %f411, %f448;
	ld.shared.u16 	%rs62, [%r344+640];
	// begin inline asm
	{  cvt.f32.f16 %f412, %rs62;}

	// end inline asm
	mul.f32 	%f450, %f75, %f444;
	fma.rn.f32 	%f451, %f76, %f412, %f450;
	ld.shared.u16 	%rs63, [%r344+704];
	// begin inline asm
	{  cvt.f32.f16 %f413, %rs63;}

	// end inline asm
	mul.f32 	%f452, %f75, %f445;
	fma.rn.f32 	%f453, %f76, %f413, %f452;
	st.local.v4.f32 	[%rd71+32], {%f447, %f449, %f451, %f453};
	ld.shared.u16 	%rs64, [%r344+768];
	// begin inline asm
	{  cvt.f32.f16 %f414, %rs64;}

	// end inline asm
	ld.local.v4.f32 	{%f454, %f455, %f456, %f457}, [%rd71+48];
	mul.f32 	%f458, %f75, %f454;
	fma.rn.f32 	%f459, %f76, %f414, %f458;
	ld.shared.u16 	%rs65, [%r344+832];
	// begin inline asm
	{  cvt.f32.f16 %f415, %rs65;}

	// end inline asm
	mul.f32 	%f460, %f75, %f455;
	fma.rn.f32 	%f461, %f76, %f415, %f460;
	ld.shared.u16 	%rs66, [%r344+896];
	// begin inline asm
	{  cvt.f32.f16 %f416, %rs66;}

	// end inline asm
	mul.f32 	%f462, %f75, %f456;
	fma.rn.f32 	%f463, %f76, %f416, %f462;
	ld.shared.u16 	%rs67, [%r344+960];
	// begin inline asm
	{  cvt.f32.f16 %f417, %rs67;}

	// end inline asm
	mul.f32 	%f464, %f75, %f457;
	fma.rn.f32 	%f465, %f76, %f417, %f464;
	st.local.v4.f32 	[%rd71+48], {%f459, %f461, %f463, %f465};
	add.s32 	%r575, %r575, 16;
	setp.eq.s32 	%p91, %r575, %r26;
	mov.u32 	%r601, %r26;
	@%p91 bra 	$L__BB0_61;
	bra.uni 	$L__BB0_60;
$L__BB0_61:
	setp.eq.s32 	%p92, %r22, 0;
	@%p92 bra 	$L__BB0_71;
	setp.lt.u32 	%p93, %r23, 7;
	@%p93 bra 	$L__BB0_64;
	shl.b32 	%r345, %r601, 5;
	add.s32 	%r346, %r64, %r345;
	shl.b32 	%r347, %r346, 1;
	add.s32 	%r348, %r60, %r347;
	ld.shared.u16 	%rs68, [%r348];
	// begin inline asm
	{  cvt.f32.f16 %f466, %rs68;}

	// end inline asm
	mul.wide.u32 	%rd72, %r601, 4;
	add.s64 	%rd73, %rd3, %rd72;
	ld.local.f32 	%f474, [%rd73];
	mul.f32 	%f475, %f75, %f474;
	fma.rn.f32 	%f476, %f76, %f466, %f475;
	st.local.f32 	[%rd73], %f476;
	ld.shared.u16 	%rs69, [%r348+64];
	// begin inline asm
	{  cvt.f32.f16 %f467, %rs69;}

	// end inline asm
	ld.local.f32 	%f477, [%rd73+4];
	mul.f32 	%f478, %f75, %f477;
	fma.rn.f32 	%f479, %f76, %f467, %f478;
	st.local.f32 	[%rd73+4], %f479;
	ld.shared.u16 	%rs70, [%r348+128];
	// begin inline asm
	{  cvt.f32.f16 %f468, %rs70;}

	// end inline asm
	ld.local.f32 	%f480, [%rd73+8];
	mul.f32 	%f481, %f75, %f480;
	fma.rn.f32 	%f482, %f76, %f468, %f481;
	st.local.f32 	[%rd73+8], %f482;
	ld.shared.u16 	%rs71, [%r348+192];
	// begin inline asm
	{  cvt.f32.f16 %f469, %rs71;}

	// end inline asm
	ld.local.f32 	%f483, [%rd73+12];
	mul.f32 	%f484, %f75, %f483;
	fma.rn.f32 	%f485, %f76, %f469, %f484;
	st.local.f32 	[%rd73+12], %f485;
	ld.shared.u16 	%rs72, [%r348+256];
	// begin inline asm
	{  cvt.f32.f16 %f470, %rs72;}

	// end inline asm
	ld.local.f32 	%f486, [%rd73+16];
	mul.f32 	%f487, %f75, %f486;
	fma.rn.f32 	%f488, %f76, %f470, %f487;
	st.local.f32 	[%rd73+16], %f488;
	ld.shared.u16 	%rs73, [%r348+320];
	// begin inline asm
	{  cvt.f32.f16 %f471, %rs73;}

	// end inline asm
	ld.local.f32 	%f489, [%rd73+20];
	mul.f32 	%f490, %f75, %f489;
	fma.rn.f32 	%f491, %f76, %f471, %f490;
	st.local.f32 	[%rd73+20], %f491;
	ld.shared.u16 	%rs74, [%r348+384];
	// begin inline asm
	{  cvt.f32.f16 %f472, %rs74;}

	// end inline asm
	ld.local.f32 	%f492, [%rd73+24];
	mul.f32 	%f493, %f75, %f492;
	fma.rn.f32 	%f494, %f76, %f472, %f493;
	st.local.f32 	[%rd73+24], %f494;
	ld.shared.u16 	%rs75, [%r348+448];
	// begin inline asm
	{  cvt.f32.f16 %f473, %rs75;}

	// end inline asm
	ld.local.f32 	%f495, [%rd73+28];
	mul.f32 	%f496, %f75, %f495;
	fma.rn.f32 	%f497, %f76, %f473, %f496;
	st.local.f32 	[%rd73+28], %f497;
	add.s32 	%r601, %r601, 8;
$L__BB0_64:
	setp.eq.s32 	%p94, %r19, 0;
	@%p94 bra 	$L__BB0_71;
	setp.lt.u32 	%p95, %r20, 3;
	@%p95 bra 	$L__BB0_67;
	shl.b32 	%r349, %r601, 5;
	add.s32 	%r350, %r64, %r349;
	shl.b32 	%r351, %r350, 1;
	add.s32 	%r352, %r60, %r351;
	ld.shared.u16 	%rs76, [%r352];
	// begin inline asm
	{  cvt.f32.f16 %f498, %rs76;}

	// end inline asm
	mul.wide.u32 	%rd74, %r601, 4;
	add.s64 	%rd75, %rd3, %rd74;
	ld.local.f32 	%f502, [%rd75];
	mul.f32 	%f503, %f75, %f502;
	fma.rn.f32 	%f504, %f76, %f498, %f503;
	st.local.f32 	[%rd75], %f504;
	ld.shared.u16 	%rs77, [%r352+64];
	// begin inline asm
	{  cvt.f32.f16 %f499, %rs77;}

	// end inline asm
	ld.local.f32 	%f505, [%rd75+4];
	mul.f32 	%f506, %f75, %f505;
	fma.rn.f32 	%f507, %f76, %f499, %f506;
	st.local.f32 	[%rd75+4], %f507;
	ld.shared.u16 	%rs78, [%r352+128];
	// begin inline asm
	{  cvt.f32.f16 %f500, %rs78;}

	// end inline asm
	ld.local.f32 	%f508, [%rd75+8];
	mul.f32 	%f509, %f75, %f508;
	fma.rn.f32 	%f510, %f76, %f500, %f509;
	st.local.f32 	[%rd75+8], %f510;
	ld.shared.u16 	%rs79, [%r352+192];
	// begin inline asm
	{  cvt.f32.f16 %f501, %rs79;}

	// end inline asm
	ld.local.f32 	%f511, [%rd75+12];
	mul.f32 	%f512, %f75, %f511;
	fma.rn.f32 	%f513, %f76, %f501, %f512;
	st.local.f32 	[%rd75+12], %f513;
	add.s32 	%r601, %r601, 4;
$L__BB0_67:
	setp.eq.s32 	%p96, %r21, 0;
	@%p96 bra 	$L__BB0_71;
	setp.eq.s32 	%p97, %r21, 1;
	shl.b32 	%r353, %r601, 5;
	add.s32 	%r354, %r64, %r353;
	shl.b32 	%r355, %r354, 1;
	add.s32 	%r125, %r60, %r355;
	ld.shared.u16 	%rs80, [%r125];
	// begin inline asm
	{  cvt.f32.f16 %f514, %rs80;}

	// end inline asm
	mul.wide.u32 	%rd76, %r601, 4;
	add.s64 	%rd20, %rd3, %rd76;
	ld.local.f32 	%f515, [%rd20];
	mul.f32 	%f516, %f75, %f515;
	fma.rn.f32 	%f517, %f76, %f514, %f516;
	st.local.f32 	[%rd20], %f517;
	@%p97 bra 	$L__BB0_71;
	setp.eq.s32 	%p98, %r21, 2;
	ld.shared.u16 	%rs81, [%r125+64];
	// begin inline asm
	{  cvt.f32.f16 %f518, %rs81;}

	// end inline asm
	ld.local.f32 	%f519, [%rd20+4];
	mul.f32 	%f520, %f75, %f519;
	fma.rn.f32 	%f521, %f76, %f518, %f520;
	st.local.f32 	[%rd20+4], %f521;
	@%p98 bra 	$L__BB0_71;
	ld.shared.u16 	%rs82, [%r125+128];
	// begin inline asm
	{  cvt.f32.f16 %f522, %rs82;}

	// end inline asm
	ld.local.f32 	%f523, [%rd20+8];
	mul.f32 	%f524, %f75, %f523;
	fma.rn.f32 	%f525, %f76, %f522, %f524;
	st.local.f32 	[%rd20+8], %f525;
$L__BB0_71:
	setp.lt.u32 	%p99, %r18, 15;
	add.s32 	%r126, %r64, %r174;
	mov.f32 	%f1508, 0f00000000;
	mov.b32 	%r578, 0;
	@%p99 bra 	$L__BB0_74;
	mov.f32 	%f1508, 0f00000000;
	mov.b32 	%r576, 0;
$L__BB0_73:
	.pragma "nounroll";
	shl.b32 	%r358, %r576, 5;
	add.s32 	%r359, %r126, %r358;
	shl.b32 	%r360, %r359, 1;
	add.s32 	%r361, %r59, %r360;
	ld.shared.u16 	%rs83, [%r361];
	// begin inline asm
	{  cvt.f32.f16 %f529, %rs83;}

	// end inline asm
	mul.wide.u32 	%rd77, %r576, 4;
	add.s64 	%rd78, %rd2, %rd77;
	ld.local.v4.f32 	{%f545, %f546, %f547, %f548}, [%rd78];
	fma.rn.f32 	%f549, %f529, %f545, %f1508;
	ld.shared.u16 	%rs84, [%r361+64];
	// begin inline asm
	{  cvt.f32.f16 %f530, %rs84;}

	// end inline asm
	fma.rn.f32 	%f550, %f530, %f546, %f549;
	ld.shared.u16 	%rs85, [%r361+128];
	// begin inline asm
	{  cvt.f32.f16 %f531, %rs85;}

	// end inline asm
	fma.rn.f32 	%f551, %f531, %f547, %f550;
	ld.shared.u16 	%rs86, [%r361+192];
	// begin inline asm
	{  cvt.f32.f16 %f532, %rs86;}

	// end inline asm
	fma.rn.f32 	%f552, %f532, %f548, %f551;
	ld.shared.u16 	%rs87, [%r361+256];
	// begin inline asm
	{  cvt.f32.f16 %f533, %rs87;}

	// end inline asm
	ld.local.v4.f32 	{%f553, %f554, %f555, %f556}, [%rd78+16];
	fma.rn.f32 	%f557, %f533, %f553, %f552;
	ld.shared.u16 	%rs88, [%r361+320];
	// begin inline asm
	{  cvt.f32.f16 %f534, %rs88;}

	// end inline asm
	fma.rn.f32 	%f558, %f534, %f554, %f557;
	ld.shared.u16 	%rs89, [%r361+384];
	// begin inline asm
	{  cvt.f32.f16 %f535, %rs89;}

	// end inline asm
	fma.rn.f32 	%f559, %f535, %f555, %f558;
	ld.shared.u16 	%rs90, [%r361+448];
	// begin inline asm
	{  cvt.f32.f16 %f536, %rs90;}

	// end inline asm
	fma.rn.f32 	%f560, %f536, %f556, %f559;
	ld.shared.u16 	%rs91, [%r361+512];
	// begin inline asm
	{  cvt.f32.f16 %f537, %rs91;}

	// end inline asm
	ld.local.v4.f32 	{%f561, %f562, %f563, %f564}, [%rd78+32];
	fma.rn.f32 	%f565, %f537, %f561, %f560;
	ld.shared.u16 	%rs92, [%r361+576];
	// begin inline asm
	{  cvt.f32.f16 %f538, %rs92;}

	// end inline asm
	fma.rn.f32 	%f566, %f538, %f562, %f565;
	ld.shared.u16 	%rs93, [%r361+640];
	// begin inline asm
	{  cvt.f32.f16 %f539, %rs93;}

	// end inline asm
	fma.rn.f32 	%f567, %f539, %f563, %f566;
	ld.shared.u16 	%rs94, [%r361+704];
	// begin inline asm
	{  cvt.f32.f16 %f540, %rs94;}

	// end inline asm
	fma.rn.f32 	%f568, %f540, %f564, %f567;
	ld.shared.u16 	%rs95, [%r361+768];
	// begin inline asm
	{  cvt.f32.f16 %f541, %rs95;}

	// end inline asm
	ld.local.v4.f32 	{%f569, %f570, %f571, %f572}, [%rd78+48];
	fma.rn.f32 	%f573, %f541, %f569, %f568;
	ld.shared.u16 	%rs96, [%r361+832];
	// begin inline asm
	{  cvt.f32.f16 %f542, %rs96;}

	// end inline asm
	fma.rn.f32 	%f574, %f542, %f570, %f573;
	ld.shared.u16 	%rs97, [%r361+896];
	// begin inline asm
	{  cvt.f32.f16 %f543, %rs97;}

	// end inline asm
	fma.rn.f32 	%f575, %f543, %f571, %f574;
	ld.shared.u16 	%rs98, [%r361+960];
	// begin inline asm
	{  cvt.f32.f16 %f544, %rs98;}

	// end inline asm
	fma.rn.f32 	%f1508, %f544, %f572, %f575;
	add.s32 	%r576, %r576, 16;
	setp.ne.s32 	%p100, %r576, %r26;
	mov.u32 	%r578, %r26;
	@%p100 bra 	$L__BB0_73;
$L__BB0_74:
	@%p92 bra 	$L__BB0_84;
	setp.lt.u32 	%p102, %r23, 7;
	@%p102 bra 	$L__BB0_77;
	shl.b32 	%r362, %r578, 5;
	add.s32 	%r363, %r126, %r362;
	shl.b32 	%r364, %r363, 1;
	add.s32 	%r365, %r59, %r364;
	ld.shared.u16 	%rs99, [%r365];
	// begin inline asm
	{  cvt.f32.f16 %f577, %rs99;}

	// end inline asm
	mul.wide.u32 	%rd79, %r578, 4;
	add.s64 	%rd80, %rd2, %rd79;
	ld.local.f32 	%f585, [%rd80];
	fma.rn.f32 	%f586, %f577, %f585, %f1508;
	ld.shared.u16 	%rs100, [%r365+64];
	// begin inline asm
	{  cvt.f32.f16 %f578, %rs100;}

	// end inline asm
	ld.local.f32 	%f587, [%rd80+4];
	fma.rn.f32 	%f588, %f578, %f587, %f586;
	ld.shared.u16 	%rs101, [%r365+128];
	// begin inline asm
	{  cvt.f32.f16 %f579, %rs101;}

	// end inline asm
	ld.local.f32 	%f589, [%rd80+8];
	fma.rn.f32 	%f590, %f579, %f589, %f588;
	ld.shared.u16 	%rs102, [%r365+192];
	// begin inline asm
	{  cvt.f32.f16 %f580, %rs102;}

	// end inline asm
	ld.local.f32 	%f591, [%rd80+12];
	fma.rn.f32 	%f592, %f580, %f591, %f590;
	ld.shared.u16 	%rs103, [%r365+256];
	// begin inline asm
	{  cvt.f32.f16 %f581, %rs103;}

	// end inline asm
	ld.local.f32 	%f593, [%rd80+16];
	fma.rn.f32 	%f594, %f581, %f593, %f592;
	ld.shared.u16 	%rs104, [%r365+320];
	// begin inline asm
	{  cvt.f32.f16 %f582, %rs104;}

	// end inline asm
	ld.local.f32 	%f595, [%rd80+20];
	fma.rn.f32 	%f596, %f582, %f595, %f594;
	ld.shared.u16 	%rs105, [%r365+384];
	// begin inline asm
	{  cvt.f32.f16 %f583, %rs105;}

	// end inline asm
	ld.local.f32 	%f597, [%rd80+24];
	fma.rn.f32 	%f598, %f583, %f597, %f596;
	ld.shared.u16 	%rs106, [%r365+448];
	// begin inline asm
	{  cvt.f32.f16 %f584, %rs106;}

	// end inline asm
	ld.local.f32 	%f599, [%rd80+28];
	fma.rn.f32 	%f1508, %f584, %f599, %f598;
	add.s32 	%r578, %r578, 8;
$L__BB0_77:
	setp.eq.s32 	%p103, %r19, 0;
	@%p103 bra 	$L__BB0_84;
	setp.lt.u32 	%p104, %r20, 3;
	@%p104 bra 	$L__BB0_80;
	shl.b32 	%r366, %r578, 5;
	add.s32 	%r367, %r126, %r366;
	shl.b32 	%r368, %r367, 1;
	add.s32 	%r369, %r59, %r368;
	ld.shared.u16 	%rs107, [%r369];
	// begin inline asm
	{  cvt.f32.f16 %f601, %rs107;}

	// end inline asm
	mul.wide.u32 	%rd81, %r578, 4;
	add.s64 	%rd82, %rd2, %rd81;
	ld.local.f32 	%f605, [%rd82];
	fma.rn.f32 	%f606, %f601, %f605, %f1508;
	ld.shared.u16 	%rs108, [%r369+64];
	// begin inline asm
	{  cvt.f32.f16 %f602, %rs108;}

	// end inline asm
	ld.local.f32 	%f607, [%rd82+4];
	fma.rn.f32 	%f608, %f602, %f607, %f606;
	ld.shared.u16 	%rs109, [%r369+128];
	// begin inline asm
	{  cvt.f32.f16 %f603, %rs109;}

	// end inline asm
	ld.local.f32 	%f609, [%rd82+8];
	fma.rn.f32 	%f610, %f603, %f609, %f608;
	ld.shared.u16 	%rs110, [%r369+192];
	// begin inline asm
	{  cvt.f32.f16 %f604, %rs110;}

	// end inline asm
	ld.local.f32 	%f611, [%rd82+12];
	fma.rn.f32 	%f1508, %f604, %f611, %f610;
	add.s32 	%r578, %r578, 4;
$L__BB0_80:
	setp.eq.s32 	%p105, %r21, 0;
	@%p105 bra 	$L__BB0_84;
	setp.eq.s32 	%p106, %r21, 1;
	shl.b32 	%r370, %r578, 5;
	add.s32 	%r371, %r126, %r370;
	shl.b32 	%r372, %r371, 1;
	add.s32 	%r76, %r59, %r372;
	ld.shared.u16 	%rs111, [%r76];
	// begin inline asm
	{  cvt.f32.f16 %f612, %rs111;}

	// end inline asm
	mul.wide.u32 	%rd83, %r578, 4;
	add.s64 	%rd14, %rd2, %rd83;
	ld.local.f32 	%f613, [%rd14];
	fma.rn.f32 	%f1508, %f612, %f613, %f1508;
	@%p106 bra 	$L__BB0_84;
	setp.eq.s32 	%p107, %r21, 2;
	ld.shared.u16 	%rs112, [%r76+64];
	// begin inline asm
	{  cvt.f32.f16 %f614, %rs112;}

	// end inline asm
	ld.local.f32 	%f615, [%rd14+4];
	fma.rn.f32 	%f1508, %f614, %f615, %f1508;
	@%p107 bra 	$L__BB0_84;
	ld.shared.u16 	%rs113, [%r76+128];
	// begin inline asm
	{  cvt.f32.f16 %f616, %rs113;}

	// end inline asm
	ld.local.f32 	%f617, [%rd14+8];
	fma.rn.f32 	%f1508, %f616, %f617, %f1508;
$L__BB0_84:
	mov.b32 	%r374, %f1508;
	shfl.sync.bfly.b32	%r375|%p109, %r374, 16, 31, -1;
	mov.b32 	%f618, %r375;
	add.f32 	%f619, %f1508, %f618;
	mov.b32 	%r376, %f619;
	shfl.sync.bfly.b32	%r377|%p110, %r376, 8, 31, -1;
	mov.b32 	%f620, %r377;
	add.f32 	%f621, %f619, %f620;
	mov.b32 	%r378, %f621;
	shfl.sync.bfly.b32	%r379|%p111, %r378, 4, 31, -1;
	mov.b32 	%f622, %r379;
	add.f32 	%f623, %f621, %f622;
	mov.b32 	%r380, %f623;
	shfl.sync.bfly.b32	%r381|%p112, %r380, 2, 31, -1;
	mov.b32 	%f624, %r381;
	add.f32 	%f625, %f623, %f624;
	mov.b32 	%r382, %f625;
	shfl.sync.bfly.b32	%r383|%p113, %r382, 1, 31, -1;
	mov.b32 	%f626, %r383;
	add.f32 	%f627, %f625, %f626;
	mul.f32 	%f628, %f148, %f627;
	max.f32 	%f22, %f74, %f628;
	sub.f32 	%f629, %f74, %f22;
	mul.f32 	%f630, %f629, 0f3FB8AA3B;
	ex2.approx.f32 	%f23, %f630;
	sub.f32 	%f631, %f628, %f22;
	mul.f32 	%f632, %f631, 0f3FB8AA3B;
	ex2.approx.f32 	%f24, %f632;
	fma.rn.f32 	%f25, %f77, %f23, %f24;
	mov.b32 	%r582, 0;
	@%p99 bra 	$L__BB0_87;
	mov.b32 	%r580, 0;
$L__BB0_86:
	.pragma "nounroll";
	shl.b32 	%r385, %r580, 5;
	add.s32 	%r386, %r126, %r385;
	shl.b32 	%r387, %r386, 1;
	add.s32 	%r388, %r60, %r387;
	ld.shared.u16 	%rs114, [%r388];
	// begin inline asm
	{  cvt.f32.f16 %f633, %rs114;}

	// end inline asm
	mul.wide.u32 	%rd84, %r580, 4;
	add.s64 	%rd85, %rd3, %rd84;
	ld.local.v4.f32 	{%f649, %f650, %f651, %f652}, [%rd85];
	mul.f32 	%f653, %f23, %f649;
	fma.rn.f32 	%f654, %f24, %f633, %f653;
	ld.shared.u16 	%rs115, [%r388+64];
	// begin inline asm
	{  cvt.f32.f16 %f634, %rs115;}

	// end inline asm
	mul.f32 	%f655, %f23, %f650;
	fma.rn.f32 	%f656, %f24, %f634, %f655;
	ld.shared.u16 	%rs116, [%r388+128];
	// begin inline asm
	{  cvt.f32.f16 %f635, %rs116;}

	// end inline asm
	mul.f32 	%f657, %f23, %f651;
	fma.rn.f32 	%f658, %f24, %f635, %f657;
	ld.shared.u16 	%rs117, [%r388+192];
	// begin inline asm
	{  cvt.f32.f16 %f636, %rs117;}

	// end inline asm
	mul.f32 	%f659, %f23, %f652;
	fma.rn.f32 	%f660, %f24, %f636, %f659;
	st.local.v4.f32 	[%rd85], {%f654, %f656, %f658, %f660};
	ld.shared.u16 	%rs118, [%r388+256];
	// begin inline asm
	{  cvt.f32.f16 %f637, %rs118;}

	// end inline asm
	ld.local.v4.f32 	{%f661, %f662, %f663, %f664}, [%rd85+16];
	mul.f32 	%f665, %f23, %f661;
	fma.rn.f32 	%f666, %f24, %f637, %f665;
	ld.shared.u16 	%rs119, [%r388+320];
	// begin inline asm
	{  cvt.f32.f16 %f638, %rs119;}

	// end inline asm
	mul.f32 	%f667, %f23, %f662;
	fma.rn.f32 	%f668, %f24, %f638, %f667;
	ld.shared.u16 	%rs120, [%r388+384];
	// begin inline asm
	{  cvt.f32.f16 %f639, %rs120;}

	// end inline asm
	mul.f32 	%f669, %f23, %f663;
	fma.rn.f32 	%f670, %f24, %f639, %f669;
	ld.shared.u16 	%rs121, [%r388+448];
	// begin inline asm
	{  cvt.f32.f16 %f640, %rs121;}

	// end inline asm
	mul.f32 	%f671, %f23, %f664;
	fma.rn.f32 	%f672, %f24, %f640, %f671;
	st.local.v4.f32 	[%rd85+16], {%f666, %f668, %f670, %f672};
	ld.shared.u16 	%rs122, [%r388+512];
	// begin inline asm
	{  cvt.f32.f16 %f641, %rs122;}

	// end inline asm
	ld.local.v4.f32 	{%f673, %f674, %f675, %f676}, [%rd85+32];
	mul.f32 	%f677, %f23, %f673;
	fma.rn.f32 	%f678, %f24, %f641, %f677;
	ld.shared.u16 	%rs123, [%r388+576];
	// begin inline asm
	{  cvt.f32.f16 %f642, %rs123;}

	// end inline asm
	mul.f32 	%f679, %f23, %f674;
	fma.rn.f32 	%f680, %f24, %f642, %f679;
	ld.shared.u16 	%rs124, [%r388+640];
	// begin inline asm
	{  cvt.f32.f16 %f643, %rs124;}

	// end inline asm
	mul.f32 	%f681, %f23, %f675;
	fma.rn.f32 	%f682, %f24, %f643, %f681;
	ld.shared.u16 	%rs125, [%r388+704];
	// begin inline asm
	{  cvt.f32.f16 %f644, %rs125;}

	// end inline asm
	mul.f32 	%f683, %f23, %f676;
	fma.rn.f32 	%f684, %f24, %f644, %f683;
	st.local.v4.f32 	[%rd85+32], {%f678, %f680, %f682, %f684};
	ld.shared.u16 	%rs126, [%r388+768];
	// begin inline asm
	{  cvt.f32.f16 %f645, %rs126;}

	// end inline asm
	ld.local.v4.f32 	{%f685, %f686, %f687, %f688}, [%rd85+48];
	mul.f32 	%f689, %f23, %f685;
	fma.rn.f32 	%f690, %f24, %f645, %f689;
	ld.shared.u16 	%rs127, [%r388+832];
	// begin inline asm
	{  cvt.f32.f16 %f646, %rs127;}

	// end inline asm
	mul.f32 	%f691, %f23, %f686;
	fma.rn.f32 	%f692, %f24, %f646, %f691;
	ld.shared.u16 	%rs128, [%r388+896];
	// begin inline asm
	{  cvt.f32.f16 %f647, %rs128;}

	// end inline asm
	mul.f32 	%f693, %f23, %f687;
	fma.rn.f32 	%f694, %f24, %f647, %f693;
	ld.shared.u16 	%rs129, [%r388+960];
	// begin inline asm
	{  cvt.f32.f16 %f648, %rs129;}

	// end inline asm
	mul.f32 	%f695, %f23, %f688;
	fma.rn.f32 	%f696, %f24, %f648, %f695;
	st.local.v4.f32 	[%rd85+48], {%f690, %f692, %f694, %f696};
	add.s32 	%r580, %r580, 16;
	setp.ne.s32 	%p114, %r580, %r26;
	mov.u32 	%r582, %r26;
	@%p114 bra 	$L__BB0_86;
$L__BB0_87:
	setp.eq.s32 	%p115, %r22, 0;
	@%p115 bra 	$L__BB0_97;
	setp.lt.u32 	%p116, %r23, 7;
	@%p116 bra 	$L__BB0_90;
	shl.b32 	%r389, %r582, 5;
	add.s32 	%r390, %r126, %r389;
	shl.b32 	%r391, %r390, 1;
	add.s32 	%r392, %r60, %r391;
	ld.shared.u16 	%rs130, [%r392];
	// begin inline asm
	{  cvt.f32.f16 %f697, %rs130;}

	// end inline asm
	mul.wide.u32 	%rd86, %r582, 4;
	add.s64 	%rd87, %rd3, %rd86;
	ld.local.f32 	%f705, [%rd87];
	mul.f32 	%f706, %f23, %f705;
	fma.rn.f32 	%f707, %f24, %f697, %f706;
	st.local.f32 	[%rd87], %f707;
	ld.shared.u16 	%rs131, [%r392+64];
	// begin inline asm
	{  cvt.f32.f16 %f698, %rs131;}

	// end inline asm
	ld.local.f32 	%f708, [%rd87+4];
	mul.f32 	%f709, %f23, %f708;
	fma.rn.f32 	%f710, %f24, %f698, %f709;
	st.local.f32 	[%rd87+4], %f710;
	ld.shared.u16 	%rs132, [%r392+128];
	// begin inline asm
	{  cvt.f32.f16 %f699, %rs132;}

	// end inline asm
	ld.local.f32 	%f711, [%rd87+8];
	mul.f32 	%f712, %f23, %f711;
	fma.rn.f32 	%f713, %f24, %f699, %f712;
	st.local.f32 	[%rd87+8], %f713;
	ld.shared.u16 	%rs133, [%r392+192];
	// begin inline asm
	{  cvt.f32.f16 %f700, %rs133;}

	// end inline asm
	ld.local.f32 	%f714, [%rd87+12];
	mul.f32 	%f715, %f23, %f714;
	fma.rn.f32 	%f716, %f24, %f700, %f715;
	st.local.f32 	[%rd87+12], %f716;
	ld.shared.u16 	%rs134, [%r392+256];
	// begin inline asm
	{  cvt.f32.f16 %f701, %rs134;}

	// end inline asm
	ld.local.f32 	%f717, [%rd87+16];
	mul.f32 	%f718, %f23, %f717;
	fma.rn.f32 	%f719, %f24, %f701, %f718;
	st.local.f32 	[%rd87+16], %f719;
	ld.shared.u16 	%rs135, [%r392+320];
	// begin inline asm
	{  cvt.f32.f16 %f702, %rs135;}

	// end inline asm
	ld.local.f32 	%f720, [%rd87+20];
	mul.f32 	%f721, %f23, %f720;
	fma.rn.f32 	%f722, %f24, %f702, %f721;
	st.local.f32 	[%rd87+20], %f722;
	ld.shared.u16 	%rs136, [%r392+384];
	// begin inline asm
	{  cvt.f32.f16 %f703, %rs136;}

	// end inline asm
	ld.local.f32 	%f723, [%rd87+24];
	mul.f32 	%f724, %f23, %f723;
	fma.rn.f32 	%f725, %f24, %f703, %f724;
	st.local.f32 	[%rd87+24], %f725;
	ld.shared.u16 	%rs137, [%r392+448];
	// begin inline asm
	{  cvt.f32.f16 %f704, %rs137;}

	// end inline asm
	ld.local.f32 	%f726, [%rd87+28];
	mul.f32 	%f727, %f23, %f726;
	fma.rn.f32 	%f728, %f24, %f704, %f727;
	st.local.f32 	[%rd87+28], %f728;
	add.s32 	%r582, %r582, 8;
$L__BB0_90:
	setp.eq.s32 	%p117, %r19, 0;
	@%p117 bra 	$L__BB0_97;
	setp.lt.u32 	%p118, %r20, 3;
	@%p118 bra 	$L__BB0_93;
	shl.b32 	%r393, %r582, 5;
	add.s32 	%r394, %r126, %r393;
	shl.b32 	%r395, %r394, 1;
	add.s32 	%r396, %r60, %r395;
	ld.shared.u16 	%rs138, [%r396];
	// begin inline asm
	{  cvt.f32.f16 %f729, %rs138;}

	// end inline asm
	mul.wide.u32 	%rd88, %r582, 4;
	add.s64 	%rd89, %rd3, %rd88;
	ld.local.f32 	%f733, [%rd89];
	mul.f32 	%f734, %f23, %f733;
	fma.rn.f32 	%f735, %f24, %f729, %f734;
	st.local.f32 	[%rd89], %f735;
	ld.shared.u16 	%rs139, [%r396+64];
	// begin inline asm
	{  cvt.f32.f16 %f730, %rs139;}

	// end inline asm
	ld.local.f32 	%f736, [%rd89+4];
	mul.f32 	%f737, %f23, %f736;
	fma.rn.f32 	%f738, %f24, %f730, %f737;
	st.local.f32 	[%rd89+4], %f738;
	ld.shared.u16 	%rs140, [%r396+128];
	// begin inline asm
	{  cvt.f32.f16 %f731, %rs140;}

	// end inline asm
	ld.local.f32 	%f739, [%rd89+8];
	mul.f32 	%f740, %f23, %f739;
	fma.rn.f32 	%f741, %f24, %f731, %f740;
	st.local.f32 	[%rd89+8], %f741;
	ld.shared.u16 	%rs141, [%r396+192];
	// begin inline asm
	{  cvt.f32.f16 %f732, %rs141;}

	// end inline asm
	ld.local.f32 	%f742, [%rd89+12];
	mul.f32 	%f743, %f23, %f742;
	fma.rn.f32 	%f744, %f24, %f732, %f743;
	st.local.f32 	[%rd89+12], %f744;
	add.s32 	%r582, %r582, 4;
$L__BB0_93:
	setp.eq.s32 	%p119, %r21, 0;
	@%p119 bra 	$L__BB0_97;
	setp.eq.s32 	%p120, %r21, 1;
	shl.b32 	%r397, %r582, 5;
	add.s32 	%r398, %r126, %r397;
	shl.b32 	%r399, %r398, 1;
	add.s32 	%r84, %r60, %r399;
	ld.shared.u16 	%rs142, [%r84];
	// begin inline asm
	{  cvt.f32.f16 %f745, %rs142;}

	// end inline asm
	mul.wide.u32 	%rd90, %r582, 4;
	add.s64 	%rd15, %rd3, %rd90;
	ld.local.f32 	%f746, [%rd15];
	mul.f32 	%f747, %f23, %f746;
	fma.rn.f32 	%f748, %f24, %f745, %f747;
	st.local.f32 	[%rd15], %f748;
	@%p120 bra 	$L__BB0_97;
	setp.eq.s32 	%p121, %r21, 2;
	ld.shared.u16 	%rs143, [%r84+64];
	// begin inline asm
	{  cvt.f32.f16 %f749, %rs143;}

	// end inline asm
	ld.local.f32 	%f750, [%rd15+4];
	mul.f32 	%f751, %f23, %f750;
	fma.rn.f32 	%f752, %f24, %f749, %f751;
	st.local.f32 	[%rd15+4], %f752;
	@%p121 bra 	$L__BB0_97;
	ld.shared.u16 	%rs144, [%r84+128];
	// begin inline asm
	{  cvt.f32.f16 %f753, %rs144;}

	// end inline asm
	ld.local.f32 	%f754, [%rd15+8];
	mul.f32 	%f755, %f23, %f754;
	fma.rn.f32 	%f756, %f24, %f753, %f755;
	st.local.f32 	[%rd15+8], %f756;
$L__BB0_97:
	setp.lt.u32 	%p122, %r18, 15;
	add.s32 	%r85, %r126, %r174;
	mov.f32 	%f1516, 0f00000000;
	mov.b32 	%r586, 0;
	@%p122 bra 	$L__BB0_100;
	mov.f32 	%f1516, 0f00000000;
	mov.b32 	%r584, 0;
$L__BB0_99:
	.pragma "nounroll";
	shl.b32 	%r402, %r584, 5;
	add.s32 	%r403, %r85, %r402;
	shl.b32 	%r404, %r403, 1;
	add.s32 	%r405, %r59, %r404;
	ld.shared.u16 	%rs145, [%r405];
	// begin inline asm
	{  cvt.f32.f16 %f760, %rs145;}

	// end inline asm
	mul.wide.u32 	%rd91, %r584, 4;
	add.s64 	%rd92, %rd2, %rd91;
	ld.local.v4.f32 	{%f776, %f777, %f778, %f779}, [%rd92];
	fma.rn.f32 	%f780, %f760, %f776, %f1516;
	ld.shared.u16 	%rs146, [%r405+64];
	// begin inline asm
	{  cvt.f32.f16 %f761, %rs146;}

	// end inline asm
	fma.rn.f32 	%f781, %f761, %f777, %f780;
	ld.shared.u16 	%rs147, [%r405+128];
	// begin inline asm
	{  cvt.f32.f16 %f762, %rs147;}

	// end inline asm
	fma.rn.f32 	%f782, %f762, %f778, %f781;
	ld.shared.u16 	%rs148, [%r405+192];
	// begin inline asm
	{  cvt.f32.f16 %f763, %rs148;}

	// end inline asm
	fma.rn.f32 	%f783, %f763, %f779, %f782;
	ld.shared.u16 	%rs149, [%r405+256];
	// begin inline asm
	{  cvt.f32.f16 %f764, %rs149;}

	// end inline asm
	ld.local.v4.f32 	{%f784, %f785, %f786, %f787}, [%rd92+16];
	fma.rn.f32 	%f788, %f764, %f784, %f783;
	ld.shared.u16 	%rs150, [%r405+320];
	// begin inline asm
	{  cvt.f32.f16 %f765, %rs150;}

	// end inline asm
	fma.rn.f32 	%f789, %f765, %f785, %f788;
	ld.shared.u16 	%rs151, [%r405+384];
	// begin inline asm
	{  cvt.f32.f16 %f766, %rs151;}

	// end inline asm
	fma.rn.f32 	%f790, %f766, %f786, %f789;
	ld.shared.u16 	%rs152, [%r405+448];
	// begin inline asm
	{  cvt.f32.f16 %f767, %rs152;}

	// end inline asm
	fma.rn.f32 	%f791, %f767, %f787, %f790;
	ld.shared.u16 	%rs153, [%r405+512];
	// begin inline asm
	{  cvt.f32.f16 %f768, %rs153;}

	// end inline asm
	ld.local.v4.f32 	{%f792, %f793, %f794, %f795}, [%rd92+32];
	fma.rn.f32 	%f796, %f768, %f792, %f791;
	ld.shared.u16 	%rs154, [%r405+576];
	// begin inline asm
	{  cvt.f32.f16 %f769, %rs154;}

	// end inline asm
	fma.rn.f32 	%f797, %f769, %f793, %f796;
	ld.shared.u16 	%rs155, [%r405+640];
	// begin inline asm
	{  cvt.f32.f16 %f770, %rs155;}

	// end inline asm
	fma.rn.f32 	%f798, %f770, %f794, %f797;
	ld.shared.u16 	%rs156, [%r405+704];
	// begin inline asm
	{  cvt.f32.f16 %f771, %rs156;}

	// end inline asm
	fma.rn.f32 	%f799, %f771, %f795, %f798;
	ld.shared.u16 	%rs157, [%r405+768];
	// begin inline asm
	{  cvt.f32.f16 %f772, %rs157;}

	// end inline asm
	ld.local.v4.f32 	{%f800, %f801, %f802, %f803}, [%rd92+48];
	fma.rn.f32 	%f804, %f772, %f800, %f799;
	ld.shared.u16 	%rs158, [%r405+832];
	// begin inline asm
	{  cvt.f32.f16 %f773, %rs158;}

	// end inline asm
	fma.rn.f32 	%f805, %f773, %f801, %f804;
	ld.shared.u16 	%rs159, [%r405+896];
	// begin inline asm
	{  cvt.f32.f16 %f774, %rs159;}

	// end inline asm
	fma.rn.f32 	%f806, %f774, %f802, %f805;
	ld.shared.u16 	%rs160, [%r405+960];
	// begin inline asm
	{  cvt.f32.f16 %f775, %rs160;}

	// end inline asm
	fma.rn.f32 	%f1516, %f775, %f803, %f806;
	add.s32 	%r584, %r584, 16;
	setp.ne.s32 	%p123, %r584, %r26;
	mov.u32 	%r586, %r26;
	@%p123 bra 	$L__BB0_99;
$L__BB0_100:
	@%p115 bra 	$L__BB0_110;
	setp.lt.u32 	%p125, %r23, 7;
	@%p125 bra 	$L__BB0_103;
	shl.b32 	%r406, %r586, 5;
	add.s32 	%r407, %r85, %r406;
	shl.b32 	%r408, %r407, 1;
	add.s32 	%r409, %r59, %r408;
	ld.shared.u16 	%rs161, [%r409];
	// begin inline asm
	{  cvt.f32.f16 %f808, %rs161;}

	// end inline asm
	mul.wide.u32 	%rd93, %r586, 4;
	add.s64 	%rd94, %rd2, %rd93;
	ld.local.f32 	%f816, [%rd94];
	fma.rn.f32 	%f817, %f808, %f816, %f1516;
	ld.shared.u16 	%rs162, [%r409+64];
	// begin inline asm
	{  cvt.f32.f16 %f809, %rs162;}

	// end inline asm
	ld.local.f32 	%f818, [%rd94+4];
	fma.rn.f32 	%f819, %f809, %f818, %f817;
	ld.shared.u16 	%rs163, [%r409+128];
	// begin inline asm
	{  cvt.f32.f16 %f810, %rs163;}

	// end inline asm
	ld.local.f32 	%f820, [%rd94+8];
	fma.rn.f32 	%f821, %f810, %f820, %f819;
	ld.shared.u16 	%rs164, [%r409+192];
	// begin inline asm
	{  cvt.f32.f16 %f811, %rs164;}

	// end inline asm
	ld.local.f32 	%f822, [%rd94+12];
	fma.rn.f32 	%f823, %f811, %f822, %f821;
	ld.shared.u16 	%rs165, [%r409+256];
	// begin inline asm
	{  cvt.f32.f16 %f812, %rs165;}

	// end inline asm
	ld.local.f32 	%f824, [%rd94+16];
	fma.rn.f32 	%f825, %f812, %f824, %f823;
	ld.shared.u16 	%rs166, [%r409+320];
	// begin inline asm
	{  cvt.f32.f16 %f813, %rs166;}

	// end inline asm
	ld.local.f32 	%f826, [%rd94+20];
	fma.rn.f32 	%f827, %f813, %f826, %f825;
	ld.shared.u16 	%rs167, [%r409+384];
	// begin inline asm
	{  cvt.f32.f16 %f814, %rs167;}

	// end inline asm
	ld.local.f32 	%f828, [%rd94+24];
	fma.rn.f32 	%f829, %f814, %f828, %f827;
	ld.shared.u16 	%rs168, [%r409+448];
	// begin inline asm
	{  cvt.f32.f16 %f815, %rs168;}

	// end inline asm
	ld.local.f32 	%f830, [%rd94+28];
	fma.rn.f32 	%f1516, %f815, %f830, %f829;
	add.s32 	%r586, %r586, 8;
$L__BB0_103:
	setp.eq.s32 	%p126, %r19, 0;
	@%p126 bra 	$L__BB0_110;
	setp.lt.u32 	%p127, %r20, 3;
	@%p127 bra 	$L__BB0_106;
	shl.b32 	%r410, %r586, 5;
	add.s32 	%r411, %r85, %r410;
	shl.b32 	%r412, %r411, 1;
	add.s32 	%r413, %r59, %r412;
	ld.shared.u16 	%rs169, [%r413];
	// begin inline asm
	{  cvt.f32.f16 %f832, %rs169;}

	// end inline asm
	mul.wide.u32 	%rd95, %r586, 4;
	add.s64 	%rd96, %rd2, %rd95;
	ld.local.f32 	%f836, [%rd96];
	fma.rn.f32 	%f837, %f832, %f836, %f1516;
	ld.shared.u16 	%rs170, [%r413+64];
	// begin inline asm
	{  cvt.f32.f16 %f833, %rs170;}

	// end inline asm
	ld.local.f32 	%f838, [%rd96+4];
	fma.rn.f32 	%f839, %f833, %f838, %f837;
	ld.shared.u16 	%rs171, [%r413+128];
	// begin inline asm
	{  cvt.f32.f16 %f834, %rs171;}

	// end inline asm
	ld.local.f32 	%f840, [%rd96+8];
	fma.rn.f32 	%f841, %f834, %f840, %f839;
	ld.shared.u16 	%rs172, [%r413+192];
	// begin inline asm
	{  cvt.f32.f16 %f835, %rs172;}

	// end inline asm
	ld.local.f32 	%f842, [%rd96+12];
	fma.rn.f32 	%f1516, %f835, %f842, %f841;
	add.s32 	%r586, %r586, 4;
$L__BB0_106:
	setp.eq.s32 	%p128, %r21, 0;
	@%p128 bra 	$L__BB0_110;
	setp.eq.s32 	%p129, %r21, 1;
	shl.b32 	%r414, %r586, 5;
	add.s32 	%r415, %r85, %r414;
	shl.b32 	%r416, %r415, 1;
	add.s32 	%r93, %r59, %r416;
	ld.shared.u16 	%rs173, [%r93];
	// begin inline asm
	{  cvt.f32.f16 %f843, %rs173;}

	// end inline asm
	mul.wide.u32 	%rd97, %r586, 4;
	add.s64 	%rd16, %rd2, %rd97;
	ld.local.f32 	%f844, [%rd16];
	fma.rn.f32 	%f1516, %f843, %f844, %f1516;
	@%p129 bra 	$L__BB0_110;
	setp.eq.s32 	%p130, %r21, 2;
	ld.shared.u16 	%rs174, [%r93+64];
	// begin inline asm
	{  cvt.f32.f16 %f845, %rs174;}

	// end inline asm
	ld.local.f32 	%f846, [%rd16+4];
	fma.rn.f32 	%f1516, %f845, %f846, %f1516;
	@%p130 bra 	$L__BB0_110;
	ld.shared.u16 	%rs175, [%r93+128];
	// begin inline asm
	{  cvt.f32.f16 %f847, %rs175;}

	// end inline asm
	ld.local.f32 	%f848, [%rd16+8];
	fma.rn.f32 	%f1516, %f847, %f848, %f1516;
$L__BB0_110:
	mov.b32 	%r418, %f1516;
	shfl.sync.bfly.b32	%r419|%p132, %r418, 16, 31, -1;
	mov.b32 	%f849, %r419;
	add.f32 	%f850, %f1516, %f849;
	mov.b32 	%r420, %f850;
	shfl.sync.bfly.b32	%r421|%p133, %r420, 8, 31, -1;
	mov.b32 	%f851, %r421;
	add.f32 	%f852, %f850, %f851;
	mov.b32 	%r422, %f852;
	shfl.sync.bfly.b32	%r423|%p134, %r422, 4, 31, -1;
	mov.b32 	%f853, %r423;
	add.f32 	%f854, %f852, %f853;
	mov.b32 	%r424, %f854;
	shfl.sync.bfly.b32	%r425|%p135, %r424, 2, 31, -1;
	mov.b32 	%f855, %r425;
	add.f32 	%f856, %f854, %f855;
	mov.b32 	%r426, %f856;
	shfl.sync.bfly.b32	%r427|%p136, %r426, 1, 31, -1;
	mov.b32 	%f857, %r427;
	add.f32 	%f858, %f856, %f857;
	mul.f32 	%f859, %f148, %f858;
	max.f32 	%f40, %f22, %f859;
	sub.f32 	%f860, %f22, %f40;
	mul.f32 	%f861, %f860, 0f3FB8AA3B;
	ex2.approx.f32 	%f41, %f861;
	sub.f32 	%f862, %f859, %f40;
	mul.f32 	%f863, %f862, 0f3FB8AA3B;
	ex2.approx.f32 	%f42, %f863;
	fma.rn.f32 	%f43, %f25, %f41, %f42;
	mov.b32 	%r590, 0;
	@%p122 bra 	$L__BB0_113;
	mov.b32 	%r588, 0;
$L__BB0_112:
	.pragma "nounroll";
	shl.b32 	%r429, %r588, 5;
	add.s32 	%r430, %r85, %r429;
	shl.b32 	%r431, %r430, 1;
	add.s32 	%r432, %r60, %r431;
	ld.shared.u16 	%rs176, [%r432];
	// begin inline asm
	{  cvt.f32.f16 %f864, %rs176;}

	// end inline asm
	mul.wide.u32 	%rd98, %r588, 4;
	add.s64 	%rd99, %rd3, %rd98;
	ld.local.v4.f32 	{%f880, %f881, %f882, %f883}, [%rd99];
	mul.f32 	%f884, %f41, %f880;
	fma.rn.f32 	%f885, %f42, %f864, %f884;
	ld.shared.u16 	%rs177, [%r432+64];
	// begin inline asm
	{  cvt.f32.f16 %f865, %rs177;}

	// end inline asm
	mul.f32 	%f886, %f41, %f881;
	fma.rn.f32 	%f887, %f42, %f865, %f886;
	ld.shared.u16 	%rs178, [%r432+128];
	// begin inline asm
	{  cvt.f32.f16 %f866, %rs178;}

	// end inline asm
	mul.f32 	%f888, %f41, %f882;
	fma.rn.f32 	%f889, %f42, %f866, %f888;
	ld.shared.u16 	%rs179, [%r432+192];
	// begin inline asm
	{  cvt.f32.f16 %f867, %rs179;}

	// end inline asm
	mul.f32 	%f890, %f41, %f883;
	fma.rn.f32 	%f891, %f42, %f867, %f890;
	st.local.v4.f32 	[%rd99], {%f885, %f887, %f889, %f891};
	ld.shared.u16 	%rs180, [%r432+256];
	// begin inline asm
	{  cvt.f32.f16 %f868, %rs180;}

	// end inline asm
	ld.local.v4.f32 	{%f892, %f893, %f894, %f895}, [%rd99+16];
	mul.f32 	%f896, %f41, %f892;
	fma.rn.f32 	%f897, %f42, %f868, %f896;
	ld.shared.u16 	%rs181, [%r432+320];
	// begin inline asm
	{  cvt.f32.f16 %f869, %rs181;}

	// end inline asm
	mul.f32 	%f898, %f41, %f893;
	fma.rn.f32 	%f899, %f42, %f869, %f898;
	ld.shared.u16 	%rs182, [%r432+384];
	// begin inline asm
	{  cvt.f32.f16 %f870, %rs182;}

	// end inline asm
	mul.f32 	%f900, %f41, %f894;
	fma.rn.f32 	%f901, %f42, %f870, %f900;
	ld.shared.u16 	%rs183, [%r432+448];
	// begin inline asm
	{  cvt.f32.f16 %f871, %rs183;}

	// end inline asm
	mul.f32 	%f902, %f41, %f895;
	fma.rn.f32 	%f903, %f42, %f871, %f902;
	st.local.v4.f32 	[%rd99+16], {%f897, %f899, %f901, %f903};
	ld.shared.u16 	%rs184, [%r432+512];
	// begin inline asm
	{  cvt.f32.f16 %f872, %rs184;}

	// end inline asm
	ld.local.v4.f32 	{%f904, %f905, %f906, %f907}, [%rd99+32];
	mul.f32 	%f908, %f41, %f904;
	fma.rn.f32 	%f909, %f42, %f872, %f908;
	ld.shared.u16 	%rs185, [%r432+576];
	// begin inline asm
	{  cvt.f32.f16 %f873, %rs185;}

	// end inline asm
	mul.f32 	%f910, %f41, %f905;
	fma.rn.f32 	%f911, %f42, %f873, %f910;
	ld.shared.u16 	%rs186, [%r432+640];
	// begin inline asm
	{  cvt.f32.f16 %f874, %rs186;}

	// end inline asm
	mul.f32 	%f912, %f41, %f906;
	fma.rn.f32 	%f913, %f42, %f874, %f912;
	ld.shared.u16 	%rs187, [%r432+704];
	// begin inline asm
	{  cvt.f32.f16 %f875, %rs187;}

	// end inline asm
	mul.f32 	%f914, %f41, %f907;
	fma.rn.f32 	%f915, %f42, %f875, %f914;
	st.local.v4.f32 	[%rd99+32], {%f909, %f911, %f913, %f915};
	ld.shared.u16 	%rs188, [%r432+768];
	// begin inline asm
	{  cvt.f32.f16 %f876, %rs188;}

	// end inline asm
	ld.local.v4.f32 	{%f916, %f917, %f918, %f919}, [%rd99+48];
	mul.f32 	%f920, %f41, %f916;
	fma.rn.f32 	%f921, %f42, %f876, %f920;
	ld.shared.u16 	%rs189, [%r432+832];
	// begin inline asm
	{  cvt.f32.f16 %f877, %rs189;}

	// end inline asm
	mul.f32 	%f922, %f41, %f917;
	fma.rn.f32 	%f923, %f42, %f877, %f922;
	ld.shared.u16 	%rs190, [%r432+896];
	// begin inline asm
	{  cvt.f32.f16 %f878, %rs190;}

	// end inline asm
	mul.f32 	%f924, %f41, %f918;
	fma.rn.f32 	%f925, %f42, %f878, %f924;
	ld.shared.u16 	%rs191, [%r432+960];
	// begin inline asm
	{  cvt.f32.f16 %f879, %rs191;}

	// end inline asm
	mul.f32 	%f926, %f41, %f919;
	fma.rn.f32 	%f927, %f42, %f879, %f926;
	st.local.v4.f32 	[%rd99+48], {%f921, %f923, %f925, %f927};
	add.s32 	%r588, %r588, 16;
	setp.ne.s32 	%p137, %r588, %r26;
	mov.u32 	%r590, %r26;
	@%p137 bra 	$L__BB0_112;
$L__BB0_113:
	setp.eq.s32 	%p138, %r22, 0;
	@%p138 bra 	$L__BB0_123;
	setp.lt.u32 	%p139, %r23, 7;
	@%p139 bra 	$L__BB0_116;
	shl.b32 	%r433, %r590, 5;
	add.s32 	%r434, %r85, %r433;
	shl.b32 	%r435, %r434, 1;
	add.s32 	%r436, %r60, %r435;
	ld.shared.u16 	%rs192, [%r436];
	// begin inline asm
	{  cvt.f32.f16 %f928, %rs192;}

	// end inline asm
	mul.wide.u32 	%rd100, %r590, 4;
	add.s64 	%rd101, %rd3, %rd100;
	ld.local.f32 	%f936, [%rd101];
	mul.f32 	%f937, %f41, %f936;
	fma.rn.f32 	%f938, %f42, %f928, %f937;
	st.local.f32 	[%rd101], %f938;
	ld.shared.u16 	%rs193, [%r436+64];
	// begin inline asm
	{  cvt.f32.f16 %f929, %rs193;}

	// end inline asm
	ld.local.f32 	%f939, [%rd101+4];
	mul.f32 	%f940, %f41, %f939;
	fma.rn.f32 	%f941, %f42, %f929, %f940;
	st.local.f32 	[%rd101+4], %f941;
	ld.shared.u16 	%rs194, [%r436+128];
	// begin inline asm
	{  cvt.f32.f16 %f930, %rs194;}

	// end inline asm
	ld.local.f32 	%f942, [%rd101+8];
	mul.f32 	%f943, %f41, %f942;
	fma.rn.f32 	%f944, %f42, %f930, %f943;
	st.local.f32 	[%rd101+8], %f944;
	ld.shared.u16 	%rs195, [%r436+192];
	// begin inline asm
	{  cvt.f32.f16 %f931, %rs195;}

	// end inline asm
	ld.local.f32 	%f945, [%rd101+12];
	mul.f32 	%f946, %f41, %f945;
	fma.rn.f32 	%f947, %f42, %f931, %f946;
	st.local.f32 	[%rd101+12], %f947;
	ld.shared.u16 	%rs196, [%r436+256];
	// begin inline asm
	{  cvt.f32.f16 %f932, %rs196;}

	// end inline asm
	ld.local.f32 	%f948, [%rd101+16];
	mul.f32 	%f949, %f41, %f948;
	fma.rn.f32 	%f950, %f42, %f932, %f949;
	st.local.f32 	[%rd101+16], %f950;
	ld.shared.u16 	%rs197, [%r436+320];
	// begin inline asm
	{  cvt.f32.f16 %f933, %rs197;}

	// end inline asm
	ld.local.f32 	%f951, [%rd101+20];
	mul.f32 	%f952, %f41, %f951;
	fma.rn.f32 	%f953, %f42, %f933, %f952;
	st.local.f32 	[%rd101+20], %f953;
	ld.shared.u16 	%rs198, [%r436+384];
	// begin inline asm
	{  cvt.f32.f16 %f934, %rs198;}

	// end inline asm
	ld.local.f32 	%f954, [%rd101+24];
	mul.f32 	%f955, %f41, %f954;
	fma.rn.f32 	%f956, %f42, %f934, %f955;
	st.local.f32 	[%rd101+24], %f956;
	ld.shared.u16 	%rs199, [%r436+448];
	// begin inline asm
	{  cvt.f32.f16 %f935, %rs199;}

	// end inline asm
	ld.local.f32 	%f957, [%rd101+28];
	mul.f32 	%f958, %f41, %f957;
	fma.rn.f32 	%f959, %f42, %f935, %f958;
	st.local.f32 	[%rd101+28], %f959;
	add.s32 	%r590, %r590, 8;
$L__BB0_116:
	setp.eq.s32 	%p140, %r19, 0;
	@%p140 bra 	$L__BB0_123;
	setp.lt.u32 	%p141, %r20, 3;
	@%p141 bra 	$L__BB0_119;
	shl.b32 	%r437, %r590, 5;
	add.s32 	%r438, %r85, %r437;
	shl.b32 	%r439, %r438, 1;
	add.s32 	%r440, %r60, %r439;
	ld.shared.u16 	%rs200, [%r440];
	// begin inline asm
	{  cvt.f32.f16 %f960, %rs200;}

	// end inline asm
	mul.wide.u32 	%rd102, %r590, 4;
	add.s64 	%rd103, %rd3, %rd102;
	ld.local.f32 	%f964, [%rd103];
	mul.f32 	%f965, %f41, %f964;
	fma.rn.f32 	%f966, %f42, %f960, %f965;
	st.local.f32 	[%rd103], %f966;
	ld.shared.u16 	%rs201, [%r440+64];
	// begin inline asm
	{  cvt.f32.f16 %f961, %rs201;}

	// end inline asm
	ld.local.f32 	%f967, [%rd103+4];
	mul.f32 	%f968, %f41, %f967;
	fma.rn.f32 	%f969, %f42, %f961, %f968;
	st.local.f32 	[%rd103+4], %f969;
	ld.shared.u16 	%rs202, [%r440+128];
	// begin inline asm
	{  cvt.f32.f16 %f962, %rs202;}

	// end inline asm
	ld.local.f32 	%f970, [%rd103+8];
	mul.f32 	%f971, %f41, %f970;
	fma.rn.f32 	%f972, %f42, %f962, %f971;
	st.local.f32 	[%rd103+8], %f972;
	ld.shared.u16 	%rs203, [%r440+192];
	// begin inline asm
	{  cvt.f32.f16 %f963, %rs203;}

	// end inline asm
	ld.local.f32 	%f973, [%rd103+12];
	mul.f32 	%f974, %f41, %f973;
	fma.rn.f32 	%f975, %f42, %f963, %f974;
	st.local.f32 	[%rd103+12], %f975;
	add.s32 	%r590, %r590, 4;
$L__BB0_119:
	setp.eq.s32 	%p142, %r21, 0;
	@%p142 bra 	$L__BB0_123;
	setp.eq.s32 	%p143, %r21, 1;
	shl.b32 	%r441, %r590, 5;
	add.s32 	%r442, %r85, %r441;
	shl.b32 	%r443, %r442, 1;
	add.s32 	%r101, %r60, %r443;
	ld.shared.u16 	%rs204, [%r101];
	// begin inline asm
	{  cvt.f32.f16 %f976, %rs204;}

	// end inline asm
	mul.wide.u32 	%rd104, %r590, 4;
	add.s64 	%rd17, %rd3, %rd104;
	ld.local.f32 	%f977, [%rd17];
	mul.f32 	%f978, %f41, %f977;
	fma.rn.f32 	%f979, %f42, %f976, %f978;
	st.local.f32 	[%rd17], %f979;
	@%p143 bra 	$L__BB0_123;
	setp.eq.s32 	%p144, %r21, 2;
	ld.shared.u16 	%rs205, [%r101+64];
	// begin inline asm
	{  cvt.f32.f16 %f980, %rs205;}

	// end inline asm
	ld.local.f32 	%f981, [%rd17+4];
	mul.f32 	%f982, %f41, %f981;
	fma.rn.f32 	%f983, %f42, %f980, %f982;
	st.local.f32 	[%rd17+4], %f983;
	@%p144 bra 	$L__BB0_123;
	ld.shared.u16 	%rs206, [%r101+128];
	// begin inline asm
	{  cvt.f32.f16 %f984, %rs206;}

	// end inline asm
	ld.local.f32 	%f985, [%rd17+8];
	mul.f32 	%f986, %f41, %f985;
	fma.rn.f32 	%f987, %f42, %f984, %f986;
	st.local.f32 	[%rd17+8], %f987;
$L__BB0_123:
	setp.lt.u32 	%p145, %r18, 15;
	add.s32 	%r102, %r85, %r174;
	mov.f32 	%f1524, 0f00000000;
	mov.b32 	%r594, 0;
	@%p145 bra 	$L__BB0_126;
	mov.f32 	%f1524, 0f00000000;
	mov.b32 	%r592, 0;
$L__BB0_125:
	.pragma "nounroll";
	shl.b32 	%r446, %r592, 5;
	add.s32 	%r447, %r102, %r446;
	shl.b32 	%r448, %r447, 1;
	add.s32 	%r449, %r59, %r448;
	ld.shared.u16 	%rs207, [%r449];
	// begin inline asm
	{  cvt.f32.f16 %f991, %rs207;}

	// end inline asm
	mul.wide.u32 	%rd105, %r592, 4;
	add.s64 	%rd106, %rd2, %rd105;
	ld.local.v4.f32 	{%f1007, %f1008, %f1009, %f1010}, [%rd106];
	fma.rn.f32 	%f1011, %f991, %f1007, %f1524;
	ld.shared.u16 	%rs208, [%r449+64];
	// begin inline asm
	{  cvt.f32.f16 %f992, %rs208;}

	// end inline asm
	fma.rn.f32 	%f1012, %f992, %f1008, %f1011;
	ld.shared.u16 	%rs209, [%r449+128];
	// begin inline asm
	{  cvt.f32.f16 %f993, %rs209;}

	// end inline asm
	fma.rn.f32 	%f1013, %f993, %f1009, %f1012;
	ld.shared.u16 	%rs210, [%r449+192];
	// begin inline asm
	{  cvt.f32.f16 %f994, %rs210;}

	// end inline asm
	fma.rn.f32 	%f1014, %f994, %f1010, %f1013;
	ld.shared.u16 	%rs211, [%r449+256];
	// begin inline asm
	{  cvt.f32.f16 %f995, %rs211;}

	// end inline asm
	ld.local.v4.f32 	{%f1015, %f1016, %f1017, %f1018}, [%rd106+16];
	fma.rn.f32 	%f1019, %f995, %f1015, %f1014;
	ld.shared.u16 	%rs212, [%r449+320];
	// begin inline asm
	{  cvt.f32.f16 %f996, %rs212;}

	// end inline asm
	fma.rn.f32 	%f1020, %f996, %f1016, %f1019;
	ld.shared.u16 	%rs213, [%r449+384];
	// begin inline asm
	{  cvt.f32.f16 %f997, %rs213;}

	// end inline asm
	fma.rn.f32 	%f1021, %f997, %f1017, %f1020;
	ld.shared.u16 	%rs214, [%r449+448];
	// begin inline asm
	{  cvt.f32.f16 %f998, %rs214;}

	// end inline asm
	fma.rn.f32 	%f1022, %f998, %f1018, %f1021;
	ld.shared.u16 	%rs215, [%r449+512];
	// begin inline asm
	{  cvt.f32.f16 %f999, %rs215;}

	// end inline asm
	ld.local.v4.f32 	{%f1023, %f1024, %f1025, %f1026}, [%rd106+32];
	fma.rn.f32 	%f1027, %f999, %f1023, %f1022;
	ld.shared.u16 	%rs216, [%r449+576];
	// begin inline asm
	{  cvt.f32.f16 %f1000, %rs216;}

	// end inline asm
	fma.rn.f32 	%f1028, %f1000, %f1024, %f1027;
	ld.shared.u16 	%rs217, [%r449+640];
	// begin inline asm
	{  cvt.f32.f16 %f1001, %rs217;}

	// end inline asm
	fma.rn.f32 	%f1029, %f1001, %f1025, %f1028;
	ld.shared.u16 	%rs218, [%r449+704];
	// begin inline asm
	{  cvt.f32.f16 %f1002, %rs218;}

	// end inline asm
	fma.rn.f32 	%f1030, %f1002, %f1026, %f1029;
	ld.shared.u16 	%rs219, [%r449+768];
	// begin inline asm
	{  cvt.f32.f16 %f1003, %rs219;}

	// end inline asm
	ld.local.v4.f32 	{%f1031, %f1032, %f1033, %f1034}, [%rd106+48];
	fma.rn.f32 	%f1035, %f1003, %f1031, %f1030;
	ld.shared.u16 	%rs220, [%r449+832];
	// begin inline asm
	{  cvt.f32.f16 %f1004, %rs220;}

	// end inline asm
	fma.rn.f32 	%f1036, %f1004, %f1032, %f1035;
	ld.shared.u16 	%rs221, [%r449+896];
	// begin inline asm
	{  cvt.f32.f16 %f1005, %rs221;}

	// end inline asm
	fma.rn.f32 	%f1037, %f1005, %f1033, %f1036;
	ld.shared.u16 	%rs222, [%r449+960];
	// begin inline asm
	{  cvt.f32.f16 %f1006, %rs222;}

	// end inline asm
	fma.rn.f32 	%f1524, %f1006, %f1034, %f1037;
	add.s32 	%r592, %r592, 16;
	setp.ne.s32 	%p146, %r592, %r26;
	mov.u32 	%r594, %r26;
	@%p146 bra 	$L__BB0_125;
$L__BB0_126:
	@%p138 bra 	$L__BB0_136;
	setp.lt.u32 	%p148, %r23, 7;
	@%p148 bra 	$L__BB0_129;
	shl.b32 	%r450, %r594, 5;
	add.s32 	%r451, %r102, %r450;
	shl.b32 	%r452, %r451, 1;
	add.s32 	%r453, %r59, %r452;
	ld.shared.u16 	%rs223, [%r453];
	// begin inline asm
	{  cvt.f32.f16 %f1039, %rs223;}

	// end inline asm
	mul.wide.u32 	%rd107, %r594, 4;
	add.s64 	%rd108, %rd2, %rd107;
	ld.local.f32 	%f1047, [%rd108];
	fma.rn.f32 	%f1048, %f1039, %f1047, %f1524;
	ld.shared.u16 	%rs224, [%r453+64];
	// begin inline asm
	{  cvt.f32.f16 %f1040, %rs224;}

	// end inline asm
	ld.local.f32 	%f1049, [%rd108+4];
	fma.rn.f32 	%f1050, %f1040, %f1049, %f1048;
	ld.shared.u16 	%rs225, [%r453+128];
	// begin inline asm
	{  cvt.f32.f16 %f1041, %rs225;}

	// end inline asm
	ld.local.f32 	%f1051, [%rd108+8];
	fma.rn.f32 	%f1052, %f1041, %f1051, %f1050;
	ld.shared.u16 	%rs226, [%r453+192];
	// begin inline asm
	{  cvt.f32.f16 %f1042, %rs226;}

	// end inline asm
	ld.local.f32 	%f1053, [%rd108+12];
	fma.rn.f32 	%f1054, %f1042, %f1053, %f1052;
	ld.shared.u16 	%rs227, [%r453+256];
	// begin inline asm
	{  cvt.f32.f16 %f1043, %rs227;}

	// end inline asm
	ld.local.f32 	%f1055, [%rd108+16];
	fma.rn.f32 	%f1056, %f1043, %f1055, %f1054;
	ld.shared.u16 	%rs228, [%r453+320];
	// begin inline asm
	{  cvt.f32.f16 %f1044, %rs228;}

	// end inline asm
	ld.local.f32 	%f1057, [%rd108+20];
	fma.rn.f32 	%f1058, %f1044, %f1057, %f1056;
	ld.shared.u16 	%rs229, [%r453+384];
	// begin inline asm
	{  cvt.f32.f16 %f1045, %rs229;}

	// end inline asm
	ld.local.f32 	%f1059, [%rd108+24];
	fma.rn.f32 	%f1060, %f1045, %f1059, %f1058;
	ld.shared.u16 	%rs230, [%r453+448];
	// begin inline asm
	{  cvt.f32.f16 %f1046, %rs230;}

	// end inline asm
	ld.local.f32 	%f1061, [%rd108+28];
	fma.rn.f32 	%f1524, %f1046, %f1061, %f1060;
	add.s32 	%r594, %r594, 8;
$L__BB0_129:
	setp.eq.s32 	%p149, %r19, 0;
	@%p149 bra 	$L__BB0_136;
	setp.lt.u32 	%p150, %r20, 3;
	@%p150 bra 	$L__BB0_132;
	shl.b32 	%r454, %r594, 5;
	add.s32 	%r455, %r102, %r454;
	shl.b32 	%r456, %r455, 1;
	add.s32 	%r457, %r59, %r456;
	ld.shared.u16 	%rs231, [%r457];
	// begin inline asm
	{  cvt.f32.f16 %f1063, %rs231;}

	// end inline asm
	mul.wide.u32 	%rd109, %r594, 4;
	add.s64 	%rd110, %rd2, %rd109;
	ld.local.f32 	%f1067, [%rd110];
	fma.rn.f32 	%f1068, %f1063, %f1067, %f1524;
	ld.shared.u16 	%rs232, [%r457+64];
	// begin inline asm
	{  cvt.f32.f16 %f1064, %rs232;}

	// end inline asm
	ld.local.f32 	%f1069, [%rd110+4];
	fma.rn.f32 	%f1070, %f1064, %f1069, %f1068;
	ld.shared.u16 	%rs233, [%r457+128];
	// begin inline asm
	{  cvt.f32.f16 %f1065, %rs233;}

	// end inline asm
	ld.local.f32 	%f1071, [%rd110+8];
	fma.rn.f32 	%f1072, %f1065, %f1071, %f1070;
	ld.shared.u16 	%rs234, [%r457+192];
	// begin inline asm
	{  cvt.f32.f16 %f1066, %rs234;}

	// end inline asm
	ld.local.f32 	%f1073, [%rd110+12];
	fma.rn.f32 	%f1524, %f1066, %f1073, %f1072;
	add.s32 	%r594, %r594, 4;
$L__BB0_132:
	setp.eq.s32 	%p151, %r21, 0;
	@%p151 bra 	$L__BB0_136;
	setp.eq.s32 	%p152, %r21, 1;
	shl.b32 	%r458, %r594, 5;
	add.s32 	%r459, %r102, %r458;
	shl.b32 	%r460, %r459, 1;
	add.s32 	%r110, %r59, %r460;
	ld.shared.u16 	%rs235, [%r110];
	// begin inline asm
	{  cvt.f32.f16 %f1074, %rs235;}

	// end inline asm
	mul.wide.u32 	%rd111, %r594, 4;
	add.s64 	%rd18, %rd2, %rd111;
	ld.local.f32 	%f1075, [%rd18];
	fma.rn.f32 	%f1524, %f1074, %f1075, %f1524;
	@%p152 bra 	$L__BB0_136;
	setp.eq.s32 	%p153, %r21, 2;
	ld.shared.u16 	%rs236, [%r110+64];
	// begin inline asm
	{  cvt.f32.f16 %f1076, %rs236;}

	// end inline asm
	ld.local.f32 	%f1077, [%rd18+4];
	fma.rn.f32 	%f1524, %f1076, %f1077, %f1524;
	@%p153 bra 	$L__BB0_136;
	ld.shared.u16 	%rs237, [%r110+128];
	// begin inline asm
	{  cvt.f32.f16 %f1078, %rs237;}

	// end inline asm
	ld.local.f32 	%f1079, [%rd18+8];
	fma.rn.f32 	%f1524, %f1078, %f1079, %f1524;
$L__BB0_136:
	mov.b32 	%r462, %f1524;
	shfl.sync.bfly.b32	%r463|%p155, %r462, 16, 31, -1;
	mov.b32 	%f1080, %r463;
	add.f32 	%f1081, %f1524, %f1080;
	mov.b32 	%r464, %f1081;
	shfl.sync.bfly.b32	%r465|%p156, %r464, 8, 31, -1;
	mov.b32 	%f1082, %r465;
	add.f32 	%f1083, %f1081, %f1082;
	mov.b32 	%r466, %f1083;
	shfl.sync.bfly.b32	%r467|%p157, %r466, 4, 31, -1;
	mov.b32 	%f1084, %r467;
	add.f32 	%f1085, %f1083, %f1084;
	mov.b32 	%r468, %f1085;
	shfl.sync.bfly.b32	%r469|%p158, %r468, 2, 31, -1;
	mov.b32 	%f1086, %r469;
	add.f32 	%f1087, %f1085, %f1086;
	mov.b32 	%r470, %f1087;
	shfl.sync.bfly.b32	%r471|%p159, %r470, 1, 31, -1;
	mov.b32 	%f1088, %r471;
	add.f32 	%f1089, %f1087, %f1088;
	mul.f32 	%f1090, %f148, %f1089;
	max.f32 	%f1552, %f40, %f1090;
	sub.f32 	%f1091, %f40, %f1552;
	mul.f32 	%f1092, %f1091, 0f3FB8AA3B;
	ex2.approx.f32 	%f59, %f1092;
	sub.f32 	%f1093, %f1090, %f1552;
	mul.f32 	%f1094, %f1093, 0f3FB8AA3B;
	ex2.approx.f32 	%f60, %f1094;
	fma.rn.f32 	%f1553, %f43, %f59, %f60;
	mov.b32 	%r598, 0;
	@%p145 bra 	$L__BB0_139;
	mov.b32 	%r596, 0;
$L__BB0_138:
	.pragma "nounroll";
	shl.b32 	%r473, %r596, 5;
	add.s32 	%r474, %r102, %r473;
	shl.b32 	%r475, %r474, 1;
	add.s32 	%r476, %r60, %r475;
	ld.shared.u16 	%rs238, [%r476];
	// begin inline asm
	{  cvt.f32.f16 %f1095, %rs238;}

	// end inline asm
	mul.wide.u32 	%rd112, %r596, 4;
	add.s64 	%rd113, %rd3, %rd112;
	ld.local.v4.f32 	{%f1111, %f1112, %f1113, %f1114}, [%rd113];
	mul.f32 	%f1115, %f59, %f1111;
	fma.rn.f32 	%f1116, %f60, %f1095, %f1115;
	ld.shared.u16 	%rs239, [%r476+64];
	// begin inline asm
	{  cvt.f32.f16 %f1096, %rs239;}

	// end inline asm
	mul.f32 	%f1117, %f59, %f1112;
	fma.rn.f32 	%f1118, %f60, %f1096, %f1117;
	ld.shared.u16 	%rs240, [%r476+128];
	// begin inline asm
	{  cvt.f32.f16 %f1097, %rs240;}

	// end inline asm
	mul.f32 	%f1119, %f59, %f1113;
	fma.rn.f32 	%f1120, %f60, %f1097, %f1119;
	ld.shared.u16 	%rs241, [%r476+192];
	// begin inline asm
	{  cvt.f32.f16 %f1098, %rs241;}

	// end inline asm
	mul.f32 	%f1121, %f59, %f1114;
	fma.rn.f32 	%f1122, %f60, %f1098, %f1121;
	st.local.v4.f32 	[%rd113], {%f1116, %f1118, %f1120, %f1122};
	ld.shared.u16 	%rs242, [%r476+256];
	// begin inline asm
	{  cvt.f32.f16 %f1099, %rs242;}

	// end inline asm
	ld.local.v4.f32 	{%f1123, %f1124, %f1125, %f1126}, [%rd113+16];
	mul.f32 	%f1127, %f59, %f1123;
	fma.rn.f32 	%f1128, %f60, %f1099, %f1127;
	ld.shared.u16 	%rs243, [%r476+320];
	// begin inline asm
	{  cvt.f32.f16 %f1100, %rs243;}

	// end inline asm
	mul.f32 	%f1129, %f59, %f1124;
	fma.rn.f32 	%f1130, %f60, %f1100, %f1129;
	ld.shared.u16 	%rs244, [%r476+384];
	// begin inline asm
	{  cvt.f32.f16 %f1101, %rs244;}

	// end inline asm
	mul.f32 	%f1131, %f59, %f1125;
	fma.rn.f32 	%f1132, %f60, %f1101, %f1131;
	ld.shared.u16 	%rs245, [%r476+448];
	// begin inline asm
	{  cvt.f32.f16 %f1102, %rs245;}

	// end inline asm
	mul.f32 	%f1133, %f59, %f1126;
	fma.rn.f32 	%f1134, %f60, %f1102, %f1133;
	st.local.v4.f32 	[%rd113+16], {%f1128, %f1130, %f1132, %f1134};
	ld.shared.u16 	%rs246, [%r476+512];
	// begin inline asm
	{  cvt.f32.f16 %f1103, %rs246;}

	// end inline asm
	ld.local.v4.f32 	{%f1135, %f1136, %f1137, %f1138}, [%rd113+32];
	mul.f32 	%f1139, %f59, %f1135;
	fma.rn.f32 	%f1140, %f60, %f1103, %f1139;
	ld.shared.u16 	%rs247, [%r476+576];
	// begin inline asm
	{  cvt.f32.f16 %f1104, %rs247;}

	// end inline asm
	mul.f32 	%f1141, %f59, %f1136;
	fma.rn.f32 	%f1142, %f60, %f1104, %f1141;
	ld.shared.u16 	%rs248, [%r476+640];
	// begin inline asm
	{  cvt.f32.f16 %f1105, %rs248;}

	// end inline asm
	mul.f32 	%f1143, %f59, %f1137;
	fma.rn.f32 	%f1144, %f60, %f1105, %f1143;
	ld.shared.u16 	%rs249, [%r476+704];
	// begin inline asm
	{  cvt.f32.f16 %f1106, %rs249;}

	// end inline asm
	mul.f32 	%f1145, %f59, %f1138;
	fma.rn.f32 	%f1146, %f60, %f1106, %f1145;
	st.local.v4.f32 	[%rd113+32], {%f1140, %f1142, %f1144, %f1146};
	ld.shared.u16 	%rs250, [%r476+768];
	// begin inline asm
	{  cvt.f32.f16 %f1107, %rs250;}

	// end inline asm
	ld.local.v4.f32 	{%f1147, %f1148, %f1149, %f1150}, [%rd113+48];
	mul.f32 	%f1151, %f59, %f1147;
	fma.rn.f32 	%f1152, %f60, %f1107, %f1151;
	ld.shared.u16 	%rs251, [%r476+832];
	// begin inline asm
	{  cvt.f32.f16 %f1108, %rs251;}

	// end inline asm
	mul.f32 	%f1153, %f59, %f1148;
	fma.rn.f32 	%f1154, %f60, %f1108, %f1153;
	ld.shared.u16 	%rs252, [%r476+896];
	// begin inline asm
	{  cvt.f32.f16 %f1109, %rs252;}

	// end inline asm
	mul.f32 	%f1155, %f59, %f1149;
	fma.rn.f32 	%f1156, %f60, %f1109, %f1155;
	ld.shared.u16 	%rs253, [%r476+960];
	// begin inline asm
	{  cvt.f32.f16 %f1110, %rs253;}

	// end inline asm
	mul.f32 	%f1157, %f59, %f1150;
	fma.rn.f32 	%f1158, %f60, %f1110, %f1157;
	st.local.v4.f32 	[%rd113+48], {%f1152, %f1154, %f1156, %f1158};
	add.s32 	%r596, %r596, 16;
	setp.ne.s32 	%p160, %r596, %r26;
	mov.u32 	%r598, %r26;
	@%p160 bra 	$L__BB0_138;
$L__BB0_139:
	setp.eq.s32 	%p161, %r22, 0;
	@%p161 bra 	$L__BB0_193;
	setp.lt.u32 	%p162, %r23, 7;
	@%p162 bra 	$L__BB0_142;
	shl.b32 	%r477, %r598, 5;
	add.s32 	%r478, %r102, %r477;
	shl.b32 	%r479, %r478, 1;
	add.s32 	%r480, %r60, %r479;
	ld.shared.u16 	%rs254, [%r480];
	// begin inline asm
	{  cvt.f32.f16 %f1159, %rs254;}

	// end inline asm
	mul.wide.u32 	%rd114, %r598, 4;
	add.s64 	%rd115, %rd3, %rd114;
	ld.local.f32 	%f1167, [%rd115];
	mul.f32 	%f1168, %f59, %f1167;
	fma.rn.f32 	%f1169, %f60, %f1159, %f1168;
	st.local.f32 	[%rd115], %f1169;
	ld.shared.u16 	%rs255, [%r480+64];
	// begin inline asm
	{  cvt.f32.f16 %f1160, %rs255;}

	// end inline asm
	ld.local.f32 	%f1170, [%rd115+4];
	mul.f32 	%f1171, %f59, %f1170;
	fma.rn.f32 	%f1172, %f60, %f1160, %f1171;
	st.local.f32 	[%rd115+4], %f1172;
	ld.shared.u16 	%rs256, [%r480+128];
	// begin inline asm
	{  cvt.f32.f16 %f1161, %rs256;}

	// end inline asm
	ld.local.f32 	%f1173, [%rd115+8];
	mul.f32 	%f1174, %f59, %f1173;
	fma.rn.f32 	%f1175, %f60, %f1161, %f1174;
	st.local.f32 	[%rd115+8], %f1175;
	ld.shared.u16 	%rs257, [%r480+192];
	// begin inline asm
	{  cvt.f32.f16 %f1162, %rs257;}

	// end inline asm
	ld.local.f32 	%f1176, [%rd115+12];
	mul.f32 	%f1177, %f59, %f1176;
	fma.rn.f32 	%f1178, %f60, %f1162, %f1177;
	st.local.f32 	[%rd115+12], %f1178;
	ld.shared.u16 	%rs258, [%r480+256];
	// begin inline asm
	{  cvt.f32.f16 %f1163, %rs258;}

	// end inline asm
	ld.local.f32 	%f1179, [%rd115+16];
	mul.f32 	%f1180, %f59, %f1179;
	fma.rn.f32 	%f1181, %f60, %f1163, %f1180;
	st.local.f32 	[%rd115+16], %f1181;
	ld.shared.u16 	%rs259, [%r480+320];
	// begin inline asm
	{  cvt.f32.f16 %f1164, %rs259;}

	// end inline asm
	ld.local.f32 	%f1182, [%rd115+20];
	mul.f32 	%f1183, %f59, %f1182;
	fma.rn.f32 	%f1184, %f60, %f1164, %f1183;
	st.local.f32 	[%rd115+20], %f1184;
	ld.shared.u16 	%rs260, [%r480+384];
	// begin inline asm
	{  cvt.f32.f16 %f1165, %rs260;}

	// end inline asm
	ld.local.f32 	%f1185, [%rd115+24];
	mul.f32 	%f1186, %f59, %f1185;
	fma.rn.f32 	%f1187, %f60, %f1165, %f1186;
	st.local.f32 	[%rd115+24], %f1187;
	ld.shared.u16 	%rs261, [%r480+448];
	// begin inline asm
	{  cvt.f32.f16 %f1166, %rs261;}

	// end inline asm
	ld.local.f32 	%f1188, [%rd115+28];
	mul.f32 	%f1189, %f59, %f1188;
	fma.rn.f32 	%f1190, %f60, %f1166, %f1189;
	st.local.f32 	[%rd115+28], %f1190;
	add.s32 	%r598, %r598, 8;
$L__BB0_142:
	setp.eq.s32 	%p163, %r19, 0;
	@%p163 bra 	$L__BB0_193;
	setp.lt.u32 	%p164, %r20, 3;
	@%p164 bra 	$L__BB0_145;
	shl.b32 	%r481, %r598, 5;
	add.s32 	%r482, %r102, %r481;
	shl.b32 	%r483, %r482, 1;
	add.s32 	%r484, %r60, %r483;
	ld.shared.u16 	%rs262, [%r484];
	// begin inline asm
	{  cvt.f32.f16 %f1191, %rs262;}

	// end inline asm
	mul.wide.u32 	%rd116, %r598, 4;
	add.s64 	%rd117, %rd3, %rd116;
	ld.local.f32 	%f1195, [%rd117];
	mul.f32 	%f1196, %f59, %f1195;
	fma.rn.f32 	%f1197, %f60, %f1191, %f1196;
	st.local.f32 	[%rd117], %f1197;
	ld.shared.u16 	%rs263, [%r484+64];
	// begin inline asm
	{  cvt.f32.f16 %f1192, %rs263;}

	// end inline asm
	ld.local.f32 	%f1198, [%rd117+4];
	mul.f32 	%f1199, %f59, %f1198;
	fma.rn.f32 	%f1200, %f60, %f1192, %f1199;
	st.local.f32 	[%rd117+4], %f1200;
	ld.shared.u16 	%rs264, [%r484+128];
	// begin inline asm
	{  cvt.f32.f16 %f1193, %rs264;}

	// end inline asm
	ld.local.f32 	%f1201, [%rd117+8];
	mul.f32 	%f1202, %f59, %f1201;
	fma.rn.f32 	%f1203, %f60, %f1193, %f1202;
	st.local.f32 	[%rd117+8], %f1203;
	ld.shared.u16 	%rs265, [%r484+192];
	// begin inline asm
	{  cvt.f32.f16 %f1194, %rs265;}

	// end inline asm
	ld.local.f32 	%f1204, [%rd117+12];
	mul.f32 	%f1205, %f59, %f1204;
	fma.rn.f32 	%f1206, %f60, %f1194, %f1205;
	st.local.f32 	[%rd117+12], %f1206;
	add.s32 	%r598, %r598, 4;
$L__BB0_145:
	setp.eq.s32 	%p165, %r21, 0;
	@%p165 bra 	$L__BB0_193;
	setp.eq.s32 	%p166, %r21, 1;
	shl.b32 	%r485, %r598, 5;
	add.s32 	%r486, %r102, %r485;
	shl.b32 	%r487, %r486, 1;
	add.s32 	%r118, %r60, %r487;
	ld.shared.u16 	%rs266, [%r118];
	// begin inline asm
	{  cvt.f32.f16 %f1207, %rs266;}

	// end inline asm
	mul.wide.u32 	%rd118, %r598, 4;
	add.s64 	%rd19, %rd3, %rd118;
	ld.local.f32 	%f1208, [%rd19];
	mul.f32 	%f1209, %f59, %f1208;
	fma.rn.f32 	%f1210, %f60, %f1207, %f1209;
	st.local.f32 	[%rd19], %f1210;
	@%p166 bra 	$L__BB0_193;
	setp.eq.s32 	%p167, %r21, 2;
	ld.shared.u16 	%rs267, [%r118+64];
	// begin inline asm
	{  cvt.f32.f16 %f1211, %rs267;}

	// end inline asm
	ld.local.f32 	%f1212, [%rd19+4];
	mul.f32 	%f1213, %f59, %f1212;
	fma.rn.f32 	%f1214, %f60, %f1211, %f1213;
	st.local.f32 	[%rd19+4], %f1214;
	@%p167 bra 	$L__BB0_193;
	ld.shared.u16 	%rs268, [%r118+128];
	// begin inline asm
	{  cvt.f32.f16 %f1215, %rs268;}

	// end inline asm
	ld.local.f32 	%f1216, [%rd19+8];
	mul.f32 	%f1217, %f59, %f1216;
	fma.rn.f32 	%f1218, %f60, %f1215, %f1217;
	st.local.f32 	[%rd19+8], %f1218;
	bra.uni 	$L__BB0_193;
$L__BB0_149:
	setp.lt.s32 	%p195, %r174, 32;
	@%p195 bra 	$L__BB0_191;
	setp.lt.u32 	%p196, %r18, 7;
	mov.u32 	%r535, %ctaid.x;
	shl.b32 	%r536, %r535, 6;
	add.s32 	%r537, %r536, %r559;
	and.b32  	%r538, %r1, 31;
	mad.lo.s32 	%r47, %r537, %r174, %r538;
	mov.b32 	%r620, 0;
	@%p196 bra 	$L__BB0_169;
	mov.b32 	%r618, 0;
$L__BB0_152:
	.pragma "nounroll";
	setp.leu.f32 	%p197, %f1553, 0f00000000;
	mul.wide.u32 	%rd133, %r618, 4;
	add.s64 	%rd24, %rd3, %rd133;
	mov.f32 	%f1554, 0f00000000;
	@%p197 bra 	$L__BB0_154;
	ld.local.f32 	%f1451, [%rd24];
	div.rn.f32 	%f1554, %f1451, %f1553;
$L__BB0_154:
	setp.leu.f32 	%p198, %f1553, 0f00000000;
	// begin inline asm
	{  cvt.rn.f16.f32 %rs331, %f1554;}

	// end inline asm
	shl.b32 	%r540, %r618, 5;
	add.s32 	%r162, %r47, %r540;
	cvt.s64.s32 	%rd134, %r162;
	add.s64 	%rd135, %rd4, %rd134;
	shl.b64 	%rd136, %rd135, 1;
	add.s64 	%rd137, %rd1, %rd136;
	st.global.u16 	[%rd137], %rs331;
	mov.f32 	%f1555, 0f00000000;
	@%p198 bra 	$L__BB0_156;
	ld.local.f32 	%f1454, [%rd24+4];
	div.rn.f32 	%f1555, %f1454, %f1553;
$L__BB0_156:
	// begin inline asm
	{  cvt.rn.f16.f32 %rs332, %f1555;}

	// end inline asm
	add.s32 	%r541, %r162, 32;
	cvt.s64.s32 	%rd138, %r541;
	add.s64 	%rd139, %rd4, %rd138;
	shl.b64 	%rd140, %rd139, 1;
	add.s64 	%rd141, %rd1, %rd140;
	st.global.u16 	[%rd141], %rs332;
	mov.f32 	%f1556, 0f00000000;
	@%p198 bra 	$L__BB0_158;
	ld.local.f32 	%f1457, [%rd24+8];
	div.rn.f32 	%f1556, %f1457, %f1553;
$L__BB0_158:
	// begin inline asm
	{  cvt.rn.f16.f32 %rs333, %f1556;}

	// end inline asm
	add.s32 	%r542, %r162, 64;
	cvt.s64.s32 	%rd142, %r542;
	add.s64 	%rd143, %rd4, %rd142;
	shl.b64 	%rd144, %rd143, 1;
	add.s64 	%rd145, %rd1, %rd144;
	st.global.u16 	[%rd145], %rs333;
	mov.f32 	%f1557, 0f00000000;
	@%p198 bra 	$L__BB0_160;
	ld.local.f32 	%f1460, [%rd24+12];
	div.rn.f32 	%f1557, %f1460, %f1553;
$L__BB0_160:
	// begin inline asm
	{  cvt.rn.f16.f32 %rs334, %f1557;}

	// end inline asm
	add.s32 	%r543, %r162, 96;
	cvt.s64.s32 	%rd146, %r543;
	add.s64 	%rd147, %rd4, %rd146;
	shl.b64 	%rd148, %rd147, 1;
	add.s64 	%rd149, %rd1, %rd148;
	st.global.u16 	[%rd149], %rs334;
	mov.f32 	%f1558, 0f00000000;
	@%p198 bra 	$L__BB0_162;
	ld.local.f32 	%f1463, [%rd24+16];
	div.rn.f32 	%f1558, %f1463, %f1553;
$L__BB0_162:
	// begin inline asm
	{  cvt.rn.f16.f32 %rs335, %f1558;}

	// end inline asm
	add.s32 	%r544, %r162, 128;
	cvt.s64.s32 	%rd150, %r544;
	add.s64 	%rd151, %rd4, %rd150;
	shl.b64 	%rd152, %rd151, 1;
	add.s64 	%rd153, %rd1, %rd152;
	st.global.u16 	[%rd153], %rs335;
	mov.f32 	%f1559, 0f00000000;
	@%p198 bra 	$L__BB0_164;
	ld.local.f32 	%f1466, [%rd24+20];
	div.rn.f32 	%f1559, %f1466, %f1553;
$L__BB0_164:
	// begin inline asm
	{  cvt.rn.f16.f32 %rs336, %f1559;}

	// end inline asm
	add.s32 	%r545, %r162, 160;
	cvt.s64.s32 	%rd154, %r545;
	add.s64 	%rd155, %rd4, %rd154;
	shl.b64 	%rd156, %rd155, 1;
	add.s64 	%rd157, %rd1, %rd156;
	st.global.u16 	[%rd157], %rs336;
	mov.f32 	%f1560, 0f00000000;
	@%p198 bra 	$L__BB0_166;
	ld.local.f32 	%f1469, [%rd24+24];
	div.rn.f32 	%f1560, %f1469, %f1553;
$L__BB0_166:
	// begin inline asm
	{  cvt.rn.f16.f32 %rs337, %f1560;}

	// end inline asm
	add.s32 	%r546, %r162, 192;
	cvt.s64.s32 	%rd158, %r546;
	add.s64 	%rd159, %rd4, %rd158;
	shl.b64 	%rd160, %rd159, 1;
	add.s64 	%rd161, %rd1, %rd160;
	st.global.u16 	[%rd161], %rs337;
	mov.f32 	%f1561, 0f00000000;
	@%p198 bra 	$L__BB0_168;
	ld.local.f32 	%f1472, [%rd24+28];
	div.rn.f32 	%f1561, %f1472, %f1553;
$L__BB0_168:
	// begin inline asm
	{  cvt.rn.f16.f32 %rs338, %f1561;}

	// end inline asm
	add.s32 	%r547, %r162, 224;
	cvt.s64.s32 	%rd162, %r547;
	add.s64 	%rd163, %rd4, %rd162;
	shl.b64 	%rd164, %rd163, 1;
	add.s64 	%rd165, %rd1, %rd164;
	st.global.u16 	[%rd165], %rs338;
	add.s32 	%r618, %r618, 8;
	setp.ne.s32 	%p205, %r618, %r24;
	mov.u32 	%r620, %r24;
	@%p205 bra 	$L__BB0_152;
$L__BB0_169:
	setp.eq.s32 	%p206, %r19, 0;
	@%p206 bra 	$L__BB0_191;
	setp.lt.u32 	%p207, %r20, 3;
	@%p207 bra 	$L__BB0_180;
	setp.leu.f32 	%p208, %f1553, 0f00000000;
	mul.wide.u32 	%rd166, %r620, 4;
	add.s64 	%rd25, %rd3, %rd166;
	mov.f32 	%f1562, 0f00000000;
	@%p208 bra 	$L__BB0_173;
	ld.local.f32 	%f1475, [%rd25];
	div.rn.f32 	%f1562, %f1475, %f1553;
$L__BB0_173:
	setp.leu.f32 	%p209, %f1553, 0f00000000;
	// begin inline asm
	{  cvt.rn.f16.f32 %rs339, %f1562;}

	// end inline asm
	shl.b32 	%r548, %r620, 5;
	add.s32 	%r165, %r47, %r548;
	cvt.s64.s32 	%rd167, %r165;
	add.s64 	%rd168, %rd4, %rd167;
	shl.b64 	%rd169, %rd168, 1;
	add.s64 	%rd170, %rd1, %rd169;
	st.global.u16 	[%rd170], %rs339;
	mov.f32 	%f1563, 0f00000000;
	@%p209 bra 	$L__BB0_175;
	ld.local.f32 	%f1478, [%rd25+4];
	div.rn.f32 	%f1563, %f1478, %f1553;
$L__BB0_175:
	// begin inline asm
	{  cvt.rn.f16.f32 %rs340, %f1563;}

	// end inline asm
	add.s32 	%r549, %r165, 32;
	cvt.s64.s32 	%rd171, %r549;
	add.s64 	%rd172, %rd4, %rd171;
	shl.b64 	%rd173, %rd172, 1;
	add.s64 	%rd174, %rd1, %rd173;
	st.global.u16 	[%rd174], %rs340;
	mov.f32 	%f1564, 0f00000000;
	@%p209 bra 	$L__BB0_177;
	ld.local.f32 	%f1481, [%rd25+8];
	div.rn.f32 	%f1564, %f1481, %f1553;
$L__BB0_177:
	// begin inline asm
	{  cvt.rn.f16.f32 %rs341, %f1564;}

	// end inline asm
	add.s32 	%r550, %r165, 64;
	cvt.s64.s32 	%rd175, %r550;
	add.s64 	%rd176, %rd4, %rd175;
	shl.b64 	%rd177, %rd176, 1;
	add.s64 	%rd178, %rd1, %rd177;
	st.global.u16 	[%rd178], %rs341;
	mov.f32 	%f1565, 0f00000000;
	@%p209 bra 	$L__BB0_179;
	ld.local.f32 	%f1484, [%rd25+12];
	div.rn.f32 	%f1565, %f1484, %f1553;
$L__BB0_179:
	// begin inline asm
	{  cvt.rn.f16.f32 %rs342, %f1565;}

	// end inline asm
	add.s32 	%r551, %r165, 96;
	cvt.s64.s32 	%rd179, %r551;
	add.s64 	%rd180, %rd4, %rd179;
	shl.b64 	%rd181, %rd180, 1;
	add.s64 	%rd182, %rd1, %rd181;
	st.global.u16 	[%rd182], %rs342;
	add.s32 	%r620, %r620, 4;
$L__BB0_180:
	setp.eq.s32 	%p212, %r21, 0;
	@%p212 bra 	$L__BB0_191;
	setp.eq.s32 	%p213, %r21, 1;
	@%p213 bra 	$L__BB0_187;
	setp.leu.f32 	%p214, %f1553, 0f00000000;
	mul.wide.u32 	%rd183, %r620, 4;
	add.s64 	%rd26, %rd3, %rd183;
	mov.f32 	%f1566, 0f00000000;
	@%p214 bra 	$L__BB0_184;
	ld.local.f32 	%f1487, [%rd26];
	div.rn.f32 	%f1566, %f1487, %f1553;
$L__BB0_184:
	setp.leu.f32 	%p215, %f1553, 0f00000000;
	// begin inline asm
	{  cvt.rn.f16.f32 %rs343, %f1566;}

	// end inline asm
	shl.b32 	%r552, %r620, 5;
	add.s32 	%r168, %r47, %r552;
	cvt.s64.s32 	%rd184, %r168;
	add.s64 	%rd185, %rd4, %rd184;
	shl.b64 	%rd186, %rd185, 1;
	add.s64 	%rd187, %rd1, %rd186;
	st.global.u16 	[%rd187], %rs343;
	mov.f32 	%f1567, 0f00000000;
	@%p215 bra 	$L__BB0_186;
	ld.local.f32 	%f1490, [%rd26+4];
	div.rn.f32 	%f1567, %f1490, %f1553;
$L__BB0_186:
	// begin inline asm
	{  cvt.rn.f16.f32 %rs344, %f1567;}

	// end inline asm
	add.s32 	%r553, %r168, 32;
	cvt.s64.s32 	%rd188, %r553;
	add.s64 	%rd189, %rd4, %rd188;
	shl.b64 	%rd190, %rd189, 1;
	add.s64 	%rd191, %rd1, %rd190;
	st.global.u16 	[%rd191], %rs344;
	add.s32 	%r620, %r620, 2;
$L__BB0_187:
	setp.eq.s32 	%p216, %r25, 0;
	@%p216 bra 	$L__BB0_191;
	setp.leu.f32 	%p217, %f1553, 0f00000000;
	mov.f32 	%f1568, 0f00000000;
	@%p217 bra 	$L__BB0_190;
	mul.wide.u32 	%rd192, %r620, 4;
	add.s64 	%rd193, %rd3, %rd192;
	ld.local.f32 	%f1493, [%rd193];
	div.rn.f32 	%f1568, %f1493, %f1553;
$L__BB0_190:
	// begin inline asm
	{  cvt.rn.f16.f32 %rs345, %f1568;}

	// end inline asm
	shl.b32 	%r554, %r620, 5;
	add.s32 	%r555, %r47, %r554;
	cvt.s64.s32 	%rd194, %r555;
	add.s64 	%rd195, %rd4, %rd194;
	shl.b64 	%rd196, %rd195, 1;
	add.s64 	%rd197, %rd1, %rd196;
	st.global.u16 	[%rd197], %rs345;
$L__BB0_191:
	shr.u32 	%r556, %r3, 5;
	add.s32 	%r559, %r559, %r556;
	setp.lt.s32 	%p218, %r559, %r7;
	@%p218 bra 	$L__BB0_10;
$L__BB0_192:
	ret;
$L__BB0_193:
	add.s32 	%r573, %r573, 4;
	setp.eq.s32 	%p168, %r573, %r607;
	@%p168 bra 	$L__BB0_194;
	bra.uni 	$L__BB0_45;
$L__BB0_194:
	setp.eq.s32 	%p169, %r61, 0;
	@%p169 bra 	$L__BB0_230;
	mov.b32 	%r608, 0;
$L__BB0_196:
	.pragma "nounroll";
	mov.f32 	%f83, %f1552;
	setp.lt.u32 	%p170, %r18, 15;
	and.b32  	%r490, %r1, 31;
	mad.lo.s32 	%r136, %r607, %r174, %r490;
	mov.f32 	%f1545, 0f00000000;
	mov.b32 	%r611, 0;
	@%p170 bra 	$L__BB0_199;
	mov.f32 	%f1545, 0f00000000;
	mov.b32 	%r609, 0;
$L__BB0_198:
	.pragma "nounroll";
	shl.b32 	%r492, %r609, 5;
	add.s32 	%r493, %r136, %r492;
	shl.b32 	%r494, %r493, 1;
	add.s32 	%r495, %r59, %r494;
	ld.shared.u16 	%rs269, [%r495];
	// begin inline asm
	{  cvt.f32.f16 %f1222, %rs269;}

	// end inline asm
	mul.wide.u32 	%rd119, %r609, 4;
	add.s64 	%rd120, %rd2, %rd119;
	ld.local.v4.f32 	{%f1238, %f1239, %f1240, %f1241}, [%rd120];
	fma.rn.f32 	%f1242, %f1222, %f1238, %f1545;
	ld.shared.u16 	%rs270, [%r495+64];
	// begin inline asm
	{  cvt.f32.f16 %f1223, %rs270;}

	// end inline asm
	fma.rn.f32 	%f1243, %f1223, %f1239, %f1242;
	ld.shared.u16 	%rs271, [%r495+128];
	// begin inline asm
	{  cvt.f32.f16 %f1224, %rs271;}

	// end inline asm
	fma.rn.f32 	%f1244, %f1224, %f1240, %f1243;
	ld.shared.u16 	%rs272, [%r495+192];
	// begin inline asm
	{  cvt.f32.f16 %f1225, %rs272;}

	// end inline asm
	fma.rn.f32 	%f1245, %f1225, %f1241, %f1244;
	ld.shared.u16 	%rs273, [%r495+256];
	// begin inline asm
	{  cvt.f32.f16 %f1226, %rs273;}

	// end inline asm
	ld.local.v4.f32 	{%f1246, %f1247, %f1248, %f1249}, [%rd120+16];
	fma.rn.f32 	%f1250, %f1226, %f1246, %f1245;
	ld.shared.u16 	%rs274, [%r495+320];
	// begin inline asm
	{  cvt.f32.f16 %f1227, %rs274;}

	// end inline asm
	fma.rn.f32 	%f1251, %f1227, %f1247, %f1250;
	ld.shared.u16 	%rs275, [%r495+384];
	// begin inline asm
	{  cvt.f32.f16 %f1228, %rs275;}

	// end inline asm
	fma.rn.f32 	%f1252, %f1228, %f1248, %f1251;
	ld.shared.u16 	%rs276, [%r495+448];
	// begin inline asm
	{  cvt.f32.f16 %f1229, %rs276;}

	// end inline asm
	fma.rn.f32 	%f1253, %f1229, %f1249, %f1252;
	ld.shared.u16 	%rs277, [%r495+512];
	// begin inline asm
	{  cvt.f32.f16 %f1230, %rs277;}

	// end inline asm
	ld.local.v4.f32 	{%f1254, %f1255, %f1256, %f1257}, [%rd120+32];
	fma.rn.f32 	%f1258, %f1230, %f1254, %f1253;
	ld.shared.u16 	%rs278, [%r495+576];
	// begin inline asm
	{  cvt.f32.f16 %f1231, %rs278;}

	// end inline asm
	fma.rn.f32 	%f1259, %f1231, %f1255, %f1258;
	ld.shared.u16 	%rs279, [%r495+640];
	// begin inline asm
	{  cvt.f32.f16 %f1232, %rs279;}

	// end inline asm
	fma.rn.f32 	%f1260, %f1232, %f1256, %f1259;
	ld.shared.u16 	%rs280, [%r495+704];
	// begin inline asm
	{  cvt.f32.f16 %f1233, %rs280;}

	// end inline asm
	fma.rn.f32 	%f1261, %f1233, %f1257, %f1260;
	ld.shared.u16 	%rs281, [%r495+768];
	// begin inline asm
	{  cvt.f32.f16 %f1234, %rs281;}

	// end inline asm
	ld.local.v4.f32 	{%f1262, %f1263, %f1264, %f1265}, [%rd120+48];
	fma.rn.f32 	%f1266, %f1234, %f1262, %f1261;
	ld.shared.u16 	%rs282, [%r495+832];
	// begin inline asm
	{  cvt.f32.f16 %f1235, %rs282;}

	// end inline asm
	fma.rn.f32 	%f1267, %f1235, %f1263, %f1266;
	ld.shared.u16 	%rs283, [%r495+896];
	// begin inline asm
	{  cvt.f32.f16 %f1236, %rs283;}

	// end inline asm
	fma.rn.f32 	%f1268, %f1236, %f1264, %f1267;
	ld.shared.u16 	%rs284, [%r495+960];
	// begin inline asm
	{  cvt.f32.f16 %f1237, %rs284;}

	// end inline asm
	fma.rn.f32 	%f1545, %f1237, %f1265, %f1268;
	add.s32 	%r609, %r609, 16;
	setp.ne.s32 	%p171, %r609, %r26;
	mov.u32 	%r611, %r26;
	@%p171 bra 	$L__BB0_198;
$L__BB0_199:
	setp.eq.s32 	%p172, %r22, 0;
	@%p172 bra 	$L__BB0_209;
	setp.lt.u32 	%p173, %r23, 7;
	@%p173 bra 	$L__BB0_202;
	shl.b32 	%r496, %r611, 5;
	add.s32 	%r497, %r136, %r496;
	shl.b32 	%r498, %r497, 1;
	add.s32 	%r499, %r59, %r498;
	ld.shared.u16 	%rs285, [%r499];
	// begin inline asm
	{  cvt.f32.f16 %f1270, %rs285;}

	// end inline asm
	mul.wide.u32 	%rd121, %r611, 4;
	add.s64 	%rd122, %rd2, %rd121;
	ld.local.f32 	%f1278, [%rd122];
	fma.rn.f32 	%f1279, %f1270, %f1278, %f1545;
	ld.shared.u16 	%rs286, [%r499+64];
	// begin inline asm
	{  cvt.f32.f16 %f1271, %rs286;}

	// end inline asm
	ld.local.f32 	%f1280, [%rd122+4];
	fma.rn.f32 	%f1281, %f1271, %f1280, %f1279;
	ld.shared.u16 	%rs287, [%r499+128];
	// begin inline asm
	{  cvt.f32.f16 %f1272, %rs287;}

	// end inline asm
	ld.local.f32 	%f1282, [%rd122+8];
	fma.rn.f32 	%f1283, %f1272, %f1282, %f1281;
	ld.shared.u16 	%rs288, [%r499+192];
	// begin inline asm
	{  cvt.f32.f16 %f1273, %rs288;}

	// end inline asm
	ld.local.f32 	%f1284, [%rd122+12];
	fma.rn.f32 	%f1285, %f1273, %f1284, %f1283;
	ld.shared.u16 	%rs289, [%r499+256];
	// begin inline asm
	{  cvt.f32.f16 %f1274, %rs289;}

	// end inline asm
	ld.local.f32 	%f1286, [%rd122+16];
	fma.rn.f32 	%f1287, %f1274, %f1286, %f1285;
	ld.shared.u16 	%rs290, [%r499+320];
	// begin inline asm
	{  cvt.f32.f16 %f1275, %rs290;}

	// end inline asm
	ld.local.f32 	%f1288, [%rd122+20];
	fma.rn.f32 	%f1289, %f1275, %f1288, %f1287;
	ld.shared.u16 	%rs291, [%r499+384];
	// begin inline asm
	{  cvt.f32.f16 %f1276, %rs291;}

	// end inline asm
	ld.local.f32 	%f1290, [%rd122+24];
	fma.rn.f32 	%f1291, %f1276, %f1290, %f1289;
	ld.shared.u16 	%rs292, [%r499+448];
	// begin inline asm
	{  cvt.f32.f16 %f1277, %rs292;}

	// end inline asm
	ld.local.f32 	%f1292, [%rd122+28];
	fma.rn.f32 	%f1545, %f1277, %f1292, %f1291;
	add.s32 	%r611, %r611, 8;
$L__BB0_202:
	setp.eq.s32 	%p174, %r19, 0;
	@%p174 bra 	$L__BB0_209;
	setp.lt.u32 	%p175, %r20, 3;
	@%p175 bra 	$L__BB0_205;
	shl.b32 	%r500, %r611, 5;
	add.s32 	%r501, %r136, %r500;
	shl.b32 	%r502, %r501, 1;
	add.s32 	%r503, %r59, %r502;
	ld.shared.u16 	%rs293, [%r503];
	// begin inline asm
	{  cvt.f32.f16 %f1294, %rs293;}

	// end inline asm
	mul.wide.u32 	%rd123, %r611, 4;
	add.s64 	%rd124, %rd2, %rd123;
	ld.local.f32 	%f1298, [%rd124];
	fma.rn.f32 	%f1299, %f1294, %f1298, %f1545;
	ld.shared.u16 	%rs294, [%r503+64];
	// begin inline asm
	{  cvt.f32.f16 %f1295, %rs294;}

	// end inline asm
	ld.local.f32 	%f1300, [%rd124+4];
	fma.rn.f32 	%f1301, %f1295, %f1300, %f1299;
	ld.shared.u16 	%rs295, [%r503+128];
	// begin inline asm
	{  cvt.f32.f16 %f1296, %rs295;}

	// end inline asm
	ld.local.f32 	%f1302, [%rd124+8];
	fma.rn.f32 	%f1303, %f1296, %f1302, %f1301;
	ld.shared.u16 	%rs296, [%r503+192];
	// begin inline asm
	{  cvt.f32.f16 %f1297, %rs296;}

	// end inline asm
	ld.local.f32 	%f1304, [%rd124+12];
	fma.rn.f32 	%f1545, %f1297, %f1304, %f1303;
	add.s32 	%r611, %r611, 4;
$L__BB0_205:
	setp.eq.s32 	%p176, %r21, 0;
	@%p176 bra 	$L__BB0_209;
	setp.eq.s32 	%p177, %r21, 1;
	shl.b32 	%r504, %r611, 5;
	add.s32 	%r505, %r136, %r504;
	shl.b32 	%r506, %r505, 1;
	add.s32 	%r144, %r59, %r506;
	ld.shared.u16 	%rs297, [%r144];
	// begin inline asm
	{  cvt.f32.f16 %f1305, %rs297;}

	// end inline asm
	mul.wide.u32 	%rd125, %r611, 4;
	add.s64 	%rd22, %rd2, %rd125;
	ld.local.f32 	%f1306, [%rd22];
	fma.rn.f32 	%f1545, %f1305, %f1306, %f1545;
	@%p177 bra 	$L__BB0_209;
	setp.eq.s32 	%p178, %r21, 2;
	ld.shared.u16 	%rs298, [%r144+64];
	// begin inline asm
	{  cvt.f32.f16 %f1307, %rs298;}

	// end inline asm
	ld.local.f32 	%f1308, [%rd22+4];
	fma.rn.f32 	%f1545, %f1307, %f1308, %f1545;
	@%p178 bra 	$L__BB0_209;
	ld.shared.u16 	%rs299, [%r144+128];
	// begin inline asm
	{  cvt.f32.f16 %f1309, %rs299;}

	// end inline asm
	ld.local.f32 	%f1310, [%rd22+8];
	fma.rn.f32 	%f1545, %f1309, %f1310, %f1545;
$L__BB0_209:
	mov.b32 	%r508, %f1545;
	shfl.sync.bfly.b32	%r509|%p180, %r508, 16, 31, -1;
	mov.b32 	%f1311, %r509;
	add.f32 	%f1312, %f1545, %f1311;
	mov.b32 	%r510, %f1312;
	shfl.sync.bfly.b32	%r511|%p181, %r510, 8, 31, -1;
	mov.b32 	%f1313, %r511;
	add.f32 	%f1314, %f1312, %f1313;
	mov.b32 	%r512, %f1314;
	shfl.sync.bfly.b32	%r513|%p182, %r512, 4, 31, -1;
	mov.b32 	%f1315, %r513;
	add.f32 	%f1316, %f1314, %f1315;
	mov.b32 	%r514, %f1316;
	shfl.sync.bfly.b32	%r515|%p183, %r514, 2, 31, -1;
	mov.b32 	%f1317, %r515;
	add.f32 	%f1318, %f1316, %f1317;
	mov.b32 	%r516, %f1318;
	shfl.sync.bfly.b32	%r517|%p184, %r516, 1, 31, -1;
	mov.b32 	%f1319, %r517;
	add.f32 	%f1320, %f1318, %f1319;
	mul.f32 	%f1321, %f148, %f1320;
	max.f32 	%f1552, %f83, %f1321;
	sub.f32 	%f1322, %f83, %f1552;
	mul.f32 	%f1323, %f1322, 0f3FB8AA3B;
	ex2.approx.f32 	%f99, %f1323;
	sub.f32 	%f1324, %f1321, %f1552;
	mul.f32 	%f1325, %f1324, 0f3FB8AA3B;
	ex2.approx.f32 	%f100, %f1325;
	fma.rn.f32 	%f1553, %f1553, %f99, %f100;
	mov.b32 	%r615, 0;
	@%p170 bra 	$L__BB0_212;
	mov.b32 	%r613, 0;
$L__BB0_211:
	.pragma "nounroll";
	shl.b32 	%r519, %r613, 5;
	add.s32 	%r520, %r136, %r519;
	shl.b32 	%r521, %r520, 1;
	add.s32 	%r522, %r60, %r521;
	ld.shared.u16 	%rs300, [%r522];
	// begin inline asm
	{  cvt.f32.f16 %f1326, %rs300;}

	// end inline asm
	mul.wide.u32 	%rd126, %r613, 4;
	add.s64 	%rd127, %rd3, %rd126;
	ld.local.v4.f32 	{%f1342, %f1343, %f1344, %f1345}, [%rd127];
	mul.f32 	%f1346, %f99, %f1342;
	fma.rn.f32 	%f1347, %f100, %f1326, %f1346;
	ld.shared.u16 	%rs301, [%r522+64];
	// begin inline asm
	{  cvt.f32.f16 %f1327, %rs301;}

	// end inline asm
	mul.f32 	%f1348, %f99, %f1343;
	fma.rn.f32 	%f1349, %f100, %f1327, %f1348;
	ld.shared.u16 	%rs302, [%r522+128];
	// begin inline asm
	{  cvt.f32.f16 %f1328, %rs302;}

	// end inline asm
	mul.f32 	%f1350, %f99, %f1344;
	fma.rn.f32 	%f1351, %f100, %f1328, %f1350;
	ld.shared.u16 	%rs303, [%r522+192];
	// begin inline asm
	{  cvt.f32.f16 %f1329, %rs303;}

	// end inline asm
	mul.f32 	%f1352, %f99, %f1345;
	fma.rn.f32 	%f1353, %f100, %f1329, %f1352;
	st.local.v4.f32 	[%rd127], {%f1347, %f1349, %f1351, %f1353};
	ld.shared.u16 	%rs304, [%r522+256];
	// begin inline asm
	{  cvt.f32.f16 %f1330, %rs304;}

	// end inline asm
	ld.local.v4.f32 	{%f1354, %f1355, %f1356, %f1357}, [%rd127+16];
	mul.f32 	%f1358, %f99, %f1354;
	fma.rn.f32 	%f1359, %f100, %f1330, %f1358;
	ld.shared.u16 	%rs305, [%r522+320];
	// begin inline asm
	{  cvt.f32.f16 %f1331, %rs305;}

	// end inline asm
	mul.f32 	%f1360, %f99, %f1355;
	fma.rn.f32 	%f1361, %f100, %f1331, %f1360;
	ld.shared.u16 	%rs306, [%r522+384];
	// begin inline asm
	{  cvt.f32.f16 %f1332, %rs306;}

	// end inline asm
	mul.f32 	%f1362, %f99, %f1356;
	fma.rn.f32 	%f1363, %f100, %f1332, %f1362;
	ld.shared.u16 	%rs307, [%r522+448];
	// begin inline asm
	{  cvt.f32.f16 %f1333, %rs307;}

	// end inline asm
	mul.f32 	%f1364, %f99, %f1357;
	fma.rn.f32 	%f1365, %f100, %f1333, %f1364;
	st.local.v4.f32 	[%rd127+16], {%f1359, %f1361, %f1363, %f1365};
	ld.shared.u16 	%rs308, [%r522+512];
	// begin inline asm
	{  cvt.f32.f16 %f1334, %rs308;}

	// end inline asm
	ld.local.v4.f32 	{%f1366, %f1367, %f1368, %f1369}, [%rd127+32];
	mul.f32 	%f1370, %f99, %f1366;
	fma.rn.f32 	%f1371, %f100, %f1334, %f1370;
	ld.shared.u16 	%rs309, [%r522+576];
	// begin inline asm
	{  cvt.f32.f16 %f1335, %rs309;}

	// end inline asm
	mul.f32 	%f1372, %f99, %f1367;
	fma.rn.f32 	%f1373, %f100, %f1335, %f1372;
	ld.shared.u16 	%rs310, [%r522+640];
	// begin inline asm
	{  cvt.f32.f16 %f1336, %rs310;}

	// end inline asm
	mul.f32 	%f1374, %f99, %f1368;
	fma.rn.f32 	%f1375, %f100, %f1336, %f1374;
	ld.shared.u16 	%rs311, [%r522+704];
	// begin inline asm
	{  cvt.f32.f16 %f1337, %rs311;}

	// end inline asm
	mul.f32 	%f1376, %f99, %f1369;
	fma.rn.f32 	%f1377, %f100, %f1337, %f1376;
	st.local.v4.f32 	[%rd127+32], {%f1371, %f1373, %f1375, %f1377};
	ld.shared.u16 	%rs312, [%r522+768];
	// begin inline asm
	{  cvt.f32.f16 %f1338, %rs312;}

	// end inline asm
	ld.local.v4.f32 	{%f1378, %f1379, %f1380, %f1381}, [%rd127+48];
	mul.f32 	%f1382, %f99, %f1378;
	fma.rn.f32 	%f1383, %f100, %f1338, %f1382;
	ld.shared.u16 	%rs313, [%r522+832];
	// begin inline asm
	{  cvt.f32.f16 %f1339, %rs313;}

	// end inline asm
	mul.f32 	%f1384, %f99, %f1379;
	fma.rn.f32 	%f1385, %f100, %f1339, %f1384;
	ld.shared.u16 	%rs314, [%r522+896];
	// begin inline asm
	{  cvt.f32.f16 %f1340, %rs314;}

	// end inline asm
	mul.f32 	%f1386, %f99, %f1380;
	fma.rn.f32 	%f1387, %f100, %f1340, %f1386;
	ld.shared.u16 	%rs315, [%r522+960];
	// begin inline asm
	{  cvt.f32.f16 %f1341, %rs315;}

	// end inline asm
	mul.f32 	%f1388, %f99, %f1381;
	fma.rn.f32 	%f1389, %f100, %f1341, %f1388;
	st.local.v4.f32 	[%rd127+48], {%f1383, %f1385, %f1387, %f1389};
	add.s32 	%r613, %r613, 16;
	setp.ne.s32 	%p185, %r613, %r26;
	mov.u32 	%r615, %r26;
	@%p185 bra 	$L__BB0_211;
$L__BB0_212:
	setp.eq.s32 	%p186, %r22, 0;
	@%p186 bra 	$L__BB0_222;
	setp.lt.u32 	%p187, %r23, 7;
	@%p187 bra 	$L__BB0_215;
	shl.b32 	%r523, %r615, 5;
	add.s32 	%r524, %r136, %r523;
	shl.b32 	%r525, %r524, 1;
	add.s32 	%r526, %r60, %r525;
	ld.shared.u16 	%rs316, [%r526];
	// begin inline asm
	{  cvt.f32.f16 %f1390, %rs316;}

	// end inline asm
	mul.wide.u32 	%rd128, %r615, 4;
	add.s64 	%rd129, %rd3, %rd128;
	ld.local.f32 	%f1398, [%rd129];
	mul.f32 	%f1399, %f99, %f1398;
	fma.rn.f32 	%f1400, %f100, %f1390, %f1399;
	st.local.f32 	[%rd129], %f1400;
	ld.shared.u16 	%rs317, [%r526+64];
	// begin inline asm
	{  cvt.f32.f16 %f1391, %rs317;}

	// end inline asm
	ld.local.f32 	%f1401, [%rd129+4];
	mul.f32 	%f1402, %f99, %f1401;
	fma.rn.f32 	%f1403, %f100, %f1391, %f1402;
	st.local.f32 	[%rd129+4], %f1403;
	ld.shared.u16 	%rs318, [%r526+128];
	// begin inline asm
	{  cvt.f32.f16 %f1392, %rs318;}

	// end inline asm
	ld.local.f32 	%f1404, [%rd129+8];
	mul.f32 	%f1405, %f99, %f1404;
	fma.rn.f32 	%f1406, %f100, %f1392, %f1405;
	st.local.f32 	[%rd129+8], %f1406;
	ld.shared.u16 	%rs319, [%r526+192];
	// begin inline asm
	{  cvt.f32.f16 %f1393, %rs319;}

	// end inline asm
	ld.local.f32 	%f1407, [%rd129+12];
	mul.f32 	%f1408, %f99, %f1407;
	fma.rn.f32 	%f1409, %f100, %f1393, %f1408;
	st.local.f32 	[%rd129+12], %f1409;
	ld.shared.u16 	%rs320, [%r526+256];
	// begin inline asm
	{  cvt.f32.f16 %f1394, %rs320;}

	// end inline asm
	ld.local.f32 	%f1410, [%rd129+16];
	mul.f32 	%f1411, %f99, %f1410;
	fma.rn.f32 	%f1412, %f100, %f1394, %f1411;
	st.local.f32 	[%rd129+16], %f1412;
	ld.shared.u16 	%rs321, [%r526+320];
	// begin inline asm
	{  cvt.f32.f16 %f1395, %rs321;}

	// end inline asm
	ld.local.f32 	%f1413, [%rd129+20];
	mul.f32 	%f1414, %f99, %f1413;
	fma.rn.f32 	%f1415, %f100, %f1395, %f1414;
	st.local.f32 	[%rd129+20], %f1415;
	ld.shared.u16 	%rs322, [%r526+384];
	// begin inline asm
	{  cvt.f32.f16 %f1396, %rs322;}

	// end inline asm
	ld.local.f32 	%f1416, [%rd129+24];
	mul.f32 	%f1417, %f99, %f1416;
	fma.rn.f32 	%f1418, %f100, %f1396, %f1417;
	st.local.f32 	[%rd129+24], %f1418;
	ld.shared.u16 	%rs323, [%r526+448];
	// begin inline asm
	{  cvt.f32.f16 %f1397, %rs323;}

	// end inline asm
	ld.local.f32 	%f1419, [%rd129+28];
	mul.f32 	%f1420, %f99, %f1419;
	fma.rn.f32 	%f1421, %f100, %f1397, %f1420;
	st.local.f32 	[%rd129+28], %f1421;
	add.s32 	%r615, %r615, 8;
$L__BB0_215:
	setp.eq.s32 	%p188, %r19, 0;
	@%p188 bra 	$L__BB0_222;
	setp.lt.u32 	%p189, %r20, 3;
	@%p189 bra 	$L__BB0_218;
	shl.b32 	%r527, %r615, 5;
	add.s32 	%r528, %r136, %r527;
	shl.b32 	%r529, %r528, 1;
	add.s32 	%r530, %r60, %r529;
	ld.shared.u16 	%rs324, [%r530];
	// begin inline asm
	{  cvt.f32.f16 %f1422, %rs324;}

	// end inline asm
	mul.wide.u32 	%rd130, %r615, 4;
	add.s64 	%rd131, %rd3, %rd130;
	ld.local.f32 	%f1426, [%rd131];
	mul.f32 	%f1427, %f99, %f1426;
	fma.rn.f32 	%f1428, %f100, %f1422, %f1427;
	st.local.f32 	[%rd131], %f1428;
	ld.shared.u16 	%rs325, [%r530+64];
	// begin inline asm
	{  cvt.f32.f16 %f1423, %rs325;}

	// end inline asm
	ld.local.f32 	%f1429, [%rd131+4];
	mul.f32 	%f1430, %f99, %f1429;
	fma.rn.f32 	%f1431, %f100, %f1423, %f1430;
	st.local.f32 	[%rd131+4], %f1431;
	ld.shared.u16 	%rs326, [%r530+128];
	// begin inline asm
	{  cvt.f32.f16 %f1424, %rs326;}

	// end inline asm
	ld.local.f32 	%f1432, [%rd131+8];
	mul.f32 	%f1433, %f99, %f1432;
	fma.rn.f32 	%f1434, %f100, %f1424, %f1433;
	st.local.f32 	[%rd131+8], %f1434;
	ld.shared.u16 	%rs327, [%r530+192];
	// begin inline asm
	{  cvt.f32.f16 %f1425, %rs327;}

	// end inline asm
	ld.local.f32 	%f1435, [%rd131+12];
	mul.f32 	%f1436, %f99, %f1435;
	fma.rn.f32 	%f1437, %f100, %f1425, %f1436;
	st.local.f32 	[%rd131+12], %f1437;
	add.s32 	%r615, %r615, 4;
$L__BB0_218:
	setp.eq.s32 	%p190, %r21, 0;
	@%p190 bra 	$L__BB0_222;
	setp.eq.s32 	%p191, %r21, 1;
	shl.b32 	%r531, %r615, 5;
	add.s32 	%r532, %r136, %r531;
	shl.b32 	%r533, %r532, 1;
	add.s32 	%r152, %r60, %r533;
	ld.shared.u16 	%rs328, [%r152];
	// begin inline asm
	{  cvt.f32.f16 %f1438, %rs328;}

	// end inline asm
	mul.wide.u32 	%rd132, %r615, 4;
	add.s64 	%rd23, %rd3, %rd132;
	ld.local.f32 	%f1439, [%rd23];
	mul.f32 	%f1440, %f99, %f1439;
	fma.rn.f32 	%f1441, %f100, %f1438, %f1440;
	st.local.f32 	[%rd23], %f1441;
	@%p191 bra 	$L__BB0_222;
	setp.eq.s32 	%p192, %r21, 2;
	ld.shared.u16 	%rs329, [%r152+64];
	// begin inline asm
	{  cvt.f32.f16 %f1442, %rs329;}

	// end inline asm
	ld.local.f32 	%f1443, [%rd23+4];
	mul.f32 	%f1444, %f99, %f1443;
	fma.rn.f32 	%f1445, %f100, %f1442, %f1444;
	st.local.f32 	[%rd23+4], %f1445;
	@%p192 bra 	$L__BB0_222;
	ld.shared.u16 	%rs330, [%r152+128];
	// begin inline asm
	{  cvt.f32.f16 %f1446, %rs330;}

	// end inline asm
	ld.local.f32 	%f1447, [%rd23+8];
	mul.f32 	%f1448, %f99, %f1447;
	fma.rn.f32 	%f1449, %f100, %f1446, %f1448;
	st.local.f32 	[%rd23+8], %f1449;
$L__BB0_222:
	add.s32 	%r607, %r607, 1;
	add.s32 	%r608, %r608, 1;
	setp.eq.s32 	%p193, %r608, %r61;
	@%p193 bra 	$L__BB0_230;
	bra.uni 	$L__BB0_196;
$L__BB0_223:
	and.b32  	%r155, %r52, 3;
	setp.lt.s32 	%p35, %r569, 4;
	@%p35 bra 	$L__BB0_226;
	and.b32  	%r156, %r52, 252;
	mov.b32 	%r617, 0;
$L__BB0_225:
	.pragma "nounroll";
	mov.b32 	%r242, 0;
	shfl.sync.bfly.b32	%r243|%p36, %r242, 16, 31, -1;
	mov.b32 	%f169, %r243;
	add.f32 	%f170, %f169, 0f00000000;
	mov.b32 	%r244, %f170;
	shfl.sync.bfly.b32	%r245|%p37, %r244, 8, 31, -1;
	mov.b32 	%f171, %r245;
	add.f32 	%f172, %f170, %f171;
	mov.b32 	%r246, %f172;
	shfl.sync.bfly.b32	%r247|%p38, %r246, 4, 31, -1;
	mov.b32 	%f173, %r247;
	add.f32 	%f174, %f172, %f173;
	mov.b32 	%r248, %f174;
	shfl.sync.bfly.b32	%r249|%p39, %r248, 2, 31, -1;
	mov.b32 	%f175, %r249;
	add.f32 	%f176, %f174, %f175;
	mov.b32 	%r250, %f176;
	shfl.sync.bfly.b32	%r251|%p40, %r250, 1, 31, -1;
	mov.b32 	%f177, %r251;
	add.f32 	%f178, %f176, %f177;
	mul.f32 	%f179, %f148, %f178;
	max.f32 	%f180, %f1552, %f179;
	sub.f32 	%f181, %f1552, %f180;
	mul.f32 	%f182, %f181, 0f3FB8AA3B;
	ex2.approx.f32 	%f183, %f182;
	sub.f32 	%f184, %f179, %f180;
	mul.f32 	%f185, %f184, 0f3FB8AA3B;
	ex2.approx.f32 	%f186, %f185;
	fma.rn.f32 	%f187, %f1553, %f183, %f186;
	shfl.sync.bfly.b32	%r252|%p41, %r242, 16, 31, -1;
	mov.b32 	%f188, %r252;
	add.f32 	%f189, %f188, 0f00000000;
	mov.b32 	%r253, %f189;
	shfl.sync.bfly.b32	%r254|%p42, %r253, 8, 31, -1;
	mov.b32 	%f190, %r254;
	add.f32 	%f191, %f189, %f190;
	mov.b32 	%r255, %f191;
	shfl.sync.bfly.b32	%r256|%p43, %r255, 4, 31, -1;
	mov.b32 	%f192, %r256;
	add.f32 	%f193, %f191, %f192;
	mov.b32 	%r257, %f193;
	shfl.sync.bfly.b32	%r258|%p44, %r257, 2, 31, -1;
	mov.b32 	%f194, %r258;
	add.f32 	%f195, %f193, %f194;
	mov.b32 	%r259, %f195;
	shfl.sync.bfly.b32	%r260|%p45, %r259, 1, 31, -1;
	mov.b32 	%f196, %r260;
	add.f32 	%f197, %f195, %f196;
	mul.f32 	%f198, %f148, %f197;
	max.f32 	%f199, %f180, %f198;
	sub.f32 	%f200, %f180, %f199;
	mul.f32 	%f201, %f200, 0f3FB8AA3B;
	ex2.approx.f32 	%f202, %f201;
	sub.f32 	%f203, %f198, %f199;
	mul.f32 	%f204, %f203, 0f3FB8AA3B;
	ex2.approx.f32 	%f205, %f204;
	fma.rn.f32 	%f206, %f187, %f202, %f205;
	shfl.sync.bfly.b32	%r261|%p46, %r242, 16, 31, -1;
	mov.b32 	%f207, %r261;
	add.f32 	%f208, %f207, 0f00000000;
	mov.b32 	%r262, %f208;
	shfl.sync.bfly.b32	%r263|%p47, %r262, 8, 31, -1;
	mov.b32 	%f209, %r263;
	add.f32 	%f210, %f208, %f209;
	mov.b32 	%r264, %f210;
	shfl.sync.bfly.b32	%r265|%p48, %r264, 4, 31, -1;
	mov.b32 	%f211, %r265;
	add.f32 	%f212, %f210, %f211;
	mov.b32 	%r266, %f212;
	shfl.sync.bfly.b32	%r267|%p49, %r266, 2, 31, -1;
	mov.b32 	%f213, %r267;
	add.f32 	%f214, %f212, %f213;
	mov.b32 	%r268, %f214;
	shfl.sync.bfly.b32	%r269|%p50, %r268, 1, 31, -1;
	mov.b32 	%f215, %r269;
	add.f32 	%f216, %f214, %f215;
	mul.f32 	%f217, %f148, %f216;
	max.f32 	%f218, %f199, %f217;
	sub.f32 	%f219, %f199, %f218;
	mul.f32 	%f220, %f219, 0f3FB8AA3B;
	ex2.approx.f32 	%f221, %f220;
	sub.f32 	%f222, %f217, %f218;
	mul.f32 	%f223, %f222, 0f3FB8AA3B;
	ex2.approx.f32 	%f224, %f223;
	fma.rn.f32 	%f225, %f206, %f221, %f224;
	shfl.sync.bfly.b32	%r270|%p51, %r242, 16, 31, -1;
	mov.b32 	%f226, %r270;
	add.f32 	%f227, %f226, 0f00000000;
	mov.b32 	%r271, %f227;
	shfl.sync.bfly.b32	%r272|%p52, %r271, 8, 31, -1;
	mov.b32 	%f228, %r272;
	add.f32 	%f229, %f227, %f228;
	mov.b32 	%r273, %f229;
	shfl.sync.bfly.b32	%r274|%p53, %r273, 4, 31, -1;
	mov.b32 	%f230, %r274;
	add.f32 	%f231, %f229, %f230;
	mov.b32 	%r275, %f231;
	shfl.sync.bfly.b32	%r276|%p54, %r275, 2, 31, -1;
	mov.b32 	%f232, %r276;
	add.f32 	%f233, %f231, %f232;
	mov.b32 	%r277, %f233;
	shfl.sync.bfly.b32	%r278|%p55, %r277, 1, 31, -1;
	mov.b32 	%f234, %r278;
	add.f32 	%f235, %f233, %f234;
	mul.f32 	%f236, %f148, %f235;
	max.f32 	%f1552, %f218, %f236;
	sub.f32 	%f237, %f218, %f1552;
	mul.f32 	%f238, %f237, 0f3FB8AA3B;
	ex2.approx.f32 	%f239, %f238;
	sub.f32 	%f240, %f236, %f1552;
	mul.f32 	%f241, %f240, 0f3FB8AA3B;
	ex2.approx.f32 	%f242, %f241;
	fma.rn.f32 	%f1553, %f225, %f239, %f242;
	add.s32 	%r617, %r617, 4;
	setp.ne.s32 	%p56, %r617, %r156;
	@%p56 bra 	$L__BB0_225;
$L__BB0_226:
	setp.eq.s32 	%p57, %r155, 0;
	@%p57 bra 	$L__BB0_230;
	mov.b32 	%r279, 0;
	shfl.sync.bfly.b32	%r280|%p58, %r279, 16, 31, -1;
	mov.b32 	%f243, %r280;
	add.f32 	%f244, %f243, 0f00000000;
	mov.b32 	%r281, %f244;
	shfl.sync.bfly.b32	%r282|%p59, %r281, 8, 31, -1;
	mov.b32 	%f245, %r282;
	add.f32 	%f246, %f244, %f245;
	mov.b32 	%r283, %f246;
	shfl.sync.bfly.b32	%r284|%p60, %r283, 4, 31, -1;
	mov.b32 	%f247, %r284;
	add.f32 	%f248, %f246, %f247;
	mov.b32 	%r285, %f248;
	shfl.sync.bfly.b32	%r286|%p61, %r285, 2, 31, -1;
	mov.b32 	%f249, %r286;
	add.f32 	%f250, %f248, %f249;
	mov.b32 	%r287, %f250;
	shfl.sync.bfly.b32	%r288|%p62, %r287, 1, 31, -1;
	mov.b32 	%f251, %r288;
	add.f32 	%f252, %f250, %f251;
	mul.f32 	%f253, %f148, %f252;
	max.f32 	%f110, %f1552, %f253;
	sub.f32 	%f254, %f1552, %f110;
	mul.f32 	%f255, %f254, 0f3FB8AA3B;
	ex2.approx.f32 	%f256, %f255;
	sub.f32 	%f257, %f253, %f110;
	mul.f32 	%f258, %f257, 0f3FB8AA3B;
	ex2.approx.f32 	%f259, %f258;
	fma.rn.f32 	%f1553, %f1553, %f256, %f259;
	setp.eq.s32 	%p63, %r155, 1;
	mov.f32 	%f1552, %f110;
	@%p63 bra 	$L__BB0_230;
	mov.b32 	%r289, 0;
	shfl.sync.bfly.b32	%r290|%p64, %r289, 16, 31, -1;
	mov.b32 	%f260, %r290;
	add.f32 	%f261, %f260, 0f00000000;
	mov.b32 	%r291, %f261;
	shfl.sync.bfly.b32	%r292|%p65, %r291, 8, 31, -1;
	mov.b32 	%f262, %r292;
	add.f32 	%f263, %f261, %f262;
	mov.b32 	%r293, %f263;
	shfl.sync.bfly.b32	%r294|%p66, %r293, 4, 31, -1;
	mov.b32 	%f264, %r294;
	add.f32 	%f265, %f263, %f264;
	mov.b32 	%r295, %f265;
	shfl.sync.bfly.b32	%r296|%p67, %r295, 2, 31, -1;
	mov.b32 	%f266, %r296;
	add.f32 	%f267, %f265, %f266;
	mov.b32 	%r297, %f267;
	shfl.sync.bfly.b32	%r298|%p68, %r297, 1, 31, -1;
	mov.b32 	%f268, %r298;
	add.f32 	%f269, %f267, %f268;
	mul.f32 	%f270, %f148, %f269;
	max.f32 	%f1552, %f110, %f270;
	sub.f32 	%f271, %f110, %f1552;
	mul.f32 	%f272, %f271, 0f3FB8AA3B;
	ex2.approx.f32 	%f273, %f272;
	sub.f32 	%f274, %f270, %f1552;
	mul.f32 	%f275, %f274, 0f3FB8AA3B;
	ex2.approx.f32 	%f276, %f275;
	fma.rn.f32 	%f1553, %f1553, %f273, %f276;
	setp.eq.s32 	%p69, %r155, 2;
	@%p69 bra 	$L__BB0_230;
	mov.b32 	%r299, 0;
	shfl.sync.bfly.b32	%r300|%p70, %r299, 16, 31, -1;
	mov.b32 	%f277, %r300;
	add.f32 	%f278, %f277, 0f00000000;
	mov.b32 	%r301, %f278;
	shfl.sync.bfly.b32	%r302|%p71, %r301, 8, 31, -1;
	mov.b32 	%f279, %r302;
	add.f32 	%f280, %f278, %f279;
	mov.b32 	%r303, %f280;
	shfl.sync.bfly.b32	%r304|%p72, %r303, 4, 31, -1;
	mov.b32 	%f281, %r304;
	add.f32 	%f282, %f280, %f281;
	mov.b32 	%r305, %f282;
	shfl.sync.bfly.b32	%r306|%p73, %r305, 2, 31, -1;
	mov.b32 	%f283, %r306;
	add.f32 	%f284, %f282, %f283;
	mov.b32 	%r307, %f284;
	shfl.sync.bfly.b32	%r308|%p74, %r307, 1, 31, -1;
	mov.b32 	%f285, %r308;
	add.f32 	%f286, %f284, %f285;
	mul.f32 	%f287, %f148, %f286;
	max.f32 	%f114, %f1552, %f287;
	sub.f32 	%f288, %f1552, %f114;
	mul.f32 	%f289, %f288, 0f3FB8AA3B;
	ex2.approx.f32 	%f290, %f289;
	sub.f32 	%f291, %f287, %f114;
	mul.f32 	%f292, %f291, 0f3FB8AA3B;
	ex2.approx.f32 	%f293, %f292;
	fma.rn.f32 	%f1553, %f1553, %f290, %f293;
	mov.f32 	%f1552, %f114;
$L__BB0_230:
	setp.gt.s32 	%p194, %r173, %r570;
	xor.b32  	%r571, %r571, 1;
	bar.sync 	0;
	add.s32 	%r569, %r569, -128;
	@%p194 bra 	$L__BB0_37;
	bra.uni 	$L__BB0_149;

}


// ===== COMPILED SASS (sm_100) =====

	.target	sm_100

	.elftype	@"ET_EXEC"


//--------------------- .note.nv.tkinfo           --------------------------
	.section	.note.nv.tkinfo,"",@"SHT_NOTE"
	.sectionflags	@"SHF_NOTE_NV_TKINFO"
	.tkinfo
        /*0018*/ 	.word	0x00000002
        /*0030*/ 	.string	""
        /*0030*/ 	.string	"ptxas"
        /*0030*/ 	.string	"Cuda compilation tools, release 13.0, V13.0.88"
        /*0030*/ 	.string	"Build cuda_13.0.r13.0/compiler.36424714_0"
        /*0030*/ 	.string	"-arch sm_100 -m 64 "



//--------------------- .note.nv.cuinfo           --------------------------
	.section	.note.nv.cuinfo,"",@"SHT_NOTE"
	.sectionflags	@"SHF_NOTE_NV_CUINFO"
        /*0018*/ 	.short	0x0002
        /*001a*/ 	.short	0x0064
        /*001c*/ 	.short	0x0082
	.zero		2


//--------------------- .nv.info                  --------------------------
	.section	.nv.info,"",@"SHT_CUDA_INFO"
	.align	4


	//----- nvinfo : EIATTR_REGCOUNT
	.align		4
        /*0000*/ 	.byte	0x04, 0x2f
        /*0002*/ 	.short	(.L_1 - .L_0)
	.align		4
.L_0:
        /*0004*/ 	.word	index@(_Z34flash3_fused_attention_fp16_kernelPK6__halfS1_S1_PS_iiiif)
        /*0008*/ 	.word	0x00000030


	//----- nvinfo : EIATTR_FRAME_SIZE
	.align		4
.L_1:
        /*000c*/ 	.byte	0x04, 0x11
        /*000e*/ 	.short	(.L_3 - .L_2)
	.align		4
.L_2:
        /*0010*/ 	.word	index@($__internal_0_$__cuda_sm3x_div_rn_noftz_f32_slowpath)
        /*0014*/ 	.word	0x00000020


	//----- nvinfo : EIATTR_FRAME_SIZE
	.align		4
.L_3:
        /*0018*/ 	.byte	0x04, 0x11
        /*001a*/ 	.short	(.L_5 - .L_4)
	.align		4
.L_4:
        /*001c*/ 	.word	index@(_Z34flash3_fused_attention_fp16_kernelPK6__halfS1_S1_PS_iiiif)
        /*0020*/ 	.word	0x00000020


	//----- nvinfo : EIATTR_MIN_STACK_SIZE
	.align		4
.L_5:
        /*0024*/ 	.byte	0x04, 0x12
        /*0026*/ 	.short	(.L_7 - .L_6)
	.align		4
.L_6:
        /*0028*/ 	.word	index@(_Z34flash3_fused_attention_fp16_kernelPK6__halfS1_S1_PS_iiiif)
        /*002c*/ 	.word	0x00000020
.L_7:


//--------------------- .nv.compat                --------------------------
	.section	.nv.compat,"",@"SHT_CUDA_COMPAT_INFO"
	.align	4
        /*0000*/ 	.byte	0x02, 0x09, 0x00, 0x00, 0x02, 0x02, 0x01, 0x00, 0x02, 0x05, 0x05, 0x00, 0x03, 0x07, 0x01, 0x01
        /*0010*/ 	.byte	0x02, 0x03, 0x00, 0x00, 0x02, 0x06, 0x01, 0x00, 0x04, 0x0b, 0x08, 0x00, 0x01, 0x00, 0x00, 0x00
        /*0020*/ 	.byte	0x00, 0x00, 0x00, 0x00


//--------------------- .nv.info._Z34flash3_fused_attention_fp16_kernelPK6__halfS1_S1_PS_iiiif --------------------------
	.section	.nv.info._Z34flash3_fused_attention_fp16_kernelPK6__halfS1_S1_PS_iiiif,"",@"SHT_CUDA_INFO"
	.sectionflags	@""
	.align	4


	//----- nvinfo : EIATTR_CUDA_API_VERSION
	.align		4
        /*0000*/ 	.byte	0x04, 0x37
        /*0002*/ 	.short	(.L_9 - .L_8)
.L_8:
        /*0004*/ 	.word	0x00000082


	//----- nvinfo : EIATTR_KPARAM_INFO
	.align		4
.L_9:
        /*0008*/ 	.byte	0x04, 0x17
        /*000a*/ 	.short	(.L_11 - .L_10)
.L_10:
        /*000c*/ 	.word	0x00000000
        /*0010*/ 	.short	0x0008
        /*0012*/ 	.short	0x0030
        /*0014*/ 	.byte	0x00, 0xf0, 0x11, 0x00


	//----- nvinfo : EIATTR_KPARAM_INFO
	.align		4
.L_11:
        /*0018*/ 	.byte	0x04, 0x17
        /*001a*/ 	.short	(.L_13 - .L_12)
.L_12:
        /*001c*/ 	.word	0x00000000
        /*0020*/ 	.short	0x0007
        /*0022*/ 	.short	0x002c
        /*0024*/ 	.byte	0x00, 0xf0, 0x11, 0x00


	//----- nvinfo : EIATTR_KPARAM_INFO
	.align		4
.L_13:
        /*0028*/ 	.byte	0x04, 0x17
        /*002a*/ 	.short	(.L_15 - .L_14)
.L_14:
        /*002c*/ 	.word	0x00000000
        /*0030*/ 	.short	0x0006
        /*0032*/ 	.short	0x0028
        /*0034*/ 	.byte	0x00, 0xf0, 0x11, 0x00


	//----- nvinfo : EIATTR_KPARAM_INFO
	.align		4
.L_15:
        /*0038*/ 	.byte	0x04, 0x17
        /*003a*/ 	.short	(.L_17 - .L_16)
.L_16:
        /*003c*/ 	.word	0x00000000
        /*0040*/ 	.short	0x0005
        /*0042*/ 	.short	0x0024
        /*0044*/ 	.byte	0x00, 0xf0, 0x11, 0x00


	//----- nvinfo : EIATTR_KPARAM_INFO
	.align		4
.L_17:
        /*0048*/ 	.byte	0x04, 0x17
        /*004a*/ 	.short	(.L_19 - .L_18)
.L_18:
        /*004c*/ 	.word	0x00000000
        /*0050*/ 	.short	0x0004
        /*0052*/ 	.short	0x0020
        /*0054*/ 	.byte	0x00, 0xf0, 0x11, 0x00


	//----- nvinfo : EIATTR_KPARAM_INFO
	.align		4
.L_19:
        /*0058*/ 	.byte	0x04, 0x17
        /*005a*/ 	.short	(.L_21 - .L_20)
.L_20:
        /*005c*/ 	.word	0x00000000
        /*0060*/ 	.short	0x0003
        /*0062*/ 	.short	0x0018
        /*0064*/ 	.byte	0x00, 0xf5, 0x21, 0x00


	//----- nvinfo : EIATTR_KPARAM_INFO
	.align		4
.L_21:
        /*0068*/ 	.byte	0x04, 0x17
        /*006a*/ 	.short	(.L_23 - .L_22)
.L_22:
        /*006c*/ 	.word	0x00000000
        /*0070*/ 	.short	0x0002
        /*0072*/ 	.short	0x0010
        /*0074*/ 	.byte	0x00, 0xf5, 0x21, 0x00


	//----- nvinfo : EIATTR_KPARAM_INFO
	.align		4
.L_23:
        /*0078*/ 	.byte	0x04, 0x17
        /*007a*/ 	.short	(.L_25 - .L_24)
.L_24:
        /*007c*/ 	.word	0x00000000
        /*0080*/ 	.short	0x0001
        /*0082*/ 	.short	0x0008
        /*0084*/ 	.byte	0x00, 0xf5, 0x21, 0x00


	//----- nvinfo : EIATTR_KPARAM_INFO
	.align		4
.L_25:
        /*0088*/ 	.byte	0x04, 0x17
        /*008a*/ 	.short	(.L_27 - .L_26)
.L_26:
        /*008c*/ 	.word	0x00000000
        /*0090*/ 	.short	0x0000
        /*0092*/ 	.short	0x0000
        /*0094*/ 	.byte	0x00, 0xf5, 0x21, 0x00


	//----- nvinfo : EIATTR_SPARSE_MMA_MASK
	.align		4
.L_27:
        /*0098*/ 	.byte	0x03, 0x50
        /*009a*/ 	.short	0x0000


	//----- nvinfo : EIATTR_MAXREG_COUNT
	.align		4
        /*009c*/ 	.byte	0x03, 0x1b
        /*009e*/ 	.short	0x00ff


	//----- nvinfo : EIATTR_NUM_BARRIERS
	.align		4
        /*00a0*/ 	.byte	0x02, 0x4c
        /*00a2*/ 	.byte	0x01
	.zero		1


	//----- nvinfo : EIATTR_MERCURY_ISA_VERSION
	.align		4
        /*00a4*/ 	.byte	0x03, 0x5f
        /*00a6*/ 	.short	0x0101


	//----- nvinfo : EIATTR_COOP_GROUP_MASK_REGIDS
	.align		4
        /*00a8*/ 	.byte	0x04, 0x29
        /*00aa*/ 	.short	(.L_29 - .L_28)


	//   ....[0]....
.L_28:
        /*00ac*/ 	.word	0xffffffff


	//   ....[1]....
        /*00b0*/ 	.word	0xffffffff


	//   ....[2]....
        /*00b4*/ 	.word	0xffffffff


	//   ....[3]....
        /*00b8*/ 	.word	0xffffffff


	//   ....[4]....
        /*00bc*/ 	.word	0xffffffff


	//   ....[5]....
        /*00c0*/ 	.word	0xffffffff


	//   ....[6]....
        /*00c4*/ 	.word	0xffffffff


	//   ....[7]....
        /*00c8*/ 	.word	0xffffffff


	//   ....[8]....
        /*00cc*/ 	.word	0xffffffff


	//   ....[9]....
        /*00d0*/ 	.word	0xffffffff


	//   ....[10]....
        /*00d4*/ 	.word	0xffffffff


	//   ....[11]....
        /*00d8*/ 	.word	0xffffffff


	//   ....[12]....
        /*00dc*/ 	.word	0xffffffff


	//   ....[13]....
        /*00e0*/ 	.word	0xffffffff


	//   ....[14]....
        /*00e4*/ 	.word	0xffffffff


	//   ....[15]....
        /*00e8*/ 	.word	0xffffffff


	//   ....[16]....
        /*00ec*/ 	.word	0xffffffff


	//   ....[17]....
        /*00f0*/ 	.word	0xffffffff


	//   ....[18]....
        /*00f4*/ 	.word	0xffffffff


	//   ....[19]....
        /*00f8*/ 	.word	0xffffffff


	//   ....[20]....
        /*00fc*/ 	.word	0xffffffff


	//   ....[21]....
        /*0100*/ 	.word	0xffffffff


	//   ....[22]....
        /*0104*/ 	.word	0xffffffff


	//   ....[23]....
        /*0108*/ 	.word	0xffffffff


	//   ....[24]....
        /*010c*/ 	.word	0xffffffff


	//   ....[25]....
        /*0110*/ 	.word	0xffffffff


	//   ....[26]....
        /*0114*/ 	.word	0xffffffff


	//   ....[27]....
        /*0118*/ 	.word	0xffffffff


	//   ....[28]....
        /*011c*/ 	.word	0xffffffff


	//   ....[29]....
        /*0120*/ 	.word	0xffffffff


	//   ....[30]....
        /*0124*/ 	.word	0xffffffff


	//   ....[31]....
        /*0128*/ 	.word	0xffffffff


	//   ....[32]....
        /*012c*/ 	.word	0xffffffff


	//   ....[33]....
        /*0130*/ 	.word	0xffffffff


	//   ....[34]....
        /*0134*/ 	.word	0xffffffff


	//   ....[35]....
        /*0138*/ 	.word	0xffffffff


	//   ....[36]....
        /*013c*/ 	.word	0xffffffff


	//   ....[37]....
        /*0140*/ 	.word	0xffffffff


	//   ....[38]....
        /*0144*/ 	.word	0xffffffff


	//   ....[39]....
        /*0148*/ 	.word	0xffffffff


	//   ....[40]....
        /*014c*/ 	.word	0xffffffff


	//   ....[41]....
        /*0150*/ 	.word	0xffffffff


	//   ....[42]....
        /*0154*/ 	.word	0xffffffff


	//   ....[43]....
        /*0158*/ 	.word	0xffffffff


	//   ....[44]....
        /*015c*/ 	.word	0xffffffff


	//   ....[45]....
        /*0160*/ 	.word	0xffffffff


	//   ....[46]....
        /*0164*/ 	.word	0xffffffff


	//   ....[47]....
        /*0168*/ 	.word	0xffffffff


	//   ....[48]....
        /*016c*/ 	.word	0xffffffff


	//   ....[49]....
        /*0170*/ 	.word	0xffffffff


	//   ....[50]....
        /*0174*/ 	.word	0xffffffff


	//   ....[51]....
        /*0178*/ 	.word	0xffffffff


	//   ....[52]....
        /*017c*/ 	.word	0xffffffff


	//   ....[53]....
        /*0180*/ 	.word	0x0500000e


	//   ....[54]....
        /*0184*/ 	.word	0x0500000e


	//   ....[55]....
        /*0188*/ 	.word	0x0500000e


	//   ....[56]....
        /*018c*/ 	.word	0x0500000e


	//   ....[57]....
        /*0190*/ 	.word	0x0500000e


	//   ....[58]....
        /*0194*/ 	.word	0x0500000e


	//   ....[59]....
        /*0198*/ 	.word	0x0500000e


	//   ....[60]....
        /*019c*/ 	.word	0x0500000e


	//   ....[61]....
        /*01a0*/ 	.word	0x0500000e


	//   ....[62]....
        /*01a4*/ 	.word	0x0500000e


	//   ....[63]....
        /*01a8*/ 	.word	0x0500000e


	//   ....[64]....
        /*01ac*/ 	.word	0x0500000e


	//   ....[65]....
        /*01b0*/ 	.word	0x0500000e


	//   ....[66]....
        /*01b4*/ 	.word	0x0500000e


	//   ....[67]....
        /*01b8*/ 	.word	0x0500000e


	//   ....[68]....
        /*01bc*/ 	.word	0x0500000e


	//   ....[69]....
        /*01c0*/ 	.word	0x0500000e


	//   ....[70]....
        /*01c4*/ 	.word	0x0500000e


	//   ....[71]....
        /*01c8*/ 	.word	0x0500000e


	//   ....[72]....
        /*01cc*/ 	.word	0x0500000e


	//   ....[73]....
        /*01d0*/ 	.word	0x0500000e


	//   ....[74]....
        /*01d4*/ 	.word	0x0500000e


	//   ....[75]....
        /*01d8*/ 	.word	0x0500000e


	//   ....[76]....
        /*01dc*/ 	.word	0x0500000e


	//   ....[77]....
        /*01e0*/ 	.word	0x0500000e


	//   ....[78]....
        /*01e4*/ 	.word	0x0500000e


	//   ....[79]....
        /*01e8*/ 	.word	0x0500000e


	//   ....[80]....
        /*01ec*/ 	.word	0x0500000e


	//   ....[81]....
        /*01f0*/ 	.word	0x0500000e


	//   ....[82]....
        /*01f4*/ 	.word	0x0500000e


	//   ....[83]....
        /*01f8*/ 	.word	0x0500000e


	//   ....[84]....
        /*01fc*/ 	.word	0x0500000e


	//   ....[85]....
        /*0200*/ 	.word	0x0500000e


	//   ....[86]....
        /*0204*/ 	.word	0x0500000e


	//   ....[87]....
        /*0208*/ 	.word	0x0500000e


	//   ....[88]....
        /*020c*/ 	.word	0x0500000e


	//   ....[89]....
        /*0210*/ 	.word	0x0500000e


	//   ....[90]....
        /*0214*/ 	.word	0x0500000e


	//   ....[91]....
        /*0218*/ 	.word	0x0500000e


	//   ....[92]....
        /*021c*/ 	.word	0x0500000e


	//   ....[93]....
        /*0220*/ 	.word	0x0500000e


	//   ....[94]....
        /*0224*/ 	.word	0x0500000e


	//   ....[95]....
        /*0228*/ 	.word	0x0500000e


	//   ....[96]....
        /*022c*/ 	.word	0x0500000e


	//   ....[97]....
        /*0230*/ 	.word	0x0500000e


	//   ....[98]....
        /*0234*/ 	.word	0x0500000e


	//   ....[99]....
        /*0238*/ 	.word	0x0500000e


	//   ....[100]....
        /*023c*/ 	.word	0x0500000e


	//   ....[101]....
        /*0240*/ 	.word	0x0500000e


	//   ....[102]....
        /*0244*/ 	.word	0x0500000e


	//   ....[103]....
        /*0248*/ 	.word	0x0500000e


	//   ....[104]....
        /*024c*/ 	.word	0x0500000e


	//   ....[105]....
        /*0250*/ 	.word	0x0500000e


	//   ....[106]....
        /*0254*/ 	.word	0x0500000e


	//   ....[107]....
        /*0258*/ 	.word	0x0500000e


	//   ....[108]....
        /*025c*/ 	.word	0x0500000e


	//   ....[109]....
        /*0260*/ 	.word	0x0500000e


	//   ....[110]....
        /*0264*/ 	.word	0x0500000e


	//   ....[111]....
        /*0268*/ 	.word	0x0500000e


	//   ....[112]....
        /*026c*/ 	.word	0x0500000e


	//----- nvinfo : EIATTR_COOP_GROUP_INSTR_OFFSETS
	.align		4
.L_29:
        /*0270*/ 	.byte	0x04, 0x28
        /*0272*/ 	.short	(.L_31 - .L_30)


	//   ....[0]....
.L_30:
        /*0274*/ 	.word	0x00002130


	//   ....[1]....
        /*0278*/ 	.word	0x00002150


	//   ....[2]....
        /*027c*/ 	.word	0x00002170


	//   ....[3]....
        /*0280*/ 	.word	0x00002190


	//   ....[4]....
        /*0284*/ 	.word	0x000021b0


	//   ....[5]....
        /*0288*/ 	.word	0x00003960


	//   ....[6]....
        /*028c*/ 	.word	0x00003980


	//   ....[7]....
        /*0290*/ 	.word	0x000039a0


	//   ....[8]....
        /*0294*/ 	.word	0x000039c0


	//   ....[9]....
        /*0298*/ 	.word	0x000039e0


	//   ....[10]....
        /*029c*/ 	.word	0x00005180


	//   ....[11]....
        /*02a0*/ 	.word	0x000051a0


	//   ....[12]....
        /*02a4*/ 	.word	0x000051c0


	//   ....[13]....
        /*02a8*/ 	.word	0x000051e0


	//   ....[14]....
        /*02ac*/ 	.word	0x00005200


	//   ....[15]....
        /*02b0*/ 	.word	0x000069a0


	//   ....[16]....
        /*02b4*/ 	.word	0x000069c0


	//   ....[17]....
        /*02b8*/ 	.word	0x000069e0


	//   ....[18]....
        /*02bc*/ 	.word	0x00006a00


	//   ....[19]....
        /*02c0*/ 	.word	0x00006a20


	//   ....[20]....
        /*02c4*/ 	.word	0x000082b0


	//   ....[21]....
        /*02c8*/ 	.word	0x000082d0


	//   ....[22]....
        /*02cc*/ 	.word	0x000082f0


	//   ....[23]....
        /*02d0*/ 	.word	0x00008310


	//   ....[24]....
        /*02d4*/ 	.word	0x00008330


	//   ....[25]....
        /*02d8*/ 	.word	0x000092d0


	//   ....[26]....
        /*02dc*/ 	.word	0x000092f0


	//   ....[27]....
        /*02e0*/ 	.word	0x00009300


	//   ....[28]....
        /*02e4*/ 	.word	0x00009330


	//   ....[29]....
        /*02e8*/ 	.word	0x00009350


	//   ....[30]....
        /*02ec*/ 	.word	0x00009360


	//   ....[31]....
        /*02f0*/ 	.word	0x000093a0


	//   ....[32]....
        /*02f4*/ 	.word	0x000093d0


	//   ....[33]....
        /*02f8*/ 	.word	0x000093f0


	//   ....[34]....
        /*02fc*/ 	.word	0x00009410


	//   ....[35]....
        /*0300*/ 	.word	0x00009420


	//   ....[36]....
        /*0304*/ 	.word	0x00009440


	//   ....[37]....
        /*0308*/ 	.word	0x00009470


	//   ....[38]....
        /*030c*/ 	.word	0x000094a0


	//   ....[39]....
        /*0310*/ 	.word	0x000095e0


	//   ....[40]....
        /*0314*/ 	.word	0x00009710


	//   ....[41]....
        /*0318*/ 	.word	0x00009970


	//   ....[42]....
        /*031c*/ 	.word	0x00009990


	//   ....[43]....
        /*0320*/ 	.word	0x000099b0


	//   ....[44]....
        /*0324*/ 	.word	0x000099d0


	//   ....[45]....
        /*0328*/ 	.word	0x00009b60


	//   ....[46]....
        /*032c*/ 	.word	0x00009b80


	//   ....[47]....
        /*0330*/ 	.word	0x00009ba0


	//   ....[48]....
        /*0334*/ 	.word	0x00009bc0


	//   ....[49]....
        /*0338*/ 	.word	0x00009d30


	//   ....[50]....
        /*033c*/ 	.word	0x00009d50


	//   ....[51]....
        /*0340*/ 	.word	0x00009d70


	//   ....[52]....
        /*0344*/ 	.word	0x00009d90


	//   ....[53]....
        /*0348*/ 	.word	0x0000bbf0


	//   ....[54]....
        /*034c*/ 	.word	0x0000bc70


	//   ....[55]....
        /*0350*/ 	.word	0x0000bcd0


	//   ....[56]....
        /*0354*/ 	.word	0x0000bd30


	//   ....[57]....
        /*0358*/ 	.word	0x0000bd90


	//   ....[58]....
        /*035c*/ 	.word	0x0000be20


	//   ....[59]....
        /*0360*/ 	.word	0x0000bea0


	//   ....[60]....
        /*0364*/ 	.word	0x0000bf00


	//   ....[61]....
        /*0368*/ 	.word	0x0000bf60


	//   ....[62]....
        /*036c*/ 	.word	0x0000bfc0


	//   ....[63]....
        /*0370*/ 	.word	0x0000c050


	//   ....[64]....
        /*0374*/ 	.word	0x0000c0d0


	//   ....[65]....
        /*0378*/ 	.word	0x0000c130


	//   ....[66]....
        /*037c*/ 	.word	0x0000c190


	//   ....[67]....
        /*0380*/ 	.word	0x0000c1f0


	//   ....[68]....
        /*0384*/ 	.word	0x0000c280


	//   ....[69]....
        /*0388*/ 	.word	0x0000c300


	//   ....[70]....
        /*038c*/ 	.word	0x0000c360


	//   ....[71]....
        /*0390*/ 	.word	0x0000c3c0


	//   ....[72]....
        /*0394*/ 	.word	0x0000c420


	//   ....[73]....
        /*0398*/ 	.word	0x0000c4a0


	//   ....[74]....
        /*039c*/ 	.word	0x0000c520


	//   ....[75]....
        /*03a0*/ 	.word	0x0000c580


	//   ....[76]....
        /*03a4*/ 	.word	0x0000c5e0


	//   ....[77]....
        /*03a8*/ 	.word	0x0000c640


	//   ....[78]....
        /*03ac*/ 	.word	0x0000c6d0


	//   ....[79]....
        /*03b0*/ 	.word	0x0000c750


	//   ....[80]....
        /*03b4*/ 	.word	0x0000c7b0


	//   ....[81]....
        /*03b8*/ 	.word	0x0000c810


	//   ....[82]....
        /*03bc*/ 	.word	0x0000c870


	//   ....[83]....
        /*03c0*/ 	.word	0x0000c8d0


	//   ....[84]....
        /*03c4*/ 	.word	0x0000c960


	//   ....[85]....
        /*03c8*/ 	.word	0x0000ca30


	//   ....[86]....
        /*03cc*/ 	.word	0x0000cae0


	//   ....[87]....
        /*03d0*/ 	.word	0x0000cb70


	//   ....[88]....
        /*03d4*/ 	.word	0x0000cbd0


	//   ....[89]....
        /*03d8*/ 	.word	0x0000cc80


	//   ....[90]....
        /*03dc*/ 	.word	0x0000ccf0


	//   ....[91]....
        /*03e0*/ 	.word	0x0000cd70


	//   ....[92]....
        /*03e4*/ 	.word	0x0000cdf0


	//   ....[93]....
        /*03e8*/ 	.word	0x0000ce50


	//   ....[94]....
        /*03ec*/ 	.word	0x0000cfd0


	//   ....[95]....
        /*03f0*/ 	.word	0x0000d0a0


	//   ....[96]....
        /*03f4*/ 	.word	0x0000d110


	//   ....[97]....
        /*03f8*/ 	.word	0x0000d190


	//   ....[98]....
        /*03fc*/ 	.word	0x0000d220


	//   ....[99]....
        /*0400*/ 	.word	0x0000d2a0


	//   ....[100]....
        /*0404*/ 	.word	0x0000d300


	//   ....[101]....
        /*0408*/ 	.word	0x0000d360


	//   ....[102]....
        /*040c*/ 	.word	0x0000d3c0


	//   ....[103]....
        /*0410*/ 	.word	0x0000d450


	//   ....[104]....
        /*0414*/ 	.word	0x0000d4d0


	//   ....[105]....
        /*0418*/ 	.word	0x0000d530


	//   ....[106]....
        /*041c*/ 	.word	0x0000d590


	//   ....[107]....
        /*0420*/ 	.word	0x0000d5f0


	//   ....[108]....
        /*0424*/ 	.word	0x0000d680


	//   ....[109]....
        /*0428*/ 	.word	0x0000d700


	//   ....[110]....
        /*042c*/ 	.word	0x0000d760


	//   ....[111]....
        /*0430*/ 	.word	0x0000d7c0


	//   ....[112]....
        /*0434*/ 	.word	0x0000d820


	//----- nvinfo : EIATTR_VRC_CTA_INIT_COUNT
	.align		4
.L_31:
        /*0438*/ 	.byte	0x02, 0x4a
	.zero		1
	.zero		1


	//----- nvinfo : EIATTR_EXIT_INSTR_OFFSETS
	.align		4
        /*043c*/ 	.byte	0x04, 0x1c
        /*043e*/ 	.short	(.L_33 - .L_32)


	//   ....[0]....
.L_32:
        /*0440*/ 	.word	0x00000090


	//   ....[1]....
        /*0444*/ 	.word	0x000000f0


	//   ....[2]....
        /*0448*/ 	.word	0x000007c0


	//   ....[3]....
        /*044c*/ 	.word	0x0000bb80


	//----- nvinfo : EIATTR_MAX_THREADS
	.align		4
.L_33:
        /*0450*/ 	.byte	0x04, 0x05
        /*0452*/ 	.short	(.L_35 - .L_34)
.L_34:
        /*0454*/ 	.word	0x00000080
        /*0458*/ 	.word	0x00000001
        /*045c*/ 	.word	0x00000001


	//----- nvinfo : EIATTR_CRS_STACK_SIZE
	.align		4
.L_35:
        /*0460*/ 	.byte	0x04, 0x1e
        /*0462*/ 	.short	(.L_37 - .L_36)
.L_36:
        /*0464*/ 	.word	0x00000000


	//----- nvinfo : EIATTR_CBANK_PARAM_SIZE
	.align		4
.L_37:
        /*0468*/ 	.byte	0x03, 0x19
        /*046a*/ 	.short	0x0034


	//----- nvinfo : EIATTR_PARAM_CBANK
	.align		4
        /*046c*/ 	.byte	0x04, 0x0a
        /*046e*/ 	.short	(.L_39 - .L_38)
	.align		4
.L_38:
        /*0470*/ 	.word	index@(.nv.constant0._Z34flash3_fused_attention_fp16_kernelPK6__halfS1_S1_PS_iiiif)
        /*0474*/ 	.short	0x0380
        /*0476*/ 	.short	0x0034


	//----- nvinfo : EIATTR_SW_WAR
	.align		4
.L_39:
        /*0478*/ 	.byte	0x04, 0x36
        /*047a*/ 	.short	(.L_41 - .L_40)
.L_40:
        /*047c*/ 	.word	0x00000008
.L_41:


//--------------------- .nv.callgraph             --------------------------
	.section	.nv.callgraph,"",@"SHT_CUDA_CALLGRAPH"
	.align	4
	.sectionentsize	8
	.align		4
        /*0000*/ 	.word	0x00000000
	.align		4
        /*0004*/ 	.word	0xffffffff
	.align		4
        /*0008*/ 	.word	0x00000000
	.align		4
        /*000c*/ 	.word	0xfffffffe
	.align		4
        /*0010*/ 	.word	0x00000000
	.align		4
        /*0014*/ 	.word	0xfffffffd
	.align		4
        /*0018*/ 	.word	0x00000000
	.align		4
        /*001c*/ 	.word	0xfffffffc


//--------------------- .text._Z34flash3_fused_attention_fp16_kernelPK6__halfS1_S1_PS_iiiif --------------------------
	.section	.text._Z34flash3_fused_attention_fp16_kernelPK6__halfS1_S1_PS_iiiif,"ax",@progbits
	.align	128
        .global         _Z34flash3_fused_attention_fp16_kernelPK6__halfS1_S1_PS_iiiif
        .type           _Z34flash3_fused_attention_fp16_kernelPK6__halfS1_S1_PS_iiiif,@function
        .size           _Z34flash3_fused_attention_fp16_kernelPK6__halfS1_S1_PS_iiiif,(.L_x_294 - _Z34flash3_fused_attention_fp16_kernelPK6__halfS1_S1_PS_iiiif)
        .other          _Z34flash3_fused_attention_fp16_kernelPK6__halfS1_S1_PS_iiiif,@"STO_CUDA_ENTRY STV_DEFAULT"
_Z34flash3_fused_attention_fp16_kernelPK6__halfS1_S1_PS_iiiif:
.text._Z34flash3_fused_attention_fp16_kernelPK6__halfS1_S1_PS_iiiif:
[----:B------:R-:W0:Y:S08]  /*0000*/  LDC R1, c[0x0][0x37c] ;  /* 0x0000df00ff017b82 */ /* 0x000e300000000800 */
[----:B------:R-:W1:Y:S01]  /*0010*/  S2UR UR5, SR_CTAID.Y ;  /* 0x00000000000579c3 */ /* 0x000e620000002600 */
[----:B0-----:R-:W-:-:S04]  /*0020*/  IADD3 R1, PT, PT, R1, -0x20, RZ ;  /* 0xffffffe001017810 */ /* 0x001fc80007ffe0ff */
[C---:B------:R-:W-:Y:S02]  /*0030*/  R2UR UR8, R1.reuse ;  /* 0x00000000010872ca */ /* 0x040fe400000e0000 */
[----:B------:R-:W-:Y:S01]  /*0040*/  R2UR UR9, R1 ;  /* 0x00000000010972ca */ /* 0x000fe200000e0000 */
[----:B------:R-:W1:Y:S08]  /*0050*/  LDC.64 R2, c[0x0][0x3a0] ;  /* 0x0000e800ff027b82 */ /* 0x000e700000000a00 */
[----:B------:R-:W0:Y:S01]  /*0060*/  S2UR UR6, SR_CTAID.Z ;  /* 0x00000000000679c3 */ /* 0x000e220000002700 */
[----:B-1----:R-:W-:-:S04]  /*0070*/  ISETP.LE.AND P0, PT, R3, UR5, PT ;  /* 0x0000000503007c0c */ /* 0x002fc8000bf03270 */
[----:B0-----:R-:W-:-:S13]  /*0080*/  ISETP.LE.OR P0, PT, R2, UR6, P0 ;  /* 0x0000000602007c0c */ /* 0x001fda0008703670 */
[----:B------:R-:W-:Y:S05]  /*0090*/  @P0 EXIT ;  /* 0x000000000000094d */ /* 0x000fea0003800000 */
[----:B------:R-:W0:Y:S01]  /*00a0*/  S2UR UR4, SR_CTAID.X ;  /* 0x00000000000479c3 */ /* 0x000e220000002500 */
[----:B------:R-:W0:Y:S02]  /*00b0*/  LDCU UR7, c[0x0][0x3a8] ;  /* 0x00007500ff0777ac */ /* 0x000e240008000800 */
[----:B0-----:R-:W-:-:S04]  /*00c0*/  UIMAD UR4, UR4, -0x40, UR7 ;  /* 0xffffffc0040478a4 */ /* 0x001fc8000f8e0207 */
[----:B------:R-:W-:-:S06]  /*00d0*/  UISETP.GE.AND UP0, UPT, UR4, 0x1, UPT ;  /* 0x000000010400788c */ /* 0x000fcc000bf06270 */
[----:B------:R-:W-:-:S13]  /*00e0*/  PLOP3.LUT P0, PT, PT, PT, UP0, 0x80, 0x8 ;  /* 0x000000000008781c */ /* 0x000fda0003f0f008 */
[----:B------:R-:W-:Y:S05]  /*00f0*/  @!P0 EXIT ;  /* 0x000000000000894d */ /* 0x000fea0003800000 */
[----:B------:R-:W0:Y:S01]  /*0100*/  S2R R2, SR_TID.X ;  /* 0x0000000000027919 */ /* 0x000e220000002100 */
[----:B------:R-:W-:Y:S01]  /*0110*/  HFMA2 R5, -RZ, RZ, 0, 0 ;  /* 0x00000000ff057431 */ /* 0x000fe200000001ff */
[----:B------:R-:W1:Y:S01]  /*0120*/  LDCU UR10, c[0x0][0x3ac] ;  /* 0x00007580ff0a77ac */ /* 0x000e620008000800 */
[----:B------:R-:W-:Y:S01]  /*0130*/  MOV R4, UR5 ;  /* 0x0000000500047c02 */ /* 0x000fe20008000f00 */
[----:B------:R-:W-:Y:S01]  /*0140*/  BSSY.RECONVERGENT B0, `(.L_x_0) ;  /* 0x0000043000007945 */ /* 0x000fe20003800200 */
[----:B------:R-:W-:Y:S02]  /*0150*/  USHF.R.S32.HI UR5, URZ, 0x1f, UR7 ;  /* 0x0000001fff057899 */ /* 0x000fe40008011407 */
[----:B------:R-:W-:Y:S01]  /*0160*/  UISETP.LT.AND UP0, UPT, UR4, 0x40, UPT ;  /* 0x000000400400788c */ /* 0x000fe2000bf01270 */
[----:B------:R-:W2:Y:S01]  /*0170*/  LDCU UR12, c[0x0][0x360] ;  /* 0x00006c00ff0c77ac */ /* 0x000ea20008000800 */
[----:B------:R-:W-:Y:S02]  /*0180*/  IMAD.WIDE.U32 R4, R3, UR6, R4 ;  /* 0x0000000603047c25 */ /* 0x000fe4000f8e0004 */
[----:B------:R-:W-:-:S02]  /*0190*/  USEL UR4, UR4, 0x40, UP0 ;  /* 0x0000004004047887 */ /* 0x000fc40008000000 */
[----:B------:R-:W-:-:S04]  /*01a0*/  IMAD R3, R5, UR7, RZ ;  /* 0x0000000705037c24 */ /* 0x000fc8000f8e02ff */
[C---:B------:R-:W-:Y:S01]  /*01b0*/  IMAD R3, R4.reuse, UR5, R3 ;  /* 0x0000000504037c24 */ /* 0x040fe2000f8e0203 */
[----:B-1----:R-:W-:Y:S01]  /*01c0*/  MOV R11, UR10 ;  /* 0x0000000a000b7c02 */ /* 0x002fe20008000f00 */
[----:B------:R-:W-:Y:S01]  /*01d0*/  IMAD.WIDE.U32 R4, R4, UR7, RZ ;  /* 0x0000000704047c25 */ /* 0x000fe2000f8e00ff */
[----:B------:R-:W1:Y:S04]  /*01e0*/  LDCU.64 UR10, c[0x0][0x358] ;  /* 0x00006b00ff0a77ac */ /* 0x000e680008000a00 */
[----:B------:R-:W-:Y:S01]  /*01f0*/  IADD3 R0, PT, PT, R5, R3, RZ ;  /* 0x0000000305007210 */ /* 0x000fe20007ffe0ff */
[----:B------:R-:W-:Y:S01]  /*0200*/  IMAD R3, R11, UR4, RZ ;  /* 0x000000040b037c24 */ /* 0x000fe2000f8e02ff */
[----:B------:R-:W-:Y:S01]  /*0210*/  SHF.R.S32.HI R5, RZ, 0x1f, R11 ;  /* 0x0000001fff057819 */ /* 0x000fe2000001140b */
[----:B------:R-:W-:Y:S01]  /*0220*/  IMAD.WIDE.U32 R32, R4, R11, RZ ;  /* 0x0000000b04207225 */ /* 0x000fe200078e00ff */
[----:B------:R-:W3:Y:S02]  /*0230*/  LDCU UR5, c[0x0][0x3ac] ;  /* 0x00007580ff0577ac */ /* 0x000ee40008000800 */
[----:B0-----:R-:W-:Y:S01]  /*0240*/  ISETP.GE.AND P0, PT, R2, R3, PT ;  /* 0x000000030200720c */ /* 0x001fe20003f06270 */
[----:B------:R-:W-:Y:S01]  /*0250*/  IMAD R0, R0, R11, RZ ;  /* 0x0000000b00007224 */ /* 0x000fe200078e02ff */
[----:B------:R-:W0:Y:S03]  /*0260*/  LDCU.64 UR6, c[0x0][0x380] ;  /* 0x00007000ff0677ac */ /* 0x000e260008000a00 */
[----:B------:R-:W-:-:S05]  /*0270*/  IMAD R5, R5, R4, R0 ;  /* 0x0000000405057224 */ /* 0x000fca00078e0200 */
[----:B------:R-:W-:-:S03]  /*0280*/  IADD3 R0, PT, PT, R33, R5, RZ ;  /* 0x0000000521007210 */ /* 0x000fc60007ffe0ff */
[----:B-12---:R-:W-:Y:S05]  /*0290*/  @P0 BRA `(.L_x_1) ;  /* 0x0000000000b40947 */ /* 0x006fea0003800000 */
[----:B------:R-:W-:Y:S01]  /*02a0*/  IABS R10, R11 ;  /* 0x0000000b000a7213 */ /* 0x000fe20000000000 */
[----:B------:R-:W1:Y:S01]  /*02b0*/  S2R R8, SR_CgaCtaId ;  /* 0x0000000000087919 */ /* 0x000e620000008800 */
[----:B------:R-:W-:Y:S02]  /*02c0*/  MOV R7, 0x400 ;  /* 0x0000040000077802 */ /* 0x000fe40000000f00 */
[----:B------:R-:W2:Y:S01]  /*02d0*/  I2F.RP R6, R10 ;  /* 0x0000000a00067306 */ /* 0x000ea20000209400 */
[----:B------:R-:W-:-:S07]  /*02e0*/  ISETP.NE.AND P1, PT, R11, RZ, PT ;  /* 0x000000ff0b00720c */ /* 0x000fce0003f25270 */
[----:B--2---:R-:W2:Y:S01]  /*02f0*/  MUFU.RCP R6, R6 ;  /* 0x0000000600067308 */ /* 0x004ea20000001000 */
[----:B-1----:R-:W-:Y:S02]  /*0300*/  LEA R13, R8, R7, 0x18 ;  /* 0x00000007080d7211 */ /* 0x002fe400078ec0ff */
[----:B--2---:R-:W-:Y:S02]  /*0310*/  IADD3 R4, PT, PT, R6, 0xffffffe, RZ ;  /* 0x0ffffffe06047810 */ /* 0x004fe40007ffe0ff */
[----:B------:R-:W-:-:S03]  /*0320*/  MOV R6, R2 ;  /* 0x0000000200067202 */ /* 0x000fc60000000f00 */
[----:B------:R1:W2:Y:S02]  /*0330*/  F2I.FTZ.U32.TRUNC.NTZ R5, R4 ;  /* 0x0000000400057305 */ /* 0x0002a4000021f000 */
[----:B-1----:R-:W-:Y:S02]  /*0340*/  MOV R4, RZ ;  /* 0x000000ff00047202 */ /* 0x002fe40000000f00 */
[----:B--2---:R-:W-:-:S05]  /*0350*/  IADD3 R9, PT, PT, RZ, -R5, RZ ;  /* 0x80000005ff097210 */ /* 0x004fca0007ffe0ff */
[----:B------:R-:W-:-:S04]  /*0360*/  IMAD R9, R9, R10, RZ ;  /* 0x0000000a09097224 */ /* 0x000fc800078e02ff */
[----:B------:R-:W-:Y:S01]  /*0370*/  IMAD.HI.U32 R7, R5, R9, R4 ;  /* 0x0000000905077227 */ /* 0x000fe200078e0004 */
[----:B------:R-:W-:-:S07]  /*0380*/  LOP3.LUT R9, RZ, R11, RZ, 0x33, !PT ;  /* 0x0000000bff097212 */ /* 0x000fce00078e33ff */
.L_x_2:
[----:B-1----:R-:W-:Y:S02]  /*0390*/  IABS R8, R6 ;  /* 0x0000000600087213 */ /* 0x002fe40000000000 */
[----:B---3--:R-:W-:-:S03]  /*03a0*/  MOV R11, UR5 ;  /* 0x00000005000b7c02 */ /* 0x008fc60008000f00 */
[----:B------:R-:W-:Y:S01]  /*03b0*/  IMAD.HI.U32 R4, R7, R8, RZ ;  /* 0x0000000807047227 */ /* 0x000fe200078e00ff */
[----:B------:R-:W-:-:S04]  /*03c0*/  IABS R12, R11 ;  /* 0x0000000b000c7213 */ /* 0x000fc80000000000 */
[----:B------:R-:W-:-:S05]  /*03d0*/  IADD3 R5, PT, PT, -R4, RZ, RZ ;  /* 0x000000ff04057210 */ /* 0x000fca0007ffe1ff */
[----:B------:R-:W-:Y:S01]  /*03e0*/  IMAD R5, R12, R5, R8 ;  /* 0x000000050c057224 */ /* 0x000fe200078e0208 */
[----:B------:R-:W-:-:S04]  /*03f0*/  LOP3.LUT R8, R6, R11, RZ, 0x3c, !PT ;  /* 0x0000000b06087212 */ /* 0x000fc800078e3cff */
[----:B------:R-:W-:Y:S02]  /*0400*/  ISETP.GT.U32.AND P2, PT, R10, R5, PT ;  /* 0x000000050a00720c */ /* 0x000fe40003f44070 */
[----:B------:R-:W-:-:S11]  /*0410*/  ISETP.GE.AND P3, PT, R8, RZ, PT ;  /* 0x000000ff0800720c */ /* 0x000fd60003f66270 */
[----:B------:R-:W-:Y:S02]  /*0420*/  @!P2 IADD3 R5, PT, PT, R5, -R12, RZ ;  /* 0x8000000c0505a210 */ /* 0x000fe40007ffe0ff */
[----:B------:R-:W-:Y:S02]  /*0430*/  @!P2 IADD3 R4, PT, PT, R4, 0x1, RZ ;  /* 0x000000010404a810 */ /* 0x000fe40007ffe0ff */
[----:B------:R-:W-:Y:S02]  /*0440*/  ISETP.GE.U32.AND P0, PT, R5, R10, PT ;  /* 0x0000000a0500720c */ /* 0x000fe40003f06070 */
[----:B------:R-:W1:Y:S11]  /*0450*/  S2R R5, SR_CTAID.X ;  /* 0x0000000000057919 */ /* 0x000e760000002500 */
[----:B------:R-:W-:-:S04]  /*0460*/  @P0 IADD3 R4, PT, PT, R4, 0x1, RZ ;  /* 0x0000000104040810 */ /* 0x000fc80007ffe0ff */
[----:B------:R-:W-:-:S04]  /*0470*/  @!P3 IADD3 R4, PT, PT, -R4, RZ, RZ ;  /* 0x000000ff0404b210 */ /* 0x000fc80007ffe1ff */
[----:B------:R-:W-:-:S04]  /*0480*/  SEL R4, R9, R4, !P1 ;  /* 0x0000000409047207 */ /* 0x000fc80004800000 */
[----:B------:R-:W-:Y:S02]  /*0490*/  IADD3 R8, PT, PT, -R4, RZ, RZ ;  /* 0x000000ff04087210 */ /* 0x000fe40007ffe1ff */
[----:B-1----:R-:W-:-:S03]  /*04a0*/  LEA R5, R5, R4, 0x6 ;  /* 0x0000000405057211 */ /* 0x002fc600078e30ff */
[----:B------:R-:W-:-:S04]  /*04b0*/  IMAD R4, R11, R8, R6 ;  /* 0x000000080b047224 */ /* 0x000fc800078e0206 */
[----:B------:R-:W-:-:S05]  /*04c0*/  IMAD R5, R5, R11, R4 ;  /* 0x0000000b05057224 */ /* 0x000fca00078e0204 */
[----:B------:R-:W-:-:S04]  /*04d0*/  IADD3 R8, P0, PT, R5, R32, RZ ;  /* 0x0000002005087210 */ /* 0x000fc80007f1e0ff */
[----:B------:R-:W-:Y:S02]  /*04e0*/  LEA.HI.X.SX32 R5, R5, R0, 0x1, P0 ;  /* 0x0000000005057211 */ /* 0x000fe400000f0eff */
[----:B0-----:R-:W-:-:S04]  /*04f0*/  LEA R4, P0, R8, UR6, 0x1 ;  /* 0x0000000608047c11 */ /* 0x001fc8000f8008ff */
[----:B------:R-:W-:-:S06]  /*0500*/  LEA.HI.X R5, R8, UR7, R5, 0x1, P0 ;  /* 0x0000000708057c11 */ /* 0x000fcc00080f0c05 */
[----:B------:R-:W2:Y:S01]  /*0510*/  LDG.E.U16.CONSTANT R5, desc[UR10][R4.64] ;  /* 0x0000000a04057981 */ /* 0x000ea2000c1e9500 */
[C---:B------:R-:W-:Y:S02]  /*0520*/  LEA R8, R6.reuse, R13, 0x1 ;  /* 0x0000000d06087211 */ /* 0x040fe400078e08ff */
[----:B------:R-:W-:-:S04]  /*0530*/  IADD3 R6, PT, PT, R6, UR12, RZ ;  /* 0x0000000c06067c10 */ /* 0x000fc8000fffe0ff */
[----:B------:R-:W-:Y:S01]  /*0540*/  ISETP.GE.AND P0, PT, R6, R3, PT ;  /* 0x000000030600720c */ /* 0x000fe20003f06270 */
[----:B--2---:R1:W-:-:S12]  /*0550*/  STS.U16 [R8], R5 ;  /* 0x0000000508007388 */ /* 0x0043d80000000400 */
[----:B------:R-:W-:Y:S05]  /*0560*/  @!P0 BRA `(.L_x_2) ;  /* 0xfffffffc00888947 */ /* 0x000fea000383ffff */
.L_x_1:
[----:B0--3--:R-:W-:Y:S05]  /*0570*/  BSYNC.RECONVERGENT B0 ;  /* 0x0000000000007941 */ /* 0x009fea0003800200 */
.L_x_0:
[----:B------:R-:W0:Y:S01]  /*0580*/  LDCU UR5, c[0x0][0x3a8] ;  /* 0x00007500ff0577ac */ /* 0x000e220008000800 */
[----:B------:R-:W2:Y:S01]  /*0590*/  S2UR UR7, SR_CgaCtaId ;  /* 0x00000000000779c3 */ /* 0x000ea20000008800 */
[C---:B------:R-:W-:Y:S01]  /*05a0*/  SHF.L.U32 R34, R32.reuse, 0x1, RZ ;  /* 0x0000000120227819 */ /* 0x040fe200000006ff */
[----:B------:R-:W-:Y:S01]  /*05b0*/  BSSY.RECONVERGENT B0, `(.L_x_3) ;  /* 0x000001f000007945 */ /* 0x000fe20003800200 */
[----:B------:R-:W3:Y:S01]  /*05c0*/  LDCU.64 UR14, c[0x0][0x388] ;  /* 0x00007100ff0e77ac */ /* 0x000ee20008000a00 */
[----:B------:R-:W-:Y:S02]  /*05d0*/  SHF.L.U64.HI R3, R32, 0x1, R0 ;  /* 0x0000000120037819 */ /* 0x000fe40000010200 */
[----:B------:R-:W-:Y:S01]  /*05e0*/  SHF.R.U32.HI R25, RZ, 0x5, R2 ;  /* 0x00000005ff197819 */ /* 0x000fe20000011602 */
[----:B------:R-:W4:Y:S01]  /*05f0*/  LDCU.64 UR16, c[0x0][0x390] ;  /* 0x00007200ff1077ac */ /* 0x000f220008000a00 */
[----:B------:R-:W-:Y:S02]  /*0600*/  BAR.SYNC.DEFER_BLOCKING 0x0 ;  /* 0x0000000000007b1d */ /* 0x000fe40000010000 */
[----:B------:R-:W-:-:S04]  /*0610*/  ISETP.GE.AND P1, PT, R25, UR4, PT ;  /* 0x0000000419007c0c */ /* 0x000fc8000bf26270 */
[----:B------:R-:W-:Y:S01]  /*0620*/  UMOV UR6, 0x400 ;  /* 0x0000040000067882 */ /* 0x000fe20000000000 */
[----:B0-----:R-:W-:-:S04]  /*0630*/  UISETP.LT.AND UP0, UPT, UR5, 0x80, UPT ;  /* 0x000000800500788c */ /* 0x001fc8000bf01270 */
[----:B------:R-:W-:Y:S01]  /*0640*/  USEL UR5, UR5, 0x80, UP0 ;  /* 0x0000008005057887 */ /* 0x000fe20008000000 */
[C---:B---3--:R-:W-:Y:S01]  /*0650*/  IADD3 R36, P2, PT, R34.reuse, UR14, RZ ;  /* 0x0000000e22247c10 */ /* 0x048fe2000ff5e0ff */
[----:B--2---:R-:W-:Y:S01]  /*0660*/  ULEA UR6, UR7, UR6, 0x18 ;  /* 0x0000000607067291 */ /* 0x004fe2000f8ec0ff */
[----:B----4-:R-:W-:-:S03]  /*0670*/  IADD3 R34, P3, PT, R34, UR16, RZ ;  /* 0x0000001022227c10 */ /* 0x010fc6000ff7e0ff */
[----:B------:R-:W-:Y:S01]  /*0680*/  IMAD R7, R11, UR5, RZ ;  /* 0x000000050b077c24 */ /* 0x000fe2000f8e02ff */
[C---:B------:R-:W-:Y:S02]  /*0690*/  IADD3.X R37, PT, PT, R3.reuse, UR15, RZ, P2, !PT ;  /* 0x0000000f03257c10 */ /* 0x040fe400097fe4ff */
[----:B------:R-:W-:Y:S02]  /*06a0*/  IADD3.X R35, PT, PT, R3, UR17, RZ, P3, !PT ;  /* 0x0000001103237c10 */ /* 0x000fe40009ffe4ff */
[----:B------:R-:W-:Y:S02]  /*06b0*/  ISETP.GE.AND P0, PT, R2, R7, PT ;  /* 0x000000070200720c */ /* 0x000fe40003f06270 */
[----:B------:R-:W-:-:S11]  /*06c0*/  LEA R24, R11, UR6, 0x7 ;  /* 0x000000060b187c11 */ /* 0x000fd6000f8e38ff */
[----:B------:R-:W-:Y:S05]  /*06d0*/  @P0 BRA `(.L_x_4) ;  /* 0x0000000000300947 */ /* 0x000fea0003800000 */
[----:B------:R-:W-:-:S07]  /*06e0*/  MOV R9, R2 ;  /* 0x0000000200097202 */ /* 0x000fce0000000f00 */
.L_x_5:
[----:B0-----:R-:W-:-:S04]  /*06f0*/  IMAD.WIDE R2, R9, 0x2, R36 ;  /* 0x0000000209027825 */ /* 0x001fc800078e0224 */
[C---:B-1----:R-:W-:Y:S02]  /*0700*/  IMAD.WIDE R4, R9.reuse, 0x2, R34 ;  /* 0x0000000209047825 */ /* 0x042fe400078e0222 */
[----:B------:R-:W2:Y:S04]  /*0710*/  LDG.E.U16.CONSTANT R3, desc[UR10][R2.64] ;  /* 0x0000000a02037981 */ /* 0x000ea8000c1e9500 */
[----:B------:R-:W3:Y:S01]  /*0720*/  LDG.E.U16.CONSTANT R5, desc[UR10][R4.64] ;  /* 0x0000000a04057981 */ /* 0x000ee2000c1e9500 */
[C---:B------:R-:W-:Y:S02]  /*0730*/  LEA R6, R9.reuse, R24, 0x1 ;  /* 0x0000001809067211 */ /* 0x040fe400078e08ff */
[----:B------:R-:W-:Y:S02]  /*0740*/  IADD3 R9, PT, PT, R9, UR12, RZ ;  /* 0x0000000c09097c10 */ /* 0x000fe4000fffe0ff */
[----:B------:R-:W-:-:S02]  /*0750*/  LEA R8, R11, R6, 0x8 ;  /* 0x000000060b087211 */ /* 0x000fc400078e40ff */
[----:B------:R-:W-:Y:S01]  /*0760*/  ISETP.GE.AND P0, PT, R9, R7, PT ;  /* 0x000000070900720c */ /* 0x000fe20003f06270 */
[----:B--2---:R0:W-:Y:S04]  /*0770*/  STS.U16 [R6], R3 ;  /* 0x0000000306007388 */ /* 0x0041e80000000400 */
[----:B---3--:R0:W-:Y:S08]  /*0780*/  STS.U16 [R8], R5 ;  /* 0x0000000508007388 */ /* 0x0081f00000000400 */
[----:B------:R-:W-:Y:S05]  /*0790*/  @!P0 BRA `(.L_x_5) ;  /* 0xfffffffc00d48947 */ /* 0x000fea000383ffff */
.L_x_4:
[----:B------:R-:W-:Y:S05]  /*07a0*/  BSYNC.RECONVERGENT B0 ;  /* 0x0000000000007941 */ /* 0x000fea0003800200 */
.L_x_3:
[----:B------:R-:W-:Y:S06]  /*07b0*/  BAR.SYNC.DEFER_BLOCKING 0x0 ;  /* 0x0000000000007b1d */ /* 0x000fec0000010000 */
[----:B------:R-:W-:Y:S05]  /*07c0*/  @P1 EXIT ;  /* 0x000000000000194d */ /* 0x000fea0003800000 */
[----:B------:R-:W-:Y:S01]  /*07d0*/  SHF.R.S32.HI R2, RZ, 0x1f, R11 ;  /* 0x0000001fff027819 */ /* 0x000fe2000001140b */
[----:B------:R-:W-:Y:S01]  /*07e0*/  UIADD3 UR5, UPT, UPT, UR8, 0x10, URZ ;  /* 0x0000001008057890 */ /* 0x000fe2000fffe0ff */
[C---:B------:R-:W-:Y:S02]  /*07f0*/  LEA R24, R11.reuse, R24, 0x8 ;  /* 0x000000180b187211 */ /* 0x040fe400078e40ff */
[----:B------:R-:W-:Y:S02]  /*0800*/  LEA.HI R2, R2, R11, RZ, 0x5 ;  /* 0x0000000b02027211 */ /* 0x000fe400078f28ff */
[----:B------:R-:W-:Y:S02]  /*0810*/  LEA R11, R11, R24, 0x8 ;  /* 0x000000180b0b7211 */ /* 0x000fe400078e40ff */
[----:B0-----:R-:W-:-:S04]  /*0820*/  SHF.R.S32.HI R6, RZ, 0x5, R2 ;  /* 0x00000005ff067819 */ /* 0x001fc80000011402 */
[C---:B------:R-:W-:Y:S02]  /*0830*/  IADD3 R10, PT, PT, R6.reuse, -0x1, RZ ;  /* 0xffffffff060a7810 */ /* 0x040fe40007ffe0ff */
[C---:B------:R-:W-:Y:S02]  /*0840*/  LOP3.LUT R7, R6.reuse, 0x7, RZ, 0xc0, !PT ;  /* 0x0000000706077812 */ /* 0x040fe400078ec0ff */
[C---:B------:R-:W-:Y:S02]  /*0850*/  LOP3.LUT R2, R6.reuse, 0x3, RZ, 0xc0, !PT ;  /* 0x0000000306027812 */ /* 0x040fe400078ec0ff */
[C---:B------:R-:W-:Y:S02]  /*0860*/  LOP3.LUT R3, R6.reuse, 0xf, RZ, 0xc0, !PT ;  /* 0x0000000f06037812 */ /* 0x040fe400078ec0ff */
[C---:B------:R-:W-:Y:S02]  /*0870*/  LOP3.LUT R4, R6.reuse, 0x3fffff8, RZ, 0xc0, !PT ;  /* 0x03fffff806047812 */ /* 0x040fe400078ec0ff */
[----:B-1----:R-:W-:-:S02]  /*0880*/  LOP3.LUT R5, R6, 0x1, RZ, 0xc0, !PT ;  /* 0x0000000106057812 */ /* 0x002fc400078ec0ff */
[----:B------:R-:W-:-:S07]  /*0890*/  LOP3.LUT R6, R6, 0x3fffff0, RZ, 0xc0, !PT ;  /* 0x03fffff006067812 */ /* 0x000fce00078ec0ff */
.L_x_203:
[----:B------:R-:W0:Y:S02]  /*08a0*/  LDCU UR6, c[0x0][0x3ac] ;  /* 0x00007580ff0677ac */ /* 0x000e240008000800 */
[----:B0-----:R-:W-:-:S04]  /*08b0*/  MOV R9, UR6 ;  /* 0x0000000600097c02 */ /* 0x001fc80008000f00 */
[----:B------:R-:W-:-:S13]  /*08c0*/  ISETP.GE.AND P0, PT, R9, 0x20, PT ;  /* 0x000000200900780c */ /* 0x000fda0003f06270 */
[----:B--234-:R-:W-:Y:S05]  /*08d0*/  @!P0 BRA `(.L_x_6) ;  /* 0x0000000800248947 */ /* 0x01cfea0003800000 */
[----:B------:R-:W0:Y:S01]  /*08e0*/  S2R R8, SR_TID.X ;  /* 0x0000000000087919 */ /* 0x000e220000002100 */
[----:B------:R-:W-:Y:S01]  /*08f0*/  ISETP.GE.U32.AND P0, PT, R10, 0x7, PT ;  /* 0x000000070a00780c */ /* 0x000fe20003f06070 */
[----:B------:R-:W-:Y:S01]  /*0900*/  BSSY.RECONVERGENT B0, `(.L_x_7) ;  /* 0x0000026000007945 */ /* 0x000fe20003800200 */
[----:B------:R-:W-:Y:S01]  /*0910*/  HFMA2 R15, -RZ, RZ, 0, 0 ;  /* 0x00000000ff0f7431 */ /* 0x000fe200000001ff */
[----:B0-----:R-:W-:-:S05]  /*0920*/  LOP3.LUT R8, R8, 0x1f, RZ, 0xc0, !PT ;  /* 0x0000001f08087812 */ /* 0x001fca00078ec0ff */
[----:B------:R-:W-:-:S05]  /*0930*/  IMAD R8, R25, R9, R8 ;  /* 0x0000000919087224 */ /* 0x000fca00078e0208 */
[----:B------:R-:W-:Y:S05]  /*0940*/  @!P0 BRA `(.L_x_8) ;  /* 0x0000000000848947 */ /* 0x000fea0003800000 */
[----:B------:R-:W0:Y:S01]  /*0950*/  S2UR UR7, SR_CgaCtaId ;  /* 0x00000000000779c3 */ /* 0x000e220000008800 */
[----:B------:R-:W-:Y:S01]  /*0960*/  UMOV UR6, 0x400 ;  /* 0x0000040000067882 */ /* 0x000fe20000000000 */
[----:B------:R-:W-:Y:S01]  /*0970*/  BSSY.RECONVERGENT B1, `(.L_x_9) ;  /* 0x000001d000017945 */ /* 0x000fe20003800200 */
[----:B------:R-:W-:Y:S02]  /*0980*/  IADD3 R21, PT, PT, -R4, RZ, RZ ;  /* 0x000000ff04157210 */ /* 0x000fe40007ffe1ff */
[----:B------:R-:W-:Y:S01]  /*0990*/  IADD3 R22, PT, PT, R1, 0x10, RZ ;  /* 0x0000001001167810 */ /* 0x000fe20007ffe0ff */
[----:B0-----:R-:W-:-:S06]  /*09a0*/  ULEA UR6, UR7, UR6, 0x18 ;  /* 0x0000000607067291 */ /* 0x001fcc000f8ec0ff */
[----:B------:R-:W-:-:S04]  /*09b0*/  LEA R12, R8, UR6, 0x1 ;  /* 0x00000006080c7c11 */ /* 0x000fc8000f8e08ff */
[----:B------:R-:W-:-:S07]  /*09c0*/  IADD3 R20, PT, PT, R12, 0x100, RZ ;  /* 0x000001000c147810 */ /* 0x000fce0007ffe0ff */
.L_x_10:
[----:B------:R-:W0:Y:S01]  /*09d0*/  LDS.U16 R12, [R20+-0x100] ;  /* 0xffff0000140c7984 */ /* 0x000e220000000400 */
[----:B------:R-:W-:-:S03]  /*09e0*/  IADD3 R21, PT, PT, R21, 0x8, RZ ;  /* 0x0000000815157810 */ /* 0x000fc60007ffe0ff */
[----:B------:R-:W1:Y:S01]  /*09f0*/  LDS.U16 R13, [R20+-0xc0] ;  /* 0xffff4000140d7984 */ /* 0x000e620000000400 */
[----:B------:R-:W-:-:S03]  /*0a00*/  ISETP.NE.AND P0, PT, R21, RZ, PT ;  /* 0x000000ff1500720c */ /* 0x000fc60003f05270 */
[----:B------:R-:W2:Y:S04]  /*0a10*/  LDS.U16 R14, [R20+-0x80] ;  /* 0xffff8000140e7984 */ /* 0x000ea80000000400 */
[----:B------:R-:W3:Y:S04]  /*0a20*/  LDS.U16 R15, [R20+-0x40] ;  /* 0xffffc000140f7984 */ /* 0x000ee80000000400 */
[----:B------:R-:W4:Y:S04]  /*0a30*/  LDS.U16 R16, [R20] ;  /* 0x0000000014107984 */ /* 0x000f280000000400 */
[----:B------:R-:W5:Y:S04]  /*0a40*/  LDS.U16 R17, [R20+0x40] ;  /* 0x0000400014117984 */ /* 0x000f680000000400 */
[----:B------:R-:W5:Y:S04]  /*0a50*/  LDS.U16 R18, [R20+0x80] ;  /* 0x0000800014127984 */ /* 0x000f680000000400 */
[----:B------:R0:W5:Y:S02]  /*0a60*/  LDS.U16 R19, [R20+0xc0] ;  /* 0x0000c00014137984 */ /* 0x0001640000000400 */
[----:B0-----:R-:W-:Y:S01]  /*0a70*/  IADD3 R20, PT, PT, R20, 0x200, RZ ;  /* 0x0000020014147810 */ /* 0x001fe20007ffe0ff */
[----:B------:R-:W-:-:S02]  /*0a80*/  HADD2.F32 R12, -RZ, R12.H0_H0 ;  /* 0x2000000cff0c7230 */ /* 0x000fc40000004100 */
[----:B-1----:R-:W-:Y:S02]  /*0a90*/  HADD2.F32 R13, -RZ, R13.H0_H0 ;  /* 0x2000000dff0d7230 */ /* 0x002fe40000004100 */
[----:B--2---:R-:W-:Y:S02]  /*0aa0*/  HADD2.F32 R14, -RZ, R14.H0_H0 ;  /* 0x2000000eff0e7230 */ /* 0x004fe40000004100 */
[----:B---3--:R-:W-:Y:S02]  /*0ab0*/  HADD2.F32 R15, -RZ, R15.H0_H0 ;  /* 0x2000000fff0f7230 */ /* 0x008fe40000004100 */
[----:B----4-:R-:W-:-:S03]  /*0ac0*/  HADD2.F32 R16, -RZ, R16.H0_H0 ;  /* 0x20000010ff107230 */ /* 0x010fc60000004100 */
[----:B------:R-:W-:Y:S01]  /*0ad0*/  STL.128 [R22+-0x10], R12 ;  /* 0xfffff00c16007387 */ /* 0x000fe20000100c00 */
[----:B-----5:R-:W-:Y:S02]  /*0ae0*/  HADD2.F32 R17, -RZ, R17.H0_H0 ;  /* 0x20000011ff117230 */ /* 0x020fe40000004100 */
[----:B------:R-:W-:Y:S02]  /*0af0*/  HADD2.F32 R18, -RZ, R18.H0_H0 ;  /* 0x20000012ff127230 */ /* 0x000fe40000004100 */
[----:B------:R-:W-:-:S05]  /*0b00*/  HADD2.F32 R19, -RZ, R19.H0_H0 ;  /* 0x20000013ff137230 */ /* 0x000fca0000004100 */
[----:B------:R0:W-:Y:S02]  /*0b10*/  STL.128 [R22], R16 ;  /* 0x0000001016007387 */ /* 0x0001e40000100c00 */
[----:B0-----:R-:W-:Y:S01]  /*0b20*/  IADD3 R22, PT, PT, R22, 0x20, RZ ;  /* 0x0000002016167810 */ /* 0x001fe20007ffe0ff */
[----:B------:R-:W-:Y:S06]  /*0b30*/  @P0 BRA `(.L_x_10) ;  /* 0xfffffffc00a40947 */ /* 0x000fec000383ffff */
[----:B------:R-:W-:Y:S05]  /*0b40*/  BSYNC.RECONVERGENT B1 ;  /* 0x0000000000017941 */ /* 0x000fea0003800200 */
.L_x_9:
[----:B------:R-:W-:-:S07]  /*0b50*/  MOV R15, R4 ;  /* 0x00000004000f7202 */ /* 0x000fce0000000f00 */
.L_x_8:
[----:B------:R-:W-:Y:S05]  /*0b60*/  BSYNC.RECONVERGENT B0 ;  /* 0x0000000000007941 */ /* 0x000fea0003800200 */
.L_x_7:
[C---:B------:R-:W-:Y:S01]  /*0b70*/  ISETP.NE.AND P0, PT, R7.reuse, RZ, PT ;  /* 0x000000ff0700720c */ /* 0x040fe20003f05270 */
[----:B------:R-:W-:Y:S01]  /*0b80*/  BSSY.RECONVERGENT B0, `(.L_x_11) ;  /* 0x0000035000007945 */ /* 0x000fe20003800200 */
[----:B------:R-:W-:-:S11]  /*0b90*/  IADD3 R20, PT, PT, R7, -0x1, RZ ;  /* 0xffffffff07147810 */ /* 0x000fd60007ffe0ff */
[----:B------:R-:W-:Y:S05]  /*0ba0*/  @!P0 BRA `(.L_x_12) ;  /* 0x0000000000c88947 */ /* 0x000fea0003800000 */
[----:B------:R-:W-:Y:S01]  /*0bb0*/  ISETP.GE.U32.AND P1, PT, R20, 0x3, PT ;  /* 0x000000031400780c */ /* 0x000fe20003f26070 */
[----:B------:R-:W-:Y:S01]  /*0bc0*/  BSSY.RECONVERGENT B1, `(.L_x_13) ;  /* 0x0000014000017945 */ /* 0x000fe20003800200 */
[----:B------:R-:W-:-:S11]  /*0bd0*/  ISETP.NE.AND P2, PT, R2, RZ, PT ;  /* 0x000000ff0200720c */ /* 0x000fd60003f45270 */
[----:B------:R-:W-:Y:S05]  /*0be0*/  @!P1 BRA `(.L_x_14) ;  /* 0x0000000000449947 */ /* 0x000fea0003800000 */
[----:B------:R-:W0:Y:S01]  /*0bf0*/  S2UR UR7, SR_CgaCtaId ;  /* 0x00000000000779c3 */ /* 0x000e220000008800 */
[----:B------:R-:W-:Y:S01]  /*0c00*/  UMOV UR6, 0x400 ;  /* 0x0000040000067882 */ /* 0x000fe20000000000 */
[C---:B------:R-:W-:Y:S02]  /*0c10*/  LEA R12, R15.reuse, R8, 0x5 ;  /* 0x000000080f0c7211 */ /* 0x040fe400078e28ff */
[C---:B------:R-:W-:Y:S02]  /*0c20*/  LEA R16, R15.reuse, UR9, 0x2 ;  /* 0x000000090f107c11 */ /* 0x040fe4000f8e10ff */
[----:B------:R-:W-:Y:S01]  /*0c30*/  IADD3 R15, PT, PT, R15, 0x4, RZ ;  /* 0x000000040f0f7810 */ /* 0x000fe20007ffe0ff */
[----:B0-----:R-:W-:-:S06]  /*0c40*/  ULEA UR6, UR7, UR6, 0x18 ;  /* 0x0000000607067291 */ /* 0x001fcc000f8ec0ff */
[----:B------:R-:W-:-:S05]  /*0c50*/  LEA R14, R12, UR6, 0x1 ;  /* 0x000000060c0e7c11 */ /* 0x000fca000f8e08ff */
[----:B------:R-:W0:Y:S04]  /*0c60*/  LDS.U16 R12, [R14] ;  /* 0x000000000e0c7984 */ /* 0x000e280000000400 */
[----:B------:R-:W1:Y:S04]  /*0c70*/  LDS.U16 R13, [R14+0x40] ;  /* 0x000040000e0d7984 */ /* 0x000e680000000400 */
[----:B------:R-:W2:Y:S04]  /*0c80*/  LDS.U16 R17, [R14+0x80] ;  /* 0x000080000e117984 */ /* 0x000ea80000000400 */
[----:B------:R-:W3:Y:S01]  /*0c90*/  LDS.U16 R19, [R14+0xc0] ;  /* 0x0000c0000e137984 */ /* 0x000ee20000000400 */
[----:B0-----:R-:W-:-:S02]  /*0ca0*/  HADD2.F32 R12, -RZ, R12.H0_H0 ;  /* 0x2000000cff0c7230 */ /* 0x001fc40000004100 */
[----:B-1----:R-:W-:Y:S02]  /*0cb0*/  HADD2.F32 R13, -RZ, R13.H0_H0 ;  /* 0x2000000dff0d7230 */ /* 0x002fe40000004100 */
[----:B--2---:R-:W-:-:S03]  /*0cc0*/  HADD2.F32 R18, -RZ, R17.H0_H0 ;  /* 0x20000011ff127230 */ /* 0x004fc60000004100 */
[----:B------:R0:W-:Y:S01]  /*0cd0*/  STL.64 [R16], R12 ;  /* 0x0000000c10007387 */ /* 0x0001e20000100a00 */
[----:B---3--:R-:W-:-:S05]  /*0ce0*/  HADD2.F32 R19, -RZ, R19.H0_H0 ;  /* 0x20000013ff137230 */ /* 0x008fca0000004100 */
[----:B------:R0:W-:Y:S02]  /*0cf0*/  STL.64 [R16+0x8], R18 ;  /* 0x0000081210007387 */ /* 0x0001e40000100a00 */
.L_x_14:
[----:B------:R-:W-:Y:S05]  /*0d00*/  BSYNC.RECONVERGENT B1 ;  /* 0x0000000000017941 */ /* 0x000fea0003800200 */
.L_x_13:
[----:B------:R-:W-:Y:S05]  /*0d10*/  @!P2 BRA `(.L_x_12) ;  /* 0x00000000006ca947 */ /* 0x000fea0003800000 */
[----:B------:R-:W-:Y:S01]  /*0d20*/  ISETP.NE.AND P1, PT, R2, 0x1, PT ;  /* 0x000000010200780c */ /* 0x000fe20003f25270 */
[----:B------:R-:W-:Y:S01]  /*0d30*/  BSSY.RECONVERGENT B1, `(.L_x_15) ;  /* 0x000000f000017945 */ /* 0x000fe20003800200 */
[----:B------:R-:W-:-:S11]  /*0d40*/  ISETP.NE.AND P2, PT, R5, RZ, PT ;  /* 0x000000ff0500720c */ /* 0x000fd60003f45270 */
[----:B------:R-:W-:Y:S05]  /*0d50*/  @!P1 BRA `(.L_x_16) ;  /* 0x0000000000309947 */ /* 0x000fea0003800000 */
[----:B------:R-:W1:Y:S01]  /*0d60*/  S2UR UR7, SR_CgaCtaId ;  /* 0x00000000000779c3 */ /* 0x000e620000008800 */
[----:B------:R-:W-:Y:S01]  /*0d70*/  UMOV UR6, 0x400 ;  /* 0x0000040000067882 */ /* 0x000fe20000000000 */
[C---:B0-----:R-:W-:Y:S02]  /*0d80*/  LEA R12, R15.reuse, R8, 0x5 ;  /* 0x000000080f0c7211 */ /* 0x041fe400078e28ff */
[C---:B------:R-:W-:Y:S02]  /*0d90*/  LEA R14, R15.reuse, UR9, 0x2 ;  /* 0x000000090f0e7c11 */ /* 0x040fe4000f8e10ff */
[----:B------:R-:W-:Y:S01]  /*0da0*/  IADD3 R15, PT, PT, R15, 0x2, RZ ;  /* 0x000000020f0f7810 */ /* 0x000fe20007ffe0ff */
[----:B-1----:R-:W-:-:S06]  /*0db0*/  ULEA UR6, UR7, UR6, 0x18 ;  /* 0x0000000607067291 */ /* 0x002fcc000f8ec0ff */
[----:B------:R-:W-:-:S05]  /*0dc0*/  LEA R12, R12, UR6, 0x1 ;  /* 0x000000060c0c7c11 */ /* 0x000fca000f8e08ff */
[----:B------:R-:W0:Y:S04]  /*0dd0*/  LDS.U16 R13, [R12] ;  /* 0x000000000c0d7984 */ /* 0x000e280000000400 */
[----:B------:R-:W1:Y:S01]  /*0de0*/  LDS.U16 R17, [R12+0x40] ;  /* 0x000040000c117984 */ /* 0x000e620000000400 */
[----:B0-----:R-:W-:Y:S02]  /*0df0*/  HADD2.F32 R16, -RZ, R13.H0_H0 ;  /* 0x2000000dff107230 */ /* 0x001fe40000004100 */
[----:B-1----:R-:W-:-:S05]  /*0e00*/  HADD2.F32 R17, -RZ, R17.H0_H0 ;  /* 0x20000011ff117230 */ /* 0x002fca0000004100 */
[----:B------:R1:W-:Y:S02]  /*0e10*/  STL.64 [R14], R16 ;  /* 0x000000100e007387 */ /* 0x0003e40000100a00 */
.L_x_16:
[----:B------:R-:W-:Y:S05]  /*0e20*/  BSYNC.RECONVERGENT B1 ;  /* 0x0000000000017941 */ /* 0x000fea0003800200 */
.L_x_15:
[----:B------:R-:W-:Y:S05]  /*0e30*/  @!P2 BRA `(.L_x_12) ;  /* 0x000000000024a947 */ /* 0x000fea0003800000 */
[----:B------:R-:W2:Y:S01]  /*0e40*/  S2UR UR7, SR_CgaCtaId ;  /* 0x00000000000779c3 */ /* 0x000ea20000008800 */
[----:B------:R-:W-:Y:S01]  /*0e50*/  UMOV UR6, 0x400 ;  /* 0x0000040000067882 */ /* 0x000fe20000000000 */
[C---:B------:R-:W-:Y:S02]  /*0e60*/  LEA R8, R15.reuse, R8, 0x5 ;  /* 0x000000080f087211 */ /* 0x040fe400078e28ff */
[----:B0-----:R-:W-:Y:S01]  /*0e70*/  LEA R13, R15, UR9, 0x2 ;  /* 0x000000090f0d7c11 */ /* 0x001fe2000f8e10ff */
[----:B--2---:R-:W-:-:S06]  /*0e80*/  ULEA UR6, UR7, UR6, 0x18 ;  /* 0x0000000607067291 */ /* 0x004fcc000f8ec0ff */
[----:B------:R-:W-:-:S06]  /*0e90*/  LEA R8, R8, UR6, 0x1 ;  /* 0x0000000608087c11 */ /* 0x000fcc000f8e08ff */
[----:B------:R-:W0:Y:S02]  /*0ea0*/  LDS.U16 R8, [R8] ;  /* 0x0000000008087984 */ /* 0x000e240000000400 */
[----:B0-----:R-:W-:-:S05]  /*0eb0*/  HADD2.F32 R12, -RZ, R8.H0_H0 ;  /* 0x20000008ff0c7230 */ /* 0x001fca0000004100 */
[----:B------:R2:W-:Y:S02]  /*0ec0*/  STL [R13], R12 ;  /* 0x0000000c0d007387 */ /* 0x0005e40000100800 */
.L_x_12:
[----:B------:R-:W-:Y:S05]  /*0ed0*/  BSYNC.RECONVERGENT B0 ;  /* 0x0000000000007941 */ /* 0x000fea0003800200 */
.L_x_11:
[----:B------:R-:W-:Y:S01]  /*0ee0*/  ISETP.GE.U32.AND P1, PT, R10, 0xf, PT ;  /* 0x0000000f0a00780c */ /* 0x000fe20003f26070 */
[----:B------:R-:W-:Y:S01]  /*0ef0*/  BSSY.RECONVERGENT B0, `(.L_x_17) ;  /* 0x000000f000007945 */ /* 0x000fe20003800200 */
[----:B------:R-:W-:-:S11]  /*0f00*/  HFMA2 R8, -RZ, RZ, 0, 0 ;  /* 0x00000000ff087431 */ /* 0x000fd600000001ff */
[----:B------:R-:W-:Y:S05]  /*0f10*/  @!P1 BRA `(.L_x_18) ;  /* 0x0000000000309947 */ /* 0x000fea0003800000 */
[----:B------:R-:W-:Y:S01]  /*0f20*/  BSSY.RECONVERGENT B1, `(.L_x_19) ;  /* 0x000000a000017945 */ /* 0x000fe20003800200 */
[----:B0-2---:R-:W-:-:S07]  /*0f30*/  MOV R13, RZ ;  /* 0x000000ff000d7202 */ /* 0x005fce0000000f00 */
.L_x_20:
[C---:B0-----:R-:W-:Y:S02]  /*0f40*/  LEA R8, R13.reuse, UR5, 0x2 ;  /* 0x000000050d087c11 */ /* 0x041fe4000f8e10ff */
[----:B------:R-:W-:-:S03]  /*0f50*/  IADD3 R13, PT, PT, R13, 0x10, RZ ;  /* 0x000000100d0d7810 */ /* 0x000fc60007ffe0ff */
[----:B------:R0:W-:Y:S01]  /*0f60*/  STL.128 [R8], RZ ;  /* 0x000000ff08007387 */ /* 0x0001e20000100c00 */
[----:B------:R-:W-:-:S03]  /*0f70*/  ISETP.NE.AND P1, PT, R13, R6, PT ;  /* 0x000000060d00720c */ /* 0x000fc60003f25270 */
[----:B------:R0:W-:Y:S04]  /*0f80*/  STL.128 [R8+0x10], RZ ;  /* 0x000010ff08007387 */ /* 0x0001e80000100c00 */
[----:B------:R0:W-:Y:S04]  /*0f90*/  STL.128 [R8+0x20], RZ ;  /* 0x000020ff08007387 */ /* 0x0001e80000100c00 */
[----:B------:R0:W-:Y:S02]  /*0fa0*/  STL.128 [R8+0x30], RZ ;  /* 0x000030ff08007387 */ /* 0x0001e40000100c00 */
[----:B------:R-:W-:Y:S05]  /*0fb0*/  @P1 BRA `(.L_x_20) ;  /* 0xfffffffc00e01947 */ /* 0x000fea000383ffff */
[----:B------:R-:W-:Y:S05]  /*0fc0*/  BSYNC.RECONVERGENT B1 ;  /* 0x0000000000017941 */ /* 0x000fea0003800200 */
.L_x_19:
[----:B0-----:R-:W-:-:S07]  /*0fd0*/  MOV R8, R6 ;  /* 0x0000000600087202 */ /* 0x001fce0000000f00 */
.L_x_18:
[----:B------:R-:W-:Y:S05]  /*0fe0*/  BSYNC.RECONVERGENT B0 ;  /* 0x0000000000007941 */ /* 0x000fea0003800200 */
.L_x_17:
[----:B------:R-:W-:Y:S01]  /*0ff0*/  ISETP.NE.AND P1, PT, R3, RZ, PT ;  /* 0x000000ff0300720c */ /* 0x000fe20003f25270 */
[----:B------:R-:W-:-:S12]  /*1000*/  BSSY.RECONVERGENT B0, `(.L_x_6) ;  /* 0x0000016000007945 */ /* 0x000fd80003800200 */
[----:B------:R-:W-:Y:S05]  /*1010*/  @!P1 BRA `(.L_x_21) ;  /* 0x0000000000509947 */ /* 0x000fea0003800000 */
[----:B0-2---:R-:W-:-:S04]  /*1020*/  IADD3 R12, PT, PT, R3, -0x1, RZ ;  /* 0xffffffff030c7810 */ /* 0x005fc80007ffe0ff */
[----:B------:R-:W-:-:S13]  /*1030*/  ISETP.GE.U32.AND P1, PT, R12, 0x7, PT ;  /* 0x000000070c00780c */ /* 0x000fda0003f26070 */
[C---:B------:R-:W-:Y:S02]  /*1040*/  @P1 LEA R12, R8.reuse, UR5, 0x2 ;  /* 0x00000005080c1c11 */ /* 0x040fe4000f8e10ff */
[----:B------:R-:W-:-:S03]  /*1050*/  @P1 IADD3 R8, PT, PT, R8, 0x8, RZ ;  /* 0x0000000808081810 */ /* 0x000fc60007ffe0ff */
[----:B------:R3:W-:Y:S04]  /*1060*/  @P1 STL.128 [R12], RZ ;  /* 0x000000ff0c001387 */ /* 0x0007e80000100c00 */
[----:B------:R3:W-:Y:S01]  /*1070*/  @P1 STL.128 [R12+0x10], RZ ;  /* 0x000010ff0c001387 */ /* 0x0007e20000100c00 */
[----:B------:R-:W-:Y:S05]  /*1080*/  @!P0 BRA `(.L_x_21) ;  /* 0x0000000000348947 */ /* 0x000fea0003800000 */
[----:B------:R-:W-:Y:S02]  /*1090*/  ISETP.GE.U32.AND P0, PT, R20, 0x3, PT ;  /* 0x000000031400780c */ /* 0x000fe40003f06070 */
[----:B------:R-:W-:-:S11]  /*10a0*/  ISETP.NE.AND P1, PT, R2, RZ, PT ;  /* 0x000000ff0200720c */ /* 0x000fd60003f25270 */
[C---:B---3--:R-:W-:Y:S02]  /*10b0*/  @P0 LEA R12, R8.reuse, UR5, 0x2 ;  /* 0x00000005080c0c11 */ /* 0x048fe4000f8e10ff */
[----:B------:R-:W-:-:S03]  /*10c0*/  @P0 IADD3 R8, PT, PT, R8, 0x4, RZ ;  /* 0x0000000408080810 */ /* 0x000fc60007ffe0ff */
[----:B------:R4:W-:Y:S01]  /*10d0*/  @P0 STL.128 [R12], RZ ;  /* 0x000000ff0c000387 */ /* 0x0009e20000100c00 */
[----:B------:R-:W-:Y:S05]  /*10e0*/  @!P1 BRA `(.L_x_21) ;  /* 0x00000000001c9947 */ /* 0x000fea0003800000 */
[----:B------:R-:W-:Y:S02]  /*10f0*/  LEA R8, R8, UR5, 0x2 ;  /* 0x0000000508087c11 */ /* 0x000fe4000f8e10ff */
[----:B------:R-:W-:-:S03]  /*1100*/  ISETP.NE.AND P0, PT, R2, 0x1, PT ;  /* 0x000000010200780c */ /* 0x000fc60003f05270 */
[----:B------:R0:W-:Y:S10]  /*1110*/  STL [R8], RZ ;  /* 0x000000ff08007387 */ /* 0x0001f40000100800 */
[----:B0-----:R-:W-:Y:S05]  /*1120*/  @!P0 BRA `(.L_x_21) ;  /* 0x00000000000c8947 */ /* 0x001fea0003800000 */
[----:B------:R-:W-:Y:S01]  /*1130*/  ISETP.NE.AND P0, PT, R2, 0x2, PT ;  /* 0x000000020200780c */ /* 0x000fe20003f05270 */
[----:B------:R0:W-:-:S12]  /*1140*/  STL [R8+0x4], RZ ;  /* 0x000004ff08007387 */ /* 0x0001d80000100800 */
[----:B------:R0:W-:Y:S02]  /*1150*/  @P0 STL [R8+0x8], RZ ;  /* 0x000008ff08000387 */ /* 0x0001e40000100800 */
.L_x_21:
[----:B------:R-:W-:Y:S05]  /*1160*/  BSYNC.RECONVERGENT B0 ;  /* 0x0000000000007941 */ /* 0x000fea0003800200 */
.L_x_6:
[----:B------:R-:W5:Y:S01]  /*1170*/  LDCU UR6, c[0x0][0x3a8] ;  /* 0x00007500ff0677ac */ /* 0x000f620008000800 */
[----:B------:R-:W-:Y:S01]  /*1180*/  HFMA2 R39, -RZ, RZ, 0, 0 ;  /* 0x00000000ff277431 */ /* 0x000fe200000001ff */
[----:B-----5:R-:W-:-:S09]  /*1190*/  UISETP.GE.AND UP0, UPT, UR6, 0x1, UPT ;  /* 0x000000010600788c */ /* 0x020fd2000bf06270 */
[----:B------:R-:W-:Y:S05]  /*11a0*/  BRA.U !UP0, `(.L_x_22) ;  /* 0x0000008d08547547 */ /* 0x000fea000b800000 */
[----:B------:R-:W5:Y:S01]  /*11b0*/  LDCU UR6, c[0x0][0x3a8] ;  /* 0x00007500ff0677ac */ /* 0x000f620008000800 */
[----:B------:R-:W-:Y:S02]  /*11c0*/  MOV R28, RZ ;  /* 0x000000ff001c7202 */ /* 0x000fe40000000f00 */
[----:B------:R-:W-:Y:S02]  /*11d0*/  MOV R38, 0xff800000 ;  /* 0xff80000000267802 */ /* 0x000fe40000000f00 */
[----:B------:R-:W-:Y:S02]  /*11e0*/  MOV R39, RZ ;  /* 0x000000ff00277202 */ /* 0x000fe40000000f00 */
[----:B------:R-:W-:Y:S02]  /*11f0*/  MOV R26, RZ ;  /* 0x000000ff001a7202 */ /* 0x000fe40000000f00 */
[----:B-----5:R-:W-:-:S07]  /*1200*/  MOV R27, UR6 ;  /* 0x00000006001b7c02 */ /* 0x020fce0008000f00 */
.L_x_145:
[----:B0-----:R-:W0:Y:S01]  /*1210*/  LDC.64 R8, c[0x0][0x3a8] ;  /* 0x0000ea00ff087b82 */ /* 0x001e220000000a00 */
[----:B--2---:R-:W-:Y:S01]  /*1220*/  IADD3 R13, PT, PT, R28, 0x80, RZ ;  /* 0x000000801c0d7810 */ /* 0x004fe20007ffe0ff */
[----:B------:R-:W-:Y:S01]  /*1230*/  UMOV UR6, 0x400 ;  /* 0x0000040000067882 */ /* 0x000fe20000000000 */
[----:B-1----:R-:W-:Y:S02]  /*1240*/  MOV R16, R28 ;  /* 0x0000001c00107202 */ /* 0x002fe40000000f00 */
[----:B------:R-:W-:-:S03]  /*1250*/  MOV R28, R13 ;  /* 0x0000000d001c7202 */ /* 0x000fc60000000f00 */
[----:B------:R-:W1:Y:S01]  /*1260*/  S2UR UR7, SR_CgaCtaId ;  /* 0x00000000000779c3 */ /* 0x000e620000008800 */
[CC--:B0-----:R-:W-:Y:S02]  /*1270*/  ISETP.GE.AND P1, PT, R13.reuse, R8.reuse, PT ;  /* 0x000000080d00720c */ /* 0x0c1fe40003f26270 */
[----:B------:R-:W-:Y:S01]  /*1280*/  ISETP.GE.AND P0, PT, R13, R8, PT ;  /* 0x000000080d00720c */ /* 0x000fe20003f06270 */
[----:B-1----:R-:W-:-:S06]  /*1290*/  ULEA UR6, UR7, UR6, 0x18 ;  /* 0x0000000607067291 */ /* 0x002fcc000f8ec0ff */
[----:B------:R-:W-:-:S04]  /*12a0*/  LEA R18, R9, UR6, 0x7 ;  /* 0x0000000609127c11 */ /* 0x000fc8000f8e38ff */
[----:B------:R-:W-:Y:S05]  /*12b0*/  @P1 BRA `(.L_x_23) ;  /* 0x0000000000d01947 */ /* 0x000fea0003800000 */
[----:B------:R-:W0:Y:S01]  /*12c0*/  S2R R22, SR_TID.X ;  /* 0x0000000000167919 */ /* 0x000e220000002100 */
[----:B------:R-:W-:-:S04]  /*12d0*/  IADD3 R13, PT, PT, -R28, RZ, RZ ;  /* 0x000000ff1c0d7210 */ /* 0x000fc80007ffe1ff */
[----:B------:R-:W-:-:S05]  /*12e0*/  VIADDMNMX R8, R13, R8, 0x80, PT ;  /* 0x000000800d087446 */ /* 0x000fca0003800108 */
[----:B------:R-:W-:-:S05]  /*12f0*/  IMAD R8, R8, R9, RZ ;  /* 0x0000000908087224 */ /* 0x000fca00078e02ff */
[----:B0-----:R-:W-:-:S13]  /*1300*/  ISETP.GE.AND P1, PT, R22, R8, PT ;  /* 0x000000081600720c */ /* 0x001fda0003f26270 */
[----:B------:R-:W-:Y:S05]  /*1310*/  @P1 BRA `(.L_x_23) ;  /* 0x0000000000b81947 */ /* 0x000fea0003800000 */
[----:B------:R-:W-:Y:S01]  /*1320*/  IABS R17, R9 ;  /* 0x0000000900117213 */ /* 0x000fe20000000000 */
[----:B------:R-:W0:Y:S01]  /*1330*/  LDC R19, c[0x0][0x3ac] ;  /* 0x0000eb00ff137b82 */ /* 0x000e220000000800 */
[----:B------:R-:W-:Y:S02]  /*1340*/  ISETP.NE.AND P1, PT, R26, 0x1, PT ;  /* 0x000000011a00780c */ /* 0x000fe40003f25270 */
[----:B------:R-:W1:Y:S01]  /*1350*/  I2F.RP R14, R17 ;  /* 0x00000011000e7306 */ /* 0x000e620000209400 */
[C---:B------:R-:W-:Y:S02]  /*1360*/  LEA R29, R9.reuse, R11, 0x8 ;  /* 0x0000000b091d7211 */ /* 0x040fe400078e40ff */
[----:B------:R-:W-:Y:S02]  /*1370*/  ISETP.NE.AND P4, PT, R9, RZ, PT ;  /* 0x000000ff0900720c */ /* 0x000fe40003f85270 */
[----:B------:R-:W-:Y:S02]  /*1380*/  LOP3.LUT R21, RZ, R9, RZ, 0x33, !PT ;  /* 0x00000009ff157212 */ /* 0x000fe400078e33ff */
[----:B------:R-:W-:-:S02]  /*1390*/  SEL R29, R24, R29, !P1 ;  /* 0x0000001d181d7207 */ /* 0x000fc40004800000 */
[----:B------:R-:W-:Y:S01]  /*13a0*/  SEL R23, R18, R11, !P1 ;  /* 0x0000000b12177207 */ /* 0x000fe20004800000 */
[----:B-1----:R-:W3:Y:S02]  /*13b0*/  MUFU.RCP R14, R14 ;  /* 0x0000000e000e7308 */ /* 0x002ee40000001000 */
[----:B---34-:R-:W-:-:S06]  /*13c0*/  IADD3 R12, PT, PT, R14, 0xffffffe, RZ ;  /* 0x0ffffffe0e0c7810 */ /* 0x018fcc0007ffe0ff */
[----:B------:R1:W2:Y:S02]  /*13d0*/  F2I.FTZ.U32.TRUNC.NTZ R13, R12 ;  /* 0x0000000c000d7305 */ /* 0x0002a4000021f000 */
[----:B-1----:R-:W-:Y:S01]  /*13e0*/  HFMA2 R12, -RZ, RZ, 0, 0 ;  /* 0x00000000ff0c7431 */ /* 0x002fe200000001ff */
[----:B--2---:R-:W-:-:S05]  /*13f0*/  IADD3 R20, PT, PT, RZ, -R13, RZ ;  /* 0x8000000dff147210 */ /* 0x004fca0007ffe0ff */
[----:B------:R-:W-:-:S04]  /*1400*/  IMAD R15, R20, R17, RZ ;  /* 0x00000011140f7224 */ /* 0x000fc800078e02ff */
[----:B0-----:R-:W-:-:S07]  /*1410*/  IMAD.HI.U32 R20, R13, R15, R12 ;  /* 0x0000000f0d147227 */ /* 0x001fce00078e000c */
.L_x_24:
[----:B0-----:R-:W-:Y:S02]  /*1420*/  IABS R13, R22 ;  /* 0x00000016000d7213 */ /* 0x001fe40000000000 */
[----:B------:R-:W-:-:S03]  /*1430*/  MOV R9, R19 ;  /* 0x0000001300097202 */ /* 0x000fc60000000f00 */
        /* <DEDUP_REMOVED lines=9> */
[----:B------:R-:W-:-:S13]  /*14d0*/  ISETP.GE.U32.AND P1, PT, R14, R17, PT ;  /* 0x000000110e00720c */ /* 0x000fda0003f26070 */
[----:B------:R-:W-:-:S04]  /*14e0*/  @P1 IADD3 R12, PT, PT, R12, 0x1, RZ ;  /* 0x000000010c0c1810 */ /* 0x000fc80007ffe0ff */
[----:B------:R-:W-:-:S04]  /*14f0*/  @!P3 IADD3 R12, PT, PT, -R12, RZ, RZ ;  /* 0x000000ff0c0cb210 */ /* 0x000fc80007ffe1ff */
[----:B------:R-:W-:-:S04]  /*1500*/  SEL R13, R21, R12, !P4 ;  /* 0x0000000c150d7207 */ /* 0x000fc80006000000 */
[----:B------:R-:W-:Y:S02]  /*1510*/  IADD3 R12, PT, PT, -R13, RZ, RZ ;  /* 0x000000ff0d0c7210 */ /* 0x000fe40007ffe1ff */
[----:B------:R-:W-:-:S03]  /*1520*/  IADD3 R13, PT, PT, R28, R13, RZ ;  /* 0x0000000d1c0d7210 */ /* 0x000fc60007ffe0ff */
[----:B------:R-:W-:-:S04]  /*1530*/  IMAD R12, R9, R12, R22 ;  /* 0x0000000c090c7224 */ /* 0x000fc800078e0216 */
[----:B------:R-:W-:-:S04]  /*1540*/  IMAD R15, R13, R9, R12 ;  /* 0x000000090d0f7224 */ /* 0x000fc800078e020c */
[----:B------:R-:W-:-:S04]  /*1550*/  IMAD.WIDE R12, R15, 0x2, R36 ;  /* 0x000000020f0c7825 */ /* 0x000fc800078e0224 */
[----:B------:R-:W-:Y:S02]  /*1560*/  IMAD.WIDE R14, R15, 0x2, R34 ;  /* 0x000000020f0e7825 */ /* 0x000fe400078e0222 */
[----:B------:R-:W2:Y:S04]  /*1570*/  LDG.E.U16.CONSTANT R13, desc[UR10][R12.64] ;  /* 0x0000000a0c0d7981 */ /* 0x000ea8000c1e9500 */
[----:B------:R-:W3:Y:S01]  /*1580*/  LDG.E.U16.CONSTANT R14, desc[UR10][R14.64] ;  /* 0x0000000a0e0e7981 */ /* 0x000ee2000c1e9500 */
[C---:B------:R-:W-:Y:S02]  /*1590*/  LEA R30, R22.reuse, R23, 0x1 ;  /* 0x00000017161e7211 */ /* 0x040fe400078e08ff */
[C---:B------:R-:W-:Y:S02]  /*15a0*/  LEA R31, R22.reuse, R29, 0x1 ;  /* 0x0000001d161f7211 */ /* 0x040fe400078e08ff */
[----:B------:R-:W-:-:S04]  /*15b0*/  IADD3 R22, PT, PT, R22, UR12, RZ ;  /* 0x0000000c16167c10 */ /* 0x000fc8000fffe0ff */
[----:B------:R-:W-:Y:S01]  /*15c0*/  ISETP.GE.AND P1, PT, R22, R8, PT ;  /* 0x000000081600720c */ /* 0x000fe20003f26270 */
[----:B--2---:R0:W-:Y:S04]  /*15d0*/  STS.U16 [R30], R13 ;  /* 0x0000000d1e007388 */ /* 0x0041e80000000400 */
[----:B---3--:R0:W-:Y:S08]  /*15e0*/  STS.U16 [R31], R14 ;  /* 0x0000000e1f007388 */ /* 0x0081f00000000400 */
[----:B------:R-:W-:Y:S05]  /*15f0*/  @!P1 BRA `(.L_x_24) ;  /* 0xfffffffc00889947 */ /* 0x000fea000383ffff */
.L_x_23:
[----:B------:R-:W-:Y:S05]  /*1600*/  WARPSYNC.ALL ;  /* 0x0000000000007948 */ /* 0x000fea0003800000 */
[----:B------:R-:W1:Y:S01]  /*1610*/  LDCU UR6, c[0x0][0x3a8] ;  /* 0x00007500ff0677ac */ /* 0x000e620008000800 */
[----:B------:R-:W-:Y:S01]  /*1620*/  BAR.SYNC.DEFER_BLOCKING 0x0 ;  /* 0x0000000000007b1d */ /* 0x000fe20000010000 */
[----:B------:R-:W-:Y:S02]  /*1630*/  ISETP.NE.AND P1, PT, R26, RZ, PT ;  /* 0x000000ff1a00720c */ /* 0x000fe40003f25270 */
[-C--:B0-----:R-:W-:Y:S02]  /*1640*/  LEA R13, R9, R11.reuse, 0x8 ;  /* 0x0000000b090d7211 */ /* 0x081fe400078e40ff */
[----:B------:R-:W-:-:S02]  /*1650*/  SEL R29, R18, R11, !P1 ;  /* 0x0000000b121d7207 */ /* 0x000fc40004800000 */
[----:B------:R-:W-:Y:S02]  /*1660*/  SEL R8, R24, R13, !P1 ;  /* 0x0000000d18087207 */ /* 0x000fe40004800000 */
[----:B-1----:R-:W-:-:S13]  /*1670*/  ISETP.GE.AND P2, PT, R16, UR6, PT ;  /* 0x0000000610007c0c */ /* 0x002fda000bf46270 */
[----:B------:R-:W-:Y:S05]  /*1680*/  @P2 BRA `(.L_x_25) ;  /* 0x0000008800082947 */ /* 0x000fea0003800000 */
[----:B------:R-:W-:-:S13]  /*1690*/  ISETP.GE.AND P1, PT, R9, 0x20, PT ;  /* 0x000000200900780c */ /* 0x000fda0003f26270 */
[----:B------:R-:W-:Y:S05]  /*16a0*/  @!P1 BRA `(.L_x_26) ;  /* 0x0000007800cc9947 */ /* 0x000fea0003800000 */
[C---:B------:R-:W-:Y:S01]  /*16b0*/  ISETP.GE.AND P1, PT, R27.reuse, 0x4, PT ;  /* 0x000000041b00780c */ /* 0x040fe20003f26270 */
[----:B------:R-:W-:Y:S01]  /*16c0*/  BSSY B0, `(.L_x_27) ;  /* 0x0000619000007945 */ /* 0x000fe20003800000 */
[----:B---34-:R-:W-:Y:S02]  /*16d0*/  VIMNMX R12, PT, PT, R27, 0x80, PT ;  /* 0x000000801b0c7848 */ /* 0x018fe40003fe0100 */
[----:B------:R-:W-:Y:S02]  /*16e0*/  MOV R30, RZ ;  /* 0x000000ff001e7202 */ /* 0x000fe40000000f00 */
[----:B------:R-:W-:-:S07]  /*16f0*/  VIMNMX R12, PT, PT, R12, 0x1, !PT ;  /* 0x000000010c0c7848 */ /* 0x000fce0007fe0100 */
[----:B------:R-:W-:Y:S05]  /*1700*/  @!P1 BRA `(.L_x_28) ;  /* 0x0000006000509947 */ /* 0x000fea0003800000 */
[----:B------:R-:W-:Y:S01]  /*1710*/  HFMA2 R31, -RZ, RZ, 0, 0 ;  /* 0x00000000ff1f7431 */ /* 0x000fe200000001ff */
[----:B------:R-:W-:-:S07]  /*1720*/  LOP3.LUT R30, R12, 0xfc, RZ, 0xc0, !PT ;  /* 0x000000fc0c1e7812 */ /* 0x000fce00078ec0ff */
.L_x_113:
[----:B01-34-:R-:W0:Y:S01]  /*1730*/  S2R R12, SR_TID.X ;  /* 0x00000000000c7919 */ /* 0x01be220000002100 */
[----:B------:R-:W1:Y:S01]  /*1740*/  LDCU UR6, c[0x0][0x3ac] ;  /* 0x00007580ff0677ac */ /* 0x000e620008000800 */
[----:B------:R-:W-:Y:S01]  /*1750*/  ISETP.GE.U32.AND P1, PT, R10, 0xf, PT ;  /* 0x0000000f0a00780c */ /* 0x000fe20003f26070 */
[----:B------:R-:W-:Y:S01]  /*1760*/  BSSY.RECONVERGENT B1, `(.L_x_29) ;  /* 0x0000048000017945 */ /* 0x000fe20003800200 */
[----:B------:R-:W-:Y:S02]  /*1770*/  MOV R40, RZ ;  /* 0x000000ff00287202 */ /* 0x000fe40000000f00 */
[----:B------:R-:W-:Y:S02]  /*1780*/  MOV R20, RZ ;  /* 0x000000ff00147202 */ /* 0x000fe40000000f00 */
[----:B-1----:R-:W-:Y:S02]  /*1790*/  MOV R9, UR6 ;  /* 0x0000000600097c02 */ /* 0x002fe40008000f00 */
[----:B0-----:R-:W-:-:S05]  /*17a0*/  LOP3.LUT R12, R12, 0x1f, RZ, 0xc0, !PT ;  /* 0x0000001f0c0c7812 */ /* 0x001fca00078ec0ff */
[C---:B------:R-:W-:Y:S01]  /*17b0*/  IMAD R41, R31.reuse, R9, R12 ;  /* 0x000000091f297224 */ /* 0x040fe200078e020c */
[----:B------:R-:W-:-:S04]  /*17c0*/  IADD3 R31, PT, PT, R31, 0x4, RZ ;  /* 0x000000041f1f7810 */ /* 0x000fc80007ffe0ff */
[----:B------:R-:W-:Y:S01]  /*17d0*/  ISETP.NE.AND P2, PT, R31, R30, PT ;  /* 0x0000001e1f00720c */ /* 0x000fe20003f45270 */
[----:B--2---:R-:W-:-:S12]  /*17e0*/  @!P1 BRA `(.L_x_30) ;  /* 0x0000000000fc9947 */ /* 0x004fd80003800000 */
[----:B------:R-:W-:Y:S01]  /*17f0*/  HFMA2 R43, -RZ, RZ, 0, 0 ;  /* 0x00000000ff2b7431 */ /* 0x000fe200000001ff */
[----:B------:R-:W-:Y:S01]  /*1800*/  BSSY.RECONVERGENT B2, `(.L_x_31) ;  /* 0x000003c000027945 */ /* 0x000fe20003800200 */
[----:B------:R-:W-:-:S07]  /*1810*/  MOV R40, RZ ;  /* 0x000000ff00287202 */ /* 0x000fce0000000f00 */
.L_x_32:
[----:B------:R-:W-:-:S05]  /*1820*/  LEA R44, R43, UR9, 0x2 ;  /* 0x000000092b2c7c11 */ /* 0x000fca000f8e10ff */
[----:B------:R-:W2:Y:S04]  /*1830*/  LDL.128 R20, [R44] ;  /* 0x000000002c147983 */ /* 0x000ea80000100c00 */
[----:B------:R-:W3:Y:S01]  /*1840*/  LDL.128 R16, [R44+0x10] ;  /* 0x000010002c107983 */ /* 0x000ee20000100c00 */
[----:B------:R-:W-:-:S04]  /*1850*/  LEA R42, R43, R41, 0x5 ;  /* 0x000000292b2a7211 */ /* 0x000fc800078e28ff */
[----:B------:R-:W-:-:S05]  /*1860*/  LEA R42, R42, R29, 0x1 ;  /* 0x0000001d2a2a7211 */ /* 0x000fca00078e08ff */
[----:B------:R-:W0:Y:S02]  /*1870*/  LDS.U16 R12, [R42] ;  /* 0x000000002a0c7984 */ /* 0x000e240000000400 */
[----:B0-----:R-:W-:Y:S02]  /*1880*/  HADD2.F32 R13, -RZ, R12.H0_H0 ;  /* 0x2000000cff0d7230 */ /* 0x001fe40000004100 */
[----:B------:R-:W0:Y:S02]  /*1890*/  LDS.U16 R12, [R42+0x40] ;  /* 0x000040002a0c7984 */ /* 0x000e240000000400 */
[----:B0-----:R-:W-:Y:S02]  /*18a0*/  HADD2.F32 R12, -RZ, R12.H0_H0 ;  /* 0x2000000cff0c7230 */ /* 0x001fe40000004100 */
[----:B--2---:R-:W-:Y:S02]  /*18b0*/  FFMA R20, R13, R20, R40 ;  /* 0x000000140d147223 */ /* 0x004fe40000000028 */
[----:B------:R-:W0:Y:S02]  /*18c0*/  LDS.U16 R13, [R42+0x80] ;  /* 0x000080002a0d7984 */ /* 0x000e240000000400 */
[----:B------:R-:W-:-:S02]  /*18d0*/  FFMA R21, R21, R12, R20 ;  /* 0x0000000c15157223 */ /* 0x000fc40000000014 */
[----:B------:R-:W1:Y:S04]  /*18e0*/  LDS.U16 R20, [R42+0xc0] ;  /* 0x0000c0002a147984 */ /* 0x000e680000000400 */
[----:B------:R-:W2:Y:S01]  /*18f0*/  LDS.U16 R40, [R42+0x100] ;  /* 0x000100002a287984 */ /* 0x000ea20000000400 */
[----:B0-----:R-:W-:-:S05]  /*1900*/  HADD2.F32 R13, -RZ, R13.H0_H0 ;  /* 0x2000000dff0d7230 */ /* 0x001fca0000004100 */
[----:B------:R-:W-:Y:S02]  /*1910*/  FFMA R22, R22, R13, R21 ;  /* 0x0000000d16167223 */ /* 0x000fe40000000015 */
[----:B------:R-:W4:Y:S01]  /*1920*/  LDL.128 R12, [R44+0x20] ;  /* 0x000020002c0c7983 */ /* 0x000f220000100c00 */
[----:B-1----:R-:W-:-:S05]  /*1930*/  HADD2.F32 R20, -RZ, R20.H0_H0 ;  /* 0x20000014ff147230 */ /* 0x002fca0000004100 */
[----:B------:R-:W-:Y:S02]  /*1940*/  FFMA R45, R23, R20, R22 ;  /* 0x00000014172d7223 */ /* 0x000fe40000000016 */
[----:B------:R-:W5:Y:S01]  /*1950*/  LDL.128 R20, [R44+0x30] ;  /* 0x000030002c147983 */ /* 0x000f620000100c00 */
[----:B--2---:R-:W-:Y:S01]  /*1960*/  HADD2.F32 R40, -RZ, R40.H0_H0 ;  /* 0x20000028ff287230 */ /* 0x004fe20000004100 */
[----:B------:R-:W-:-:S04]  /*1970*/  IADD3 R43, PT, PT, R43, 0x10, RZ ;  /* 0x000000102b2b7810 */ /* 0x000fc80007ffe0ff */
[----:B---3--:R-:W-:Y:S01]  /*1980*/  FFMA R16, R40, R16, R45 ;  /* 0x0000001028107223 */ /* 0x008fe2000000002d */
[----:B------:R-:W-:Y:S01]  /*1990*/  ISETP.NE.AND P3, PT, R43, R6, PT ;  /* 0x000000062b00720c */ /* 0x000fe20003f65270 */
[----:B------:R-:W0:Y:S02]  /*19a0*/  LDS.U16 R40, [R42+0x140] ;  /* 0x000140002a287984 */ /* 0x000e240000000400 */
[----:B0-----:R-:W-:-:S05]  /*19b0*/  HADD2.F32 R40, -RZ, R40.H0_H0 ;  /* 0x20000028ff287230 */ /* 0x001fca0000004100 */
[----:B------:R-:W-:Y:S02]  /*19c0*/  FFMA R17, R17, R40, R16 ;  /* 0x0000002811117223 */ /* 0x000fe40000000010 */
[----:B------:R-:W0:Y:S02]  /*19d0*/  LDS.U16 R16, [R42+0x180] ;  /* 0x000180002a107984 */ /* 0x000e240000000400 */
[----:B0-----:R-:W-:-:S05]  /*19e0*/  HADD2.F32 R16, -RZ, R16.H0_H0 ;  /* 0x20000010ff107230 */ /* 0x001fca0000004100 */
[----:B------:R-:W-:Y:S02]  /*19f0*/  FFMA R16, R18, R16, R17 ;  /* 0x0000001012107223 */ /* 0x000fe40000000011 */
[----:B------:R-:W0:Y:S04]  /*1a00*/  LDS.U16 R17, [R42+0x1c0] ;  /* 0x0001c0002a117984 */ /* 0x000e280000000400 */
[----:B------:R-:W1:Y:S01]  /*1a10*/  LDS.U16 R18, [R42+0x200] ;  /* 0x000200002a127984 */ /* 0x000e620000000400 */
[----:B0-----:R-:W-:Y:S02]  /*1a20*/  HADD2.F32 R17, -RZ, R17.H0_H0 ;  /* 0x20000011ff117230 */ /* 0x001fe40000004100 */
[----:B-1----:R-:W-:-:S03]  /*1a30*/  HADD2.F32 R18, -RZ, R18.H0_H0 ;  /* 0x20000012ff127230 */ /* 0x002fc60000004100 */
[----:B------:R-:W-:Y:S02]  /*1a40*/  FFMA R17, R19, R17, R16 ;  /* 0x0000001113117223 */ /* 0x000fe40000000010 */
[----:B------:R-:W-:Y:S04]  /*1a50*/  LDS.U16 R16, [R42+0x240] ;  /* 0x000240002a107984 */ /* 0x000fe80000000400 */
[----:B------:R-:W0:Y:S02]  /*1a60*/  LDS.U16 R19, [R42+0x3c0] ;  /* 0x0003c0002a137984 */ /* 0x000e240000000400 */
[----:B0-----:R-:W-:Y:S02]  /*1a70*/  HADD2.F32 R19, -RZ, R19.H0_H0 ;  /* 0x20000013ff137230 */ /* 0x001fe40000004100 */
[----:B----4-:R-:W-:Y:S01]  /*1a80*/  FFMA R18, R18, R12, R17 ;  /* 0x0000000c12127223 */ /* 0x010fe20000000011 */
[----:B------:R-:W-:Y:S01]  /*1a90*/  HADD2.F32 R17, -RZ, R16.H0_H0 ;  /* 0x20000010ff117230 */ /* 0x000fe20000004100 */
[----:B------:R-:W0:Y:S04]  /*1aa0*/  LDS.U16 R12, [R42+0x280] ;  /* 0x000280002a0c7984 */ /* 0x000e280000000400 */
[----:B------:R-:W1:Y:S01]  /*1ab0*/  LDS.U16 R16, [R42+0x2c0] ;  /* 0x0002c0002a107984 */ /* 0x000e620000000400 */
[----:B------:R-:W-:-:S03]  /*1ac0*/  FFMA R45, R13, R17, R18 ;  /* 0x000000110d2d7223 */ /* 0x000fc60000000012 */
[----:B------:R-:W2:Y:S04]  /*1ad0*/  LDS.U16 R17, [R42+0x300] ;  /* 0x000300002a117984 */ /* 0x000ea80000000400 */
[----:B------:R-:W3:Y:S04]  /*1ae0*/  LDS.U16 R18, [R42+0x340] ;  /* 0x000340002a127984 */ /* 0x000ee80000000400 */
[----:B------:R-:W4:Y:S01]  /*1af0*/  LDS.U16 R13, [R42+0x380] ;  /* 0x000380002a0d7984 */ /* 0x000f220000000400 */
[----:B0-----:R-:W-:Y:S02]  /*1b00*/  HADD2.F32 R12, -RZ, R12.H0_H0 ;  /* 0x2000000cff0c7230 */ /* 0x001fe40000004100 */
[----:B-1----:R-:W-:-:S03]  /*1b10*/  HADD2.F32 R16, -RZ, R16.H0_H0 ;  /* 0x20000010ff107230 */ /* 0x002fc60000004100 */
[----:B------:R-:W-:-:S04]  /*1b20*/  FFMA R12, R14, R12, R45 ;  /* 0x0000000c0e0c7223 */ /* 0x000fc8000000002d */
[----:B------:R-:W-:Y:S01]  /*1b30*/  FFMA R15, R15, R16, R12 ;  /* 0x000000100f0f7223 */ /* 0x000fe2000000000c */
[----:B--2---:R-:W-:Y:S02]  /*1b40*/  HADD2.F32 R12, -RZ, R17.H0_H0 ;  /* 0x20000011ff0c7230 */ /* 0x004fe40000004100 */
[----:B---3--:R-:W-:-:S03]  /*1b50*/  HADD2.F32 R18, -RZ, R18.H0_H0 ;  /* 0x20000012ff127230 */ /* 0x008fc60000004100 */
[----:B-----5:R-:W-:Y:S01]  /*1b60*/  FFMA R12, R12, R20, R15 ;  /* 0x000000140c0c7223 */ /* 0x020fe2000000000f */
[----:B----4-:R-:W-:-:S03]  /*1b70*/  HADD2.F32 R13, -RZ, R13.H0_H0 ;  /* 0x2000000dff0d7230 */ /* 0x010fc60000004100 */
[----:B------:R-:W-:-:S04]  /*1b80*/  FFMA R21, R21, R18, R12 ;  /* 0x0000001215157223 */ /* 0x000fc8000000000c */
[----:B------:R-:W-:-:S04]  /*1b90*/  FFMA R22, R22, R13, R21 ;  /* 0x0000000d16167223 */ /* 0x000fc80000000015 */
[----:B------:R-:W-:Y:S01]  /*1ba0*/  FFMA R40, R23, R19, R22 ;  /* 0x0000001317287223 */ /* 0x000fe20000000016 */
[----:B------:R-:W-:Y:S06]  /*1bb0*/  @P3 BRA `(.L_x_32) ;  /* 0xfffffffc00183947 */ /* 0x000fec000383ffff */
[----:B------:R-:W-:Y:S05]  /*1bc0*/  BSYNC.RECONVERGENT B2 ;  /* 0x0000000000027941 */ /* 0x000fea0003800200 */
.L_x_31:
[----:B------:R-:W-:-:S07]  /*1bd0*/  MOV R20, R6 ;  /* 0x0000000600147202 */ /* 0x000fce0000000f00 */
.L_x_30:
[----:B------:R-:W-:Y:S05]  /*1be0*/  BSYNC.RECONVERGENT B1 ;  /* 0x0000000000017941 */ /* 0x000fea0003800200 */
.L_x_29:
[----:B------:R-:W-:Y:S01]  /*1bf0*/  ISETP.NE.AND P3, PT, R3, RZ, PT ;  /* 0x000000ff0300720c */ /* 0x000fe20003f65270 */
[----:B------:R-:W-:-:S12]  /*1c00*/  BSSY.RECONVERGENT B1, `(.L_x_33) ;  /* 0x0000050000017945 */ /* 0x000fd80003800200 */
[----:B------:R-:W-:Y:S05]  /*1c10*/  @!P3 BRA `(.L_x_34) ;  /* 0x000000040038b947 */ /* 0x000fea0003800000 */
[----:B------:R-:W-:Y:S01]  /*1c20*/  IADD3 R12, PT, PT, R3, -0x1, RZ ;  /* 0xffffffff030c7810 */ /* 0x000fe20007ffe0ff */
[----:B------:R-:W-:Y:S01]  /*1c30*/  BSSY.RECONVERGENT B2, `(.L_x_35) ;  /* 0x0000022000027945 */ /* 0x000fe20003800200 */
[----:B------:R-:W-:Y:S02]  /*1c40*/  ISETP.NE.AND P5, PT, R7, RZ, PT ;  /* 0x000000ff0700720c */ /* 0x000fe40003fa5270 */
[----:B------:R-:W-:-:S13]  /*1c50*/  ISETP.GE.U32.AND P4, PT, R12, 0x7, PT ;  /* 0x000000070c00780c */ /* 0x000fda0003f86070 */
[----:B------:R-:W-:Y:S05]  /*1c60*/  @!P4 BRA `(.L_x_36) ;  /* 0x000000000078c947 */ /* 0x000fea0003800000 */
[----:B------:R-:W-:-:S05]  /*1c70*/  LEA R42, R20, UR9, 0x2 ;  /* 0x00000009142a7c11 */ /* 0x000fca000f8e10ff */
[----:B------:R-:W2:Y:S04]  /*1c80*/  LDL.128 R12, [R42] ;  /* 0x000000002a0c7983 */ /* 0x000ea80000100c00 */
[----:B------:R0:W3:Y:S01]  /*1c90*/  LDL.128 R16, [R42+0x10] ;  /* 0x000010002a107983 */ /* 0x0000e20000100c00 */
[C---:B------:R-:W-:Y:S02]  /*1ca0*/  LEA R22, R20.reuse, R41, 0x5 ;  /* 0x0000002914167211 */ /* 0x040fe400078e28ff */
[----:B------:R-:W-:Y:S02]  /*1cb0*/  IADD3 R20, PT, PT, R20, 0x8, RZ ;  /* 0x0000000814147810 */ /* 0x000fe40007ffe0ff */
[----:B------:R-:W-:-:S05]  /*1cc0*/  LEA R21, R22, R29, 0x1 ;  /* 0x0000001d16157211 */ /* 0x000fca00078e08ff */
[----:B------:R-:W1:Y:S04]  /*1cd0*/  LDS.U16 R22, [R21] ;  /* 0x0000000015167984 */ /* 0x000e680000000400 */
[----:B------:R-:W4:Y:S04]  /*1ce0*/  LDS.U16 R43, [R21+0x40] ;  /* 0x00004000152b7984 */ /* 0x000f280000000400 */
[----:B0-----:R-:W-:Y:S01]  /*1cf0*/  LDS.U16 R42, [R21+0x1c0] ;  /* 0x0001c000152a7984 */ /* 0x001fe20000000400 */
[----:B-1----:R-:W-:-:S03]  /*1d00*/  HADD2.F32 R23, -RZ, R22.H0_H0 ;  /* 0x20000016ff177230 */ /* 0x002fc60000004100 */
[----:B------:R-:W-:Y:S01]  /*1d10*/  LDS.U16 R22, [R21+0xc0] ;  /* 0x0000c00015167984 */ /* 0x000fe20000000400 */
[----:B----4-:R-:W-:Y:S02]  /*1d20*/  HADD2.F32 R43, -RZ, R43.H0_H0 ;  /* 0x2000002bff2b7230 */ /* 0x010fe40000004100 */
[----:B--2---:R-:W-:Y:S02]  /*1d30*/  FFMA R40, R23, R12, R40 ;  /* 0x0000000c17287223 */ /* 0x004fe40000000028 */
[----:B------:R-:W0:Y:S02]  /*1d40*/  LDS.U16 R12, [R21+0x80] ;  /* 0x00008000150c7984 */ /* 0x000e240000000400 */
[----:B------:R-:W-:Y:S02]  /*1d50*/  FFMA R43, R43, R13, R40 ;  /* 0x0000000d2b2b7223 */ /* 0x000fe40000000028 */
[----:B------:R-:W1:Y:S04]  /*1d60*/  LDS.U16 R23, [R21+0x100] ;  /* 0x0001000015177984 */ /* 0x000e680000000400 */
[----:B------:R-:W2:Y:S04]  /*1d70*/  LDS.U16 R40, [R21+0x140] ;  /* 0x0001400015287984 */ /* 0x000ea80000000400 */
[----:B------:R-:W4:Y:S01]  /*1d80*/  LDS.U16 R13, [R21+0x180] ;  /* 0x00018000150d7984 */ /* 0x000f220000000400 */
[----:B0-----:R-:W-:-:S05]  /*1d90*/  HADD2.F32 R12, -RZ, R12.H0_H0 ;  /* 0x2000000cff0c7230 */ /* 0x001fca0000004100 */
[----:B------:R-:W-:Y:S01]  /*1da0*/  FFMA R12, R12, R14, R43 ;  /* 0x0000000e0c0c7223 */ /* 0x000fe2000000002b */
[----:B------:R-:W-:-:S05]  /*1db0*/  HADD2.F32 R43, -RZ, R22.H0_H0 ;  /* 0x20000016ff2b7230 */ /* 0x000fca0000004100 */
[----:B------:R-:W-:Y:S01]  /*1dc0*/  FFMA R15, R43, R15, R12 ;  /* 0x0000000f2b0f7223 */ /* 0x000fe2000000000c */
[----:B-1----:R-:W-:Y:S02]  /*1dd0*/  HADD2.F32 R12, -RZ, R23.H0_H0 ;  /* 0x20000017ff0c7230 */ /* 0x002fe40000004100 */
[----:B--2---:R-:W-:Y:S02]  /*1de0*/  HADD2.F32 R23, -RZ, R40.H0_H0 ;  /* 0x20000028ff177230 */ /* 0x004fe40000004100 */
[----:B----4-:R-:W-:Y:S02]  /*1df0*/  HADD2.F32 R14, -RZ, R13.H0_H0 ;  /* 0x2000000dff0e7230 */ /* 0x010fe40000004100 */
[----:B---3--:R-:W-:Y:S01]  /*1e00*/  FFMA R12, R12, R16, R15 ;  /* 0x000000100c0c7223 */ /* 0x008fe2000000000f */
[----:B------:R-:W-:-:S03]  /*1e10*/  HADD2.F32 R13, -RZ, R42.H0_H0 ;  /* 0x2000002aff0d7230 */ /* 0x000fc60000004100 */
[----:B------:R-:W-:-:S04]  /*1e20*/  FFMA R17, R23, R17, R12 ;  /* 0x0000001117117223 */ /* 0x000fc8000000000c */
[----:B------:R-:W-:-:S04]  /*1e30*/  FFMA R14, R14, R18, R17 ;  /* 0x000000120e0e7223 */ /* 0x000fc80000000011 */
[----:B------:R-:W-:-:S07]  /*1e40*/  FFMA R40, R13, R19, R14 ;  /* 0x000000130d287223 */ /* 0x000fce000000000e */
.L_x_36:
[----:B------:R-:W-:Y:S05]  /*1e50*/  BSYNC.RECONVERGENT B2 ;  /* 0x0000000000027941 */ /* 0x000fea0003800200 */
.L_x_35:
[----:B------:R-:W-:Y:S05]  /*1e60*/  @!P5 BRA `(.L_x_34) ;  /* 0x0000000000a4d947 */ /* 0x000fea0003800000 */
[----:B------:R-:W-:Y:S01]  /*1e70*/  IADD3 R12, PT, PT, R7, -0x1, RZ ;  /* 0xffffffff070c7810 */ /* 0x000fe20007ffe0ff */
[----:B------:R-:W-:Y:S01]  /*1e80*/  BSSY.RECONVERGENT B2, `(.L_x_37) ;  /* 0x0000015000027945 */ /* 0x000fe20003800200 */
[----:B------:R-:W-:Y:S02]  /*1e90*/  ISETP.NE.AND P5, PT, R2, RZ, PT ;  /* 0x000000ff0200720c */ /* 0x000fe40003fa5270 */
[----:B------:R-:W-:-:S13]  /*1ea0*/  ISETP.GE.U32.AND P4, PT, R12, 0x3, PT ;  /* 0x000000030c00780c */ /* 0x000fda0003f86070 */
[----:B------:R-:W-:Y:S05]  /*1eb0*/  @!P4 BRA `(.L_x_38) ;  /* 0x000000000044c947 */ /* 0x000fea0003800000 */
[----:B------:R-:W-:-:S06]  /*1ec0*/  LEA R12, R20, UR9, 0x2 ;  /* 0x00000009140c7c11 */ /* 0x000fcc000f8e10ff */
[----:B------:R-:W2:Y:S01]  /*1ed0*/  LDL.128 R12, [R12] ;  /* 0x000000000c0c7983 */ /* 0x000ea20000100c00 */
[C---:B------:R-:W-:Y:S02]  /*1ee0*/  LEA R16, R20.reuse, R41, 0x5 ;  /* 0x0000002914107211 */ /* 0x040fe400078e28ff */
[----:B------:R-:W-:Y:S02]  /*1ef0*/  IADD3 R20, PT, PT, R20, 0x4, RZ ;  /* 0x0000000414147810 */ /* 0x000fe40007ffe0ff */
[----:B------:R-:W-:-:S05]  /*1f00*/  LEA R16, R16, R29, 0x1 ;  /* 0x0000001d10107211 */ /* 0x000fca00078e08ff */
[----:B------:R-:W0:Y:S04]  /*1f10*/  LDS.U16 R17, [R16] ;  /* 0x0000000010117984 */ /* 0x000e280000000400 */
[----:B------:R-:W1:Y:S04]  /*1f20*/  LDS.U16 R18, [R16+0x40] ;  /* 0x0000400010127984 */ /* 0x000e680000000400 */
[----:B------:R-:W3:Y:S04]  /*1f30*/  LDS.U16 R21, [R16+0x80] ;  /* 0x0000800010157984 */ /* 0x000ee80000000400 */
[----:B------:R-:W4:Y:S01]  /*1f40*/  LDS.U16 R22, [R16+0xc0] ;  /* 0x0000c00010167984 */ /* 0x000f220000000400 */
[----:B0-----:R-:W-:-:S02]  /*1f50*/  HADD2.F32 R17, -RZ, R17.H0_H0 ;  /* 0x20000011ff117230 */ /* 0x001fc40000004100 */
[----:B-1----:R-:W-:Y:S02]  /*1f60*/  HADD2.F32 R19, -RZ, R18.H0_H0 ;  /* 0x20000012ff137230 */ /* 0x002fe40000004100 */
[----:B---3--:R-:W-:Y:S02]  /*1f70*/  HADD2.F32 R18, -RZ, R21.H0_H0 ;  /* 0x20000015ff127230 */ /* 0x008fe40000004100 */
[----:B--2---:R-:W-:Y:S01]  /*1f80*/  FFMA R40, R17, R12, R40 ;  /* 0x0000000c11287223 */ /* 0x004fe20000000028 */
[----:B----4-:R-:W-:-:S03]  /*1f90*/  HADD2.F32 R17, -RZ, R22.H0_H0 ;  /* 0x20000016ff117230 */ /* 0x010fc60000004100 */
[----:B------:R-:W-:-:S04]  /*1fa0*/  FFMA R13, R19, R13, R40 ;  /* 0x0000000d130d7223 */ /* 0x000fc80000000028 */
[----:B------:R-:W-:-:S04]  /*1fb0*/  FFMA R14, R18, R14, R13 ;  /* 0x0000000e120e7223 */ /* 0x000fc8000000000d */
[----:B------:R-:W-:-:S07]  /*1fc0*/  FFMA R40, R17, R15, R14 ;  /* 0x0000000f11287223 */ /* 0x000fce000000000e */
.L_x_38:
[----:B------:R-:W-:Y:S05]  /*1fd0*/  BSYNC.RECONVERGENT B2 ;  /* 0x0000000000027941 */ /* 0x000fea0003800200 */
.L_x_37:
[----:B------:R-:W-:Y:S05]  /*1fe0*/  @!P5 BRA `(.L_x_34) ;  /* 0x000000000044d947 */ /* 0x000fea0003800000 */
[----:B------:R-:W-:-:S05]  /*1ff0*/  LEA R16, R20, UR9, 0x2 ;  /* 0x0000000914107c11 */ /* 0x000fca000f8e10ff */
[----:B------:R-:W2:Y:S01]  /*2000*/  LDL.64 R12, [R16] ;  /* 0x00000000100c7983 */ /* 0x000ea20000100a00 */
[----:B------:R-:W-:Y:S02]  /*2010*/  LEA R14, R20, R41, 0x5 ;  /* 0x00000029140e7211 */ /* 0x000fe400078e28ff */
[----:B------:R-:W-:Y:S02]  /*2020*/  ISETP.NE.AND P4, PT, R2, 0x1, PT ;  /* 0x000000010200780c */ /* 0x000fe40003f85270 */
[----:B------:R-:W-:-:S05]  /*2030*/  LEA R18, R14, R29, 0x1 ;  /* 0x0000001d0e127211 */ /* 0x000fca00078e08ff */
[----:B------:R-:W0:Y:S02]  /*2040*/  LDS.U16 R14, [R18] ;  /* 0x00000000120e7984 */ /* 0x000e240000000400 */
[----:B0-----:R-:W-:-:S05]  /*2050*/  HADD2.F32 R15, -RZ, R14.H0_H0 ;  /* 0x2000000eff0f7230 */ /* 0x001fca0000004100 */
[----:B--2---:R-:W-:Y:S01]  /*2060*/  FFMA R40, R15, R12, R40 ;  /* 0x0000000c0f287223 */ /* 0x004fe20000000028 */
[----:B------:R-:W-:Y:S06]  /*2070*/  @!P4 BRA `(.L_x_34) ;  /* 0x000000000020c947 */ /* 0x000fec0003800000 */
[----:B------:R-:W2:Y:S01]  /*2080*/  LDL R16, [R16+0x8] ;  /* 0x0000080010107983 */ /* 0x000ea20000100800 */
[----:B------:R-:W-:-:S03]  /*2090*/  ISETP.NE.AND P4, PT, R2, 0x2, PT ;  /* 0x000000020200780c */ /* 0x000fc60003f85270 */
[----:B------:R-:W0:Y:S10]  /*20a0*/  LDS.U16 R12, [R18+0x40] ;  /* 0x00004000120c7984 */ /* 0x000e340000000400 */
[----:B------:R-:W1:Y:S01]  /*20b0*/  @P4 LDS.U16 R14, [R18+0x80] ;  /* 0x00008000120e4984 */ /* 0x000e620000000400 */
[----:B0-----:R-:W-:-:S05]  /*20c0*/  HADD2.F32 R15, -RZ, R12.H0_H0 ;  /* 0x2000000cff0f7230 */ /* 0x001fca0000004100 */
[----:B------:R-:W-:Y:S01]  /*20d0*/  FFMA R40, R15, R13, R40 ;  /* 0x0000000d0f287223 */ /* 0x000fe20000000028 */
[----:B-1----:R-:W-:-:S05]  /*20e0*/  @P4 HADD2.F32 R17, -RZ, R14.H0_H0 ;  /* 0x2000000eff114230 */ /* 0x002fca0000004100 */
[----:B--2---:R-:W-:-:S07]  /*20f0*/  @P4 FFMA R40, R17, R16, R40 ;  /* 0x0000001011284223 */ /* 0x004fce0000000028 */
.L_x_34:
[----:B------:R-:W-:Y:S05]  /*2100*/  BSYNC.RECONVERGENT B1 ;  /* 0x0000000000017941 */ /* 0x000fea0003800200 */
.L_x_33:
[----:B------:R-:W-:-:S03]  /*2110*/  UMOV UR6, 0xffffffff ;  /* 0xffffffff00067882 */ /* 0x000fc60000000000 */
[----:B------:R-:W-:Y:S05]  /*2120*/  BRA.DIV UR6, `(.L_x_39) ;  /* 0x0000009a06987947 */ /* 0x000fea000b800000 */
[----:B------:R-:W0:Y:S02]  /*2130*/  SHFL.BFLY PT, R15, R40, 0x10, 0x1f ;  /* 0x0e001f00280f7f89 */ /* 0x000e2400000e0000 */
[----:B0-----:R-:W-:-:S05]  /*2140*/  FADD R23, R15, R40 ;  /* 0x000000280f177221 */ /* 0x001fca0000000000 */
[----:B------:R-:W0:Y:S02]  /*2150*/  SHFL.BFLY PT, R15, R23, 0x8, 0x1f ;  /* 0x0d001f00170f7f89 */ /* 0x000e2400000e0000 */
[----:B0-----:R-:W-:-:S05]  /*2160*/  FADD R16, R23, R15 ;  /* 0x0000000f17107221 */ /* 0x001fca0000000000 */
[----:B------:R-:W0:Y:S02]  /*2170*/  SHFL.BFLY PT, R15, R16, 0x4, 0x1f ;  /* 0x0c801f00100f7f89 */ /* 0x000e2400000e0000 */
[----:B0-----:R-:W-:-:S05]  /*2180*/  FADD R17, R16, R15 ;  /* 0x0000000f10117221 */ /* 0x001fca0000000000 */
[----:B------:R-:W0:Y:S02]  /*2190*/  SHFL.BFLY PT, R15, R17, 0x2, 0x1f ;  /* 0x0c401f00110f7f89 */ /* 0x000e2400000e0000 */
[----:B0-----:R-:W-:-:S05]  /*21a0*/  FADD R18, R17, R15 ;  /* 0x0000000f11127221 */ /* 0x001fca0000000000 */
[----:B------:R0:W1:Y:S02]  /*21b0*/  SHFL.BFLY PT, R15, R18, 0x1, 0x1f ;  /* 0x0c201f00120f7f89 */ /* 0x00006400000e0000 */
.L_x_210:
[----:B------:R-:W2:Y:S01]  /*21c0*/  LDCU UR6, c[0x0][0x3b0] ;  /* 0x00007600ff0677ac */ /* 0x000ea20008000800 */
[----:B-1----:R-:W-:Y:S01]  /*21d0*/  FADD R15, R18, R15 ;  /* 0x0000000f120f7221 */ /* 0x002fe20000000000 */
[----:B------:R-:W-:Y:S01]  /*21e0*/  BSSY.RECONVERGENT B1, `(.L_x_40) ;  /* 0x0000064000017945 */ /* 0x000fe20003800200 */
[----:B------:R-:W-:Y:S02]  /*21f0*/  HFMA2 R12, -RZ, RZ, 0, 0 ;  /* 0x00000000ff0c7431 */ /* 0x000fe400000001ff */
[----:B--2---:R-:W-:-:S05]  /*2200*/  FMUL R15, R15, UR6 ;  /* 0x000000060f0f7c20 */ /* 0x004fca0008400000 */
[----:B------:R-:W-:-:S05]  /*2210*/  FMNMX R40, R15, R38, !PT ;  /* 0x000000260f287209 */ /* 0x000fca0007800000 */
[----:B------:R-:W-:Y:S01]  /*2220*/  FADD R38, -R40, R38 ;  /* 0x0000002628267221 */ /* 0x000fe20000000100 */
[----:B------:R-:W-:-:S03]  /*2230*/  FADD R15, R15, -R40 ;  /* 0x800000280f0f7221 */ /* 0x000fc60000000000 */
[----:B------:R-:W-:Y:S01]  /*2240*/  FMUL R13, R38, 1.4426950216293334961 ;  /* 0x3fb8aa3b260d7820 */ /* 0x000fe20000400000 */
[----:B------:R-:W-:-:S04]  /*2250*/  FMUL R15, R15, 1.4426950216293334961 ;  /* 0x3fb8aa3b0f0f7820 */ /* 0x000fc80000400000 */
[----:B------:R-:W-:Y:S02]  /*2260*/  FSETP.GEU.AND P4, PT, R13, -126, PT ;  /* 0xc2fc00000d00780b */ /* 0x000fe40003f8e000 */
[----:B------:R-:W-:-:S11]  /*2270*/  FSETP.GEU.AND P5, PT, R15, -126, PT ;  /* 0xc2fc00000f00780b */ /* 0x000fd60003fae000 */
[----:B------:R-:W-:Y:S02]  /*2280*/  @!P4 FMUL R13, R13, 0.5 ;  /* 0x3f0000000d0dc820 */ /* 0x000fe40000400000 */
[----:B------:R-:W-:Y:S02]  /*2290*/  @!P5 FMUL R15, R15, 0.5 ;  /* 0x3f0000000f0fd820 */ /* 0x000fe40000400000 */
[----:B------:R-:W1:Y:S08]  /*22a0*/  MUFU.EX2 R42, R13 ;  /* 0x0000000d002a7308 */ /* 0x000e700000000800 */
[----:B------:R-:W2:Y:S01]  /*22b0*/  MUFU.EX2 R38, R15 ;  /* 0x0000000f00267308 */ /* 0x000ea20000000800 */
[----:B-1----:R-:W-:Y:S01]  /*22c0*/  @!P4 FMUL R42, R42, R42 ;  /* 0x0000002a2a2ac220 */ /* 0x002fe20000400000 */
[----:B--2---:R-:W-:-:S04]  /*22d0*/  @!P5 FMUL R38, R38, R38 ;  /* 0x000000262626d220 */ /* 0x004fc80000400000 */
[----:B------:R-:W-:Y:S01]  /*22e0*/  FFMA R39, R42, R39, R38 ;  /* 0x000000272a277223 */ /* 0x000fe20000000026 */
[----:B------:R-:W-:Y:S06]  /*22f0*/  @!P1 BRA `(.L_x_41) ;  /* 0x0000000400489947 */ /* 0x000fec0003800000 */
[----:B------:R-:W-:Y:S01]  /*2300*/  BSSY.RECONVERGENT B2, `(.L_x_42) ;  /* 0x0000050000027945 */ /* 0x000fe20003800200 */
[----:B------:R-:W-:-:S07]  /*2310*/  MOV R44, RZ ;  /* 0x000000ff002c7202 */ /* 0x000fce0000000f00 */
.L_x_43:
[----:B-1----:R-:W-:-:S05]  /*2320*/  LEA R43, R44, UR5, 0x2 ;  /* 0x000000052c2b7c11 */ /* 0x002fca000f8e10ff */
[----:B------:R-:W2:Y:S04]  /*2330*/  LDL.128 R12, [R43] ;  /* 0x000000002b0c7983 */ /* 0x000ea80000100c00 */
[----:B0-----:R-:W3:Y:S01]  /*2340*/  LDL.128 R16, [R43+0x10] ;  /* 0x000010002b107983 */ /* 0x001ee20000100c00 */
[----:B------:R-:W-:-:S04]  /*2350*/  LEA R45, R44, R41, 0x5 ;  /* 0x000000292c2d7211 */ /* 0x000fc800078e28ff */
[----:B------:R-:W-:-:S05]  /*2360*/  LEA R45, R45, R8, 0x1 ;  /* 0x000000082d2d7211 */ /* 0x000fca00078e08ff */
[----:B------:R-:W0:Y:S02]  /*2370*/  LDS.U16 R20, [R45] ;  /* 0x000000002d147984 */ /* 0x000e240000000400 */
[----:B0-----:R-:W-:Y:S02]  /*2380*/  HADD2.F32 R21, -RZ, R20.H0_H0 ;  /* 0x20000014ff157230 */ /* 0x001fe40000004100 */
[----:B------:R-:W0:Y:S01]  /*2390*/  LDS.U16 R20, [R45+0x40] ;  /* 0x000040002d147984 */ /* 0x000e220000000400 */
[C---:B--2---:R-:W-:Y:S01]  /*23a0*/  FMUL R23, R42.reuse, R12 ;  /* 0x0000000c2a177220 */ /* 0x044fe20000400000 */
[C---:B------:R-:W-:Y:S01]  /*23b0*/  FMUL R13, R42.reuse, R13 ;  /* 0x0000000d2a0d7220 */ /* 0x040fe20000400000 */
[----:B------:R-:W-:Y:S02]  /*23c0*/  FMUL R15, R42, R15 ;  /* 0x0000000f2a0f7220 */ /* 0x000fe40000400000 */
[----:B------:R-:W-:Y:S01]  /*23d0*/  FFMA R12, R38, R21, R23 ;  /* 0x00000015260c7223 */ /* 0x000fe20000000017 */
[----:B0-----:R-:W-:-:S02]  /*23e0*/  HADD2.F32 R21, -RZ, R20.H0_H0 ;  /* 0x20000014ff157230 */ /* 0x001fc40000004100 */
[----:B------:R-:W-:Y:S01]  /*23f0*/  FMUL R23, R42, R14 ;  /* 0x0000000e2a177220 */ /* 0x000fe20000400000 */
[----:B------:R-:W0:Y:S02]  /*2400*/  LDS.U16 R20, [R45+0x80] ;  /* 0x000080002d147984 */ /* 0x000e240000000400 */
[C---:B------:R-:W-:Y:S01]  /*2410*/  FFMA R13, R38.reuse, R21, R13 ;  /* 0x00000015260d7223 */ /* 0x040fe2000000000d */
[----:B0-----:R-:W-:Y:S02]  /*2420*/  HADD2.F32 R21, -RZ, R20.H0_H0 ;  /* 0x20000014ff157230 */ /* 0x001fe40000004100 */
[----:B------:R-:W0:Y:S03]  /*2430*/  LDS.U16 R20, [R45+0xc0] ;  /* 0x0000c0002d147984 */ /* 0x000e260000000400 */
[----:B------:R-:W-:Y:S01]  /*2440*/  FFMA R14, R38, R21, R23 ;  /* 0x00000015260e7223 */ /* 0x000fe20000000017 */
[----:B0-----:R-:W-:-:S02]  /*2450*/  HADD2.F32 R21, -RZ, R20.H0_H0 ;  /* 0x20000014ff157230 */ /* 0x001fc40000004100 */
[----:B------:R-:W0:Y:S03]  /*2460*/  LDS.U16 R20, [R45+0x100] ;  /* 0x000100002d147984 */ /* 0x000e260000000400 */
[----:B------:R-:W-:-:S05]  /*2470*/  FFMA R15, R38, R21, R15 ;  /* 0x00000015260f7223 */ /* 0x000fca000000000f */
[----:B------:R1:W-:Y:S04]  /*2480*/  STL.128 [R43], R12 ;  /* 0x0000000c2b007387 */ /* 0x0003e80000100c00 */
[----:B-1----:R-:W2:Y:S01]  /*2490*/  LDL.128 R12, [R43+0x20] ;  /* 0x000020002b0c7983 */ /* 0x002ea20000100c00 */
[C---:B---3--:R-:W-:Y:S01]  /*24a0*/  FMUL R23, R42.reuse, R16 ;  /* 0x000000102a177220 */ /* 0x048fe20000400000 */
[C---:B------:R-:W-:Y:S01]  /*24b0*/  FMUL R17, R42.reuse, R17 ;  /* 0x000000112a117220 */ /* 0x040fe20000400000 */
[----:B------:R-:W-:Y:S01]  /*24c0*/  FMUL R19, R42, R19 ;  /* 0x000000132a137220 */ /* 0x000fe20000400000 */
[----:B0-----:R-:W-:Y:S02]  /*24d0*/  HADD2.F32 R21, -RZ, R20.H0_H0 ;  /* 0x20000014ff157230 */ /* 0x001fe40000004100 */
[----:B------:R-:W0:Y:S03]  /*24e0*/  LDS.U16 R20, [R45+0x140] ;  /* 0x000140002d147984 */ /* 0x000e260000000400 */
[----:B------:R-:W-:Y:S01]  /*24f0*/  FFMA R16, R38, R21, R23 ;  /* 0x0000001526107223 */ /* 0x000fe20000000017 */
[----:B------:R-:W-:Y:S01]  /*2500*/  FMUL R23, R42, R18 ;  /* 0x000000122a177220 */ /* 0x000fe20000400000 */
[----:B0-----:R-:W-:-:S02]  /*2510*/  HADD2.F32 R21, -RZ, R20.H0_H0 ;  /* 0x20000014ff157230 */ /* 0x001fc40000004100 */
[----:B------:R-:W0:Y:S03]  /*2520*/  LDS.U16 R20, [R45+0x180] ;  /* 0x000180002d147984 */ /* 0x000e260000000400 */
[C---:B------:R-:W-:Y:S01]  /*2530*/  FFMA R17, R38.reuse, R21, R17 ;  /* 0x0000001526117223 */ /* 0x040fe20000000011 */
[----:B0-----:R-:W-:Y:S02]  /*2540*/  HADD2.F32 R21, -RZ, R20.H0_H0 ;  /* 0x20000014ff157230 */ /* 0x001fe40000004100 */
[----:B------:R-:W0:Y:S03]  /*2550*/  LDS.U16 R20, [R45+0x1c0] ;  /* 0x0001c0002d147984 */ /* 0x000e260000000400 */
[----:B------:R-:W-:Y:S01]  /*2560*/  FFMA R18, R38, R21, R23 ;  /* 0x0000001526127223 */ /* 0x000fe20000000017 */
[----:B0-----:R-:W-:-:S05]  /*2570*/  HADD2.F32 R21, -RZ, R20.H0_H0 ;  /* 0x20000014ff157230 */ /* 0x001fca0000004100 */
[----:B------:R-:W-:Y:S02]  /*2580*/  FFMA R19, R38, R21, R19 ;  /* 0x0000001526137223 */ /* 0x000fe40000000013 */
[----:B------:R-:W3:Y:S01]  /*2590*/  LDL.128 R20, [R43+0x30] ;  /* 0x000030002b147983 */ /* 0x000ee20000100c00 */
[----:B------:R-:W-:-:S03]  /*25a0*/  IADD3 R44, PT, PT, R44, 0x10, RZ ;  /* 0x000000102c2c7810 */ /* 0x000fc60007ffe0ff */
[----:B------:R-:W-:Y:S01]  /*25b0*/  STL.128 [R43+0x10], R16 ;  /* 0x000010102b007387 */ /* 0x000fe20000100c00 */
[----:B------:R-:W-:-:S03]  /*25c0*/  ISETP.NE.AND P4, PT, R44, R6, PT ;  /* 0x000000062c00720c */ /* 0x000fc60003f85270 */
[----:B------:R-:W0:Y:S04]  /*25d0*/  LDS.U16 R16, [R45+0x200] ;  /* 0x000200002d107984 */ /* 0x000e280000000400 */
[----:B------:R-:W-:Y:S01]  /*25e0*/  LDS.U16 R18, [R45+0x340] ;  /* 0x000340002d127984 */ /* 0x000fe20000000400 */
[----:B0-----:R-:W-:-:S03]  /*25f0*/  HADD2.F32 R17, -RZ, R16.H0_H0 ;  /* 0x20000010ff117230 */ /* 0x001fc60000004100 */
[----:B------:R-:W0:Y:S01]  /*2600*/  LDS.U16 R16, [R45+0x240] ;  /* 0x000240002d107984 */ /* 0x000e220000000400 */
[C---:B--2---:R-:W-:Y:S01]  /*2610*/  FMUL R12, R42.reuse, R12 ;  /* 0x0000000c2a0c7220 */ /* 0x044fe20000400000 */
[C---:B------:R-:W-:Y:S01]  /*2620*/  FMUL R13, R42.reuse, R13 ;  /* 0x0000000d2a0d7220 */ /* 0x040fe20000400000 */
[C---:B------:R-:W-:Y:S01]  /*2630*/  FMUL R19, R42.reuse, R14 ;  /* 0x0000000e2a137220 */ /* 0x040fe20000400000 */
[----:B------:R-:W-:Y:S01]  /*2640*/  FMUL R15, R42, R15 ;  /* 0x0000000f2a0f7220 */ /* 0x000fe20000400000 */
[C---:B------:R-:W-:Y:S01]  /*2650*/  FFMA R12, R38.reuse, R17, R12 ;  /* 0x00000011260c7223 */ /* 0x040fe2000000000c */
[----:B0-----:R-:W-:Y:S02]  /*2660*/  HADD2.F32 R17, -RZ, R16.H0_H0 ;  /* 0x20000010ff117230 */ /* 0x001fe40000004100 */
[----:B------:R-:W0:Y:S03]  /*2670*/  LDS.U16 R16, [R45+0x280] ;  /* 0x000280002d107984 */ /* 0x000e260000000400 */
[----:B------:R-:W-:Y:S01]  /*2680*/  FFMA R13, R38, R17, R13 ;  /* 0x00000011260d7223 */ /* 0x000fe2000000000d */
[----:B0-----:R-:W-:-:S02]  /*2690*/  HADD2.F32 R17, -RZ, R16.H0_H0 ;  /* 0x20000010ff117230 */ /* 0x001fc40000004100 */
[----:B------:R-:W0:Y:S03]  /*26a0*/  LDS.U16 R16, [R45+0x2c0] ;  /* 0x0002c0002d107984 */ /* 0x000e260000000400 */
[----:B------:R-:W-:Y:S02]  /*26b0*/  FFMA R14, R38, R17, R19 ;  /* 0x00000011260e7223 */ /* 0x000fe40000000013 */
[----:B------:R-:W1:Y:S01]  /*26c0*/  LDS.U16 R19, [R45+0x300] ;  /* 0x000300002d137984 */ /* 0x000e620000000400 */
[----:B0-----:R-:W-:-:S03]  /*26d0*/  HADD2.F32 R17, -RZ, R16.H0_H0 ;  /* 0x20000010ff117230 */ /* 0x001fc60000004100 */
[----:B------:R-:W0:Y:S02]  /*26e0*/  LDS.U16 R16, [R45+0x380] ;  /* 0x000380002d107984 */ /* 0x000e240000000400 */
[----:B------:R-:W-:Y:S01]  /*26f0*/  FFMA R15, R38, R17, R15 ;  /* 0x00000011260f7223 */ /* 0x000fe2000000000f */
[----:B-1----:R-:W-:Y:S01]  /*2700*/  HADD2.F32 R19, -RZ, R19.H0_H0 ;  /* 0x20000013ff137230 */ /* 0x002fe20000004100 */
[----:B------:R-:W1:Y:S04]  /*2710*/  LDS.U16 R17, [R45+0x3c0] ;  /* 0x0003c0002d117984 */ /* 0x000e680000000400 */
[----:B------:R1:W-:Y:S01]  /*2720*/  STL.128 [R43+0x20], R12 ;  /* 0x0000200c2b007387 */ /* 0x0003e20000100c00 */
[----:B0-----:R-:W-:Y:S02]  /*2730*/  HADD2.F32 R16, -RZ, R16.H0_H0 ;  /* 0x20000010ff107230 */ /* 0x001fe40000004100 */
[----:B-1----:R-:W-:-:S02]  /*2740*/  HADD2.F32 R15, -RZ, R17.H0_H0 ;  /* 0x20000011ff0f7230 */ /* 0x002fc40000004100 */
[C---:B---3--:R-:W-:Y:S01]  /*2750*/  FMUL R20, R42.reuse, R20 ;  /* 0x000000142a147220 */ /* 0x048fe20000400000 */
[C---:B------:R-:W-:Y:S01]  /*2760*/  FMUL R21, R42.reuse, R21 ;  /* 0x000000152a157220 */ /* 0x040fe20000400000 */
[----:B------:R-:W-:Y:S02]  /*2770*/  FMUL R22, R42, R22 ;  /* 0x000000162a167220 */ /* 0x000fe40000400000 */
[----:B------:R-:W-:Y:S01]  /*2780*/  FFMA R12, R38, R19, R20 ;  /* 0x00000013260c7223 */ /* 0x000fe20000000014 */
[----:B------:R-:W-:Y:S02]  /*2790*/  HADD2.F32 R19, -RZ, R18.H0_H0 ;  /* 0x20000012ff137230 */ /* 0x000fe40000004100 */
[----:B------:R-:W-:Y:S01]  /*27a0*/  FMUL R18, R42, R23 ;  /* 0x000000172a127220 */ /* 0x000fe20000400000 */
[C---:B------:R-:W-:Y:S02]  /*27b0*/  FFMA R14, R38.reuse, R16, R22 ;  /* 0x00000010260e7223 */ /* 0x040fe40000000016 */
[C---:B------:R-:W-:Y:S01]  /*27c0*/  FFMA R13, R38.reuse, R19, R21 ;  /* 0x00000013260d7223 */ /* 0x040fe20000000015 */
[----:B------:R-:W-:-:S05]  /*27d0*/  FFMA R15, R38, R15, R18 ;  /* 0x0000000f260f7223 */ /* 0x000fca0000000012 */
[----:B------:R1:W-:Y:S01]  /*27e0*/  STL.128 [R43+0x30], R12 ;  /* 0x0000300c2b007387 */ /* 0x0003e20000100c00 */
[----:B------:R-:W-:Y:S05]  /*27f0*/  @P4 BRA `(.L_x_43) ;  /* 0xfffffff800c84947 */ /* 0x000fea000383ffff */
[----:B------:R-:W-:Y:S05]  /*2800*/  BSYNC.RECONVERGENT B2 ;  /* 0x0000000000027941 */ /* 0x000fea0003800200 */
.L_x_42:
[----:B-1----:R-:W-:-:S07]  /*2810*/  MOV R12, R6 ;  /* 0x00000006000c7202 */ /* 0x002fce0000000f00 */
.L_x_41:
[----:B------:R-:W-:Y:S05]  /*2820*/  BSYNC.RECONVERGENT B1 ;  /* 0x0000000000017941 */ /* 0x000fea0003800200 */
.L_x_40:
[----:B------:R-:W-:Y:S04]  /*2830*/  BSSY.RECONVERGENT B1, `(.L_x_44) ;  /* 0x0000079000017945 */ /* 0x000fe80003800200 */
[----:B------:R-:W-:Y:S05]  /*2840*/  @!P3 BRA `(.L_x_45) ;  /* 0x0000000400dcb947 */ /* 0x000fea0003800000 */
[----:B------:R-:W-:Y:S01]  /*2850*/  IADD3 R13, PT, PT, R3, -0x1, RZ ;  /* 0xffffffff030d7810 */ /* 0x000fe20007ffe0ff */
[----:B------:R-:W-:Y:S01]  /*2860*/  BSSY.RECONVERGENT B2, `(.L_x_46) ;  /* 0x0000038000027945 */ /* 0x000fe20003800200 */
[----:B------:R-:W-:Y:S02]  /*2870*/  ISETP.NE.AND P5, PT, R7, RZ, PT ;  /* 0x000000ff0700720c */ /* 0x000fe40003fa5270 */
[----:B------:R-:W-:-:S13]  /*2880*/  ISETP.GE.U32.AND P4, PT, R13, 0x7, PT ;  /* 0x000000070d00780c */ /* 0x000fda0003f86070 */
[----:B------:R-:W-:Y:S05]  /*2890*/  @!P4 BRA `(.L_x_47) ;  /* 0x0000000000d0c947 */ /* 0x000fea0003800000 */
[----:B------:R-:W-:-:S05]  /*28a0*/  LEA R13, R12, UR5, 0x2 ;  /* 0x000000050c0d7c11 */ /* 0x000fca000f8e10ff */
[----:B0-----:R-:W2:Y:S04]  /*28b0*/  LDL R18, [R13] ;  /* 0x000000000d127983 */ /* 0x001ea80000100800 */
[----:B------:R-:W3:Y:S04]  /*28c0*/  LDL R43, [R13+0x4] ;  /* 0x000004000d2b7983 */ /* 0x000ee80000100800 */
[----:B------:R-:W4:Y:S04]  /*28d0*/  LDL R45, [R13+0x8] ;  /* 0x000008000d2d7983 */ /* 0x000f280000100800 */
[----:B------:R-:W5:Y:S04]  /*28e0*/  LDL R23, [R13+0xc] ;  /* 0x00000c000d177983 */ /* 0x000f680000100800 */
[----:B------:R-:W5:Y:S04]  /*28f0*/  LDL R21, [R13+0x10] ;  /* 0x000010000d157983 */ /* 0x000f680000100800 */
[----:B------:R-:W5:Y:S04]  /*2900*/  LDL R15, [R13+0x18] ;  /* 0x000018000d0f7983 */ /* 0x000f680000100800 */
[----:B------:R-:W5:Y:S04]  /*2910*/  LDL R17, [R13+0x14] ;  /* 0x000014000d117983 */ /* 0x000f680000100800 */
[----:B------:R-:W5:Y:S01]  /*2920*/  LDL R19, [R13+0x1c] ;  /* 0x00001c000d137983 */ /* 0x000f620000100800 */
[----:B------:R-:W-:-:S04]  /*2930*/  LEA R14, R12, R41, 0x5 ;  /* 0x000000290c0e7211 */ /* 0x000fc800078e28ff */
[----:B------:R-:W-:-:S05]  /*2940*/  LEA R14, R14, R8, 0x1 ;  /* 0x000000080e0e7211 */ /* 0x000fca00078e08ff */
[----:B------:R-:W0:Y:S04]  /*2950*/  LDS.U16 R16, [R14] ;  /* 0x000000000e107984 */ /* 0x000e280000000400 */
[----:B------:R-:W1:Y:S01]  /*2960*/  LDS.U16 R22, [R14+0x80] ;  /* 0x000080000e167984 */ /* 0x000e620000000400 */
[----:B0-----:R-:W-:Y:S02]  /*2970*/  HADD2.F32 R16, -RZ, R16.H0_H0 ;  /* 0x20000010ff107230 */ /* 0x001fe40000004100 */
[----:B-1----:R-:W-:Y:S01]  /*2980*/  HADD2.F32 R22, -RZ, R22.H0_H0 ;  /* 0x20000016ff167230 */ /* 0x002fe20000004100 */
[----:B------:R-:W-:Y:S01]  /*2990*/  IADD3 R12, PT, PT, R12, 0x8, RZ ;  /* 0x000000080c0c7810 */ /* 0x000fe20007ffe0ff */
[----:B--2---:R-:W-:-:S04]  /*29a0*/  FMUL R18, R42, R18 ;  /* 0x000000122a127220 */ /* 0x004fc80000400000 */
[----:B------:R-:W-:Y:S02]  /*29b0*/  FFMA R16, R38, R16, R18 ;  /* 0x0000001026107223 */ /* 0x000fe40000000012 */
[----:B------:R-:W0:Y:S01]  /*29c0*/  LDS.U16 R18, [R14+0x40] ;  /* 0x000040000e127984 */ /* 0x000e220000000400 */
[----:B---3--:R-:W-:-:S03]  /*29d0*/  FMUL R20, R42, R43 ;  /* 0x0000002b2a147220 */ /* 0x008fc60000400000 */
[----:B------:R-:W-:Y:S04]  /*29e0*/  STL [R13], R16 ;  /* 0x000000100d007387 */ /* 0x000fe80000100800 */
[----:B------:R-:W-:Y:S01]  /*29f0*/  LDS.U16 R16, [R14+0x140] ;  /* 0x000140000e107984 */ /* 0x000fe20000000400 */
[----:B0-----:R-:W-:Y:S02]  /*2a00*/  HADD2.F32 R43, -RZ, R18.H0_H0 ;  /* 0x20000012ff2b7230 */ /* 0x001fe40000004100 */
[----:B----4-:R-:W-:-:S03]  /*2a10*/  FMUL R18, R42, R45 ;  /* 0x0000002d2a127220 */ /* 0x010fc60000400000 */
[C---:B------:R-:W-:Y:S01]  /*2a20*/  FFMA R45, R38.reuse, R43, R20 ;  /* 0x0000002b262d7223 */ /* 0x040fe20000000014 */
[----:B------:R-:W-:Y:S01]  /*2a30*/  FFMA R18, R38, R22, R18 ;  /* 0x0000001626127223 */ /* 0x000fe20000000012 */
[----:B------:R-:W0:Y:S04]  /*2a40*/  LDS.U16 R43, [R14+0xc0] ;  /* 0x0000c0000e2b7984 */ /* 0x000e280000000400 */
[----:B------:R-:W1:Y:S04]  /*2a50*/  LDS.U16 R20, [R14+0x100] ;  /* 0x000100000e147984 */ /* 0x000e680000000400 */
[----:B------:R-:W-:Y:S04]  /*2a60*/  STL [R13+0x8], R18 ;  /* 0x000008120d007387 */ /* 0x000fe80000100800 */
[----:B------:R-:W2:Y:S04]  /*2a70*/  LDS.U16 R18, [R14+0x180] ;  /* 0x000180000e127984 */ /* 0x000ea80000000400 */
[----:B------:R-:W3:Y:S01]  /*2a80*/  LDS.U16 R22, [R14+0x1c0] ;  /* 0x0001c0000e167984 */ /* 0x000ee20000000400 */
[C---:B-----5:R-:W-:Y:S01]  /*2a90*/  FMUL R23, R42.reuse, R23 ;  /* 0x000000172a177220 */ /* 0x060fe20000400000 */
[C---:B------:R-:W-:Y:S01]  /*2aa0*/  FMUL R21, R42.reuse, R21 ;  /* 0x000000152a157220 */ /* 0x040fe20000400000 */
[----:B------:R-:W-:Y:S01]  /*2ab0*/  FMUL R17, R42, R17 ;  /* 0x000000112a117220 */ /* 0x000fe20000400000 */
[----:B------:R4:W-:Y:S01]  /*2ac0*/  STL [R13+0x4], R45 ;  /* 0x0000042d0d007387 */ /* 0x0009e20000100800 */
[----:B0-----:R-:W-:-:S02]  /*2ad0*/  HADD2.F32 R43, -RZ, R43.H0_H0 ;  /* 0x2000002bff2b7230 */ /* 0x001fc40000004100 */
[----:B-1----:R-:W-:-:S03]  /*2ae0*/  HADD2.F32 R44, -RZ, R20.H0_H0 ;  /* 0x20000014ff2c7230 */ /* 0x002fc60000004100 */
[----:B------:R-:W-:Y:S01]  /*2af0*/  FFMA R20, R38, R43, R23 ;  /* 0x0000002b26147223 */ /* 0x000fe20000000017 */
[----:B------:R-:W-:Y:S01]  /*2b00*/  FMUL R23, R42, R15 ;  /* 0x0000000f2a177220 */ /* 0x000fe20000400000 */
[----:B------:R-:W-:Y:S02]  /*2b10*/  HADD2.F32 R15, -RZ, R16.H0_H0 ;  /* 0x20000010ff0f7230 */ /* 0x000fe40000004100 */
[----:B------:R-:W-:Y:S01]  /*2b20*/  FFMA R44, R38, R44, R21 ;  /* 0x0000002c262c7223 */ /* 0x000fe20000000015 */
[----:B--2---:R-:W-:Y:S02]  /*2b30*/  HADD2.F32 R21, -RZ, R18.H0_H0 ;  /* 0x20000012ff157230 */ /* 0x004fe40000004100 */
[----:B------:R-:W-:Y:S01]  /*2b40*/  FMUL R18, R42, R19 ;  /* 0x000000132a127220 */ /* 0x000fe20000400000 */
[----:B---3--:R-:W-:Y:S02]  /*2b50*/  HADD2.F32 R43, -RZ, R22.H0_H0 ;  /* 0x20000016ff2b7230 */ /* 0x008fe40000004100 */
[C---:B------:R-:W-:Y:S01]  /*2b60*/  FFMA R14, R38.reuse, R15, R17 ;  /* 0x0000000f260e7223 */ /* 0x040fe20000000011 */
[----:B------:R-:W-:-:S02]  /*2b70*/  FFMA R16, R38, R21, R23 ;  /* 0x0000001526107223 */ /* 0x000fc40000000017 */
[----:B------:R-:W-:Y:S01]  /*2b80*/  FFMA R18, R38, R43, R18 ;  /* 0x0000002b26127223 */ /* 0x000fe20000000012 */
[----:B------:R4:W-:Y:S04]  /*2b90*/  STL [R13+0xc], R20 ;  /* 0x00000c140d007387 */ /* 0x0009e80000100800 */
[----:B------:R4:W-:Y:S04]  /*2ba0*/  STL [R13+0x10], R44 ;  /* 0x0000102c0d007387 */ /* 0x0009e80000100800 */
[----:B------:R4:W-:Y:S04]  /*2bb0*/  STL [R13+0x14], R14 ;  /* 0x0000140e0d007387 */ /* 0x0009e80000100800 */
[----:B------:R4:W-:Y:S04]  /*2bc0*/  STL [R13+0x18], R16 ;  /* 0x000018100d007387 */ /* 0x0009e80000100800 */
[----:B------:R4:W-:Y:S02]  /*2bd0*/  STL [R13+0x1c], R18 ;  /* 0x00001c120d007387 */ /* 0x0009e40000100800 */
.L_x_47:
[----:B------:R-:W-:Y:S05]  /*2be0*/  BSYNC.RECONVERGENT B2 ;  /* 0x0000000000027941 */ /* 0x000fea0003800200 */
.L_x_46:
[----:B------:R-:W-:Y:S05]  /*2bf0*/  @!P5 BRA `(.L_x_45) ;  /* 0x0000000000f0d947 */ /* 0x000fea0003800000 */
[----:B----4-:R-:W-:Y:S01]  /*2c00*/  IADD3 R13, PT, PT, R7, -0x1, RZ ;  /* 0xffffffff070d7810 */ /* 0x010fe20007ffe0ff */
[----:B------:R-:W-:Y:S01]  /*2c10*/  BSSY.RECONVERGENT B2, `(.L_x_48) ;  /* 0x0000020000027945 */ /* 0x000fe20003800200 */
[----:B------:R-:W-:Y:S02]  /*2c20*/  ISETP.NE.AND P5, PT, R2, RZ, PT ;  /* 0x000000ff0200720c */ /* 0x000fe40003fa5270 */
[----:B------:R-:W-:-:S13]  /*2c30*/  ISETP.GE.U32.AND P4, PT, R13, 0x3, PT ;  /* 0x000000030d00780c */ /* 0x000fda0003f86070 */
[----:B------:R-:W-:Y:S05]  /*2c40*/  @!P4 BRA `(.L_x_49) ;  /* 0x000000000070c947 */ /* 0x000fea0003800000 */
[----:B------:R-:W-:-:S05]  /*2c50*/  LEA R13, R12, UR5, 0x2 ;  /* 0x000000050c0d7c11 */ /* 0x000fca000f8e10ff */
[----:B------:R-:W2:Y:S04]  /*2c60*/  LDL R21, [R13] ;  /* 0x000000000d157983 */ /* 0x000ea80000100800 */
[----:B------:R-:W3:Y:S04]  /*2c70*/  LDL R23, [R13+0x4] ;  /* 0x000004000d177983 */ /* 0x000ee80000100800 */
[----:B------:R-:W4:Y:S04]  /*2c80*/  LDL R17, [R13+0x8] ;  /* 0x000008000d117983 */ /* 0x000f280000100800 */
[----:B------:R-:W5:Y:S01]  /*2c90*/  LDL R15, [R13+0xc] ;  /* 0x00000c000d0f7983 */ /* 0x000f620000100800 */
[----:B------:R-:W-:-:S02]  /*2ca0*/  LEA R19, R12, R41, 0x5 ;  /* 0x000000290c137211 */ /* 0x000fc400078e28ff */
[----:B------:R-:W-:Y:S02]  /*2cb0*/  IADD3 R12, PT, PT, R12, 0x4, RZ ;  /* 0x000000040c0c7810 */ /* 0x000fe40007ffe0ff */
[----:B------:R-:W-:-:S05]  /*2cc0*/  LEA R20, R19, R8, 0x1 ;  /* 0x0000000813147211 */ /* 0x000fca00078e08ff */
[----:B0-----:R-:W0:Y:S04]  /*2cd0*/  LDS.U16 R18, [R20] ;  /* 0x0000000014127984 */ /* 0x001e280000000400 */
[----:B------:R-:W1:Y:S04]  /*2ce0*/  LDS.U16 R14, [R20+0x40] ;  /* 0x00004000140e7984 */ /* 0x000e680000000400 */
[----:B------:R-:W1:Y:S04]  /*2cf0*/  LDS.U16 R16, [R20+0x80] ;  /* 0x0000800014107984 */ /* 0x000e680000000400 */
[----:B------:R-:W1:Y:S01]  /*2d00*/  LDS.U16 R19, [R20+0xc0] ;  /* 0x0000c00014137984 */ /* 0x000e620000000400 */
[----:B0-----:R-:W-:-:S02]  /*2d10*/  HADD2.F32 R18, -RZ, R18.H0_H0 ;  /* 0x20000012ff127230 */ /* 0x001fc40000004100 */
[----:B-1----:R-:W-:Y:S02]  /*2d20*/  HADD2.F32 R14, -RZ, R14.H0_H0 ;  /* 0x2000000eff0e7230 */ /* 0x002fe40000004100 */
[----:B------:R-:W-:Y:S02]  /*2d30*/  HADD2.F32 R16, -RZ, R16.H0_H0 ;  /* 0x20000010ff107230 */ /* 0x000fe40000004100 */
[----:B------:R-:W-:Y:S02]  /*2d40*/  HADD2.F32 R22, -RZ, R19.H0_H0 ;  /* 0x20000013ff167230 */ /* 0x000fe40000004100 */
[----:B--2---:R-:W-:-:S04]  /*2d50*/  FMUL R21, R42, R21 ;  /* 0x000000152a157220 */ /* 0x004fc80000400000 */
[----:B------:R-:W-:Y:S01]  /*2d60*/  FFMA R18, R38, R18, R21 ;  /* 0x0000001226127223 */ /* 0x000fe20000000015 */
[C---:B---3--:R-:W-:Y:S01]  /*2d70*/  FMUL R21, R42.reuse, R23 ;  /* 0x000000172a157220 */ /* 0x048fe20000400000 */
[----:B----4-:R-:W-:-:S03]  /*2d80*/  FMUL R17, R42, R17 ;  /* 0x000000112a117220 */ /* 0x010fc60000400000 */
[----:B------:R-:W-:Y:S01]  /*2d90*/  FFMA R14, R38, R14, R21 ;  /* 0x0000000e260e7223 */ /* 0x000fe20000000015 */
[----:B------:R1:W-:Y:S01]  /*2da0*/  STL [R13], R18 ;  /* 0x000000120d007387 */ /* 0x0003e20000100800 */
[----:B-----5:R-:W-:Y:S01]  /*2db0*/  FMUL R15, R42, R15 ;  /* 0x0000000f2a0f7220 */ /* 0x020fe20000400000 */
[C---:B------:R-:W-:Y:S02]  /*2dc0*/  FFMA R16, R38.reuse, R16, R17 ;  /* 0x0000001026107223 */ /* 0x040fe40000000011 */
[----:B------:R1:W-:Y:S01]  /*2dd0*/  STL [R13+0x4], R14 ;  /* 0x0000040e0d007387 */ /* 0x0003e20000100800 */
[----:B------:R-:W-:-:S03]  /*2de0*/  FFMA R20, R38, R22, R15 ;  /* 0x0000001626147223 */ /* 0x000fc6000000000f */
[----:B------:R1:W-:Y:S04]  /*2df0*/  STL [R13+0x8], R16 ;  /* 0x000008100d007387 */ /* 0x0003e80000100800 */
[----:B------:R1:W-:Y:S02]  /*2e00*/  STL [R13+0xc], R20 ;  /* 0x00000c140d007387 */ /* 0x0003e40000100800 */
.L_x_49:
[----:B------:R-:W-:Y:S05]  /*2e10*/  BSYNC.RECONVERGENT B2 ;  /* 0x0000000000027941 */ /* 0x000fea0003800200 */
.L_x_48:
[----:B------:R-:W-:Y:S05]  /*2e20*/  @!P5 BRA `(.L_x_45) ;  /* 0x000000000064d947 */ /* 0x000fea0003800000 */
[----:B-1----:R-:W-:-:S05]  /*2e30*/  LEA R13, R12, UR5, 0x2 ;  /* 0x000000050c0d7c11 */ /* 0x002fca000f8e10ff */
[----:B------:R-:W2:Y:S01]  /*2e40*/  LDL R17, [R13] ;  /* 0x000000000d117983 */ /* 0x000ea20000100800 */
[----:B------:R-:W-:Y:S02]  /*2e50*/  LEA R15, R12, R41, 0x5 ;  /* 0x000000290c0f7211 */ /* 0x000fe400078e28ff */
[----:B------:R-:W-:Y:S02]  /*2e60*/  ISETP.NE.AND P4, PT, R2, 0x1, PT ;  /* 0x000000010200780c */ /* 0x000fe40003f85270 */
[----:B------:R-:W-:-:S05]  /*2e70*/  LEA R14, R15, R8, 0x1 ;  /* 0x000000080f0e7211 */ /* 0x000fca00078e08ff */
[----:B------:R-:W1:Y:S02]  /*2e80*/  LDS.U16 R12, [R14] ;  /* 0x000000000e0c7984 */ /* 0x000e640000000400 */
[----:B-1----:R-:W-:Y:S02]  /*2e90*/  HADD2.F32 R15, -RZ, R12.H0_H0 ;  /* 0x2000000cff0f7230 */ /* 0x002fe40000004100 */
[----:B--2---:R-:W-:-:S04]  /*2ea0*/  FMUL R17, R42, R17 ;  /* 0x000000112a117220 */ /* 0x004fc80000400000 */
[----:B------:R-:W-:-:S05]  /*2eb0*/  FFMA R12, R38, R15, R17 ;  /* 0x0000000f260c7223 */ /* 0x000fca0000000011 */
[----:B------:R2:W-:Y:S01]  /*2ec0*/  STL [R13], R12 ;  /* 0x0000000c0d007387 */ /* 0x0005e20000100800 */
[----:B------:R-:W-:Y:S05]  /*2ed0*/  @!P4 BRA `(.L_x_45) ;  /* 0x000000000038c947 */ /* 0x000fea0003800000 */
[----:B------:R-:W3:Y:S01]  /*2ee0*/  LDL R17, [R13+0x4] ;  /* 0x000004000d117983 */ /* 0x000ee20000100800 */
[----:B------:R-:W-:-:S03]  /*2ef0*/  ISETP.NE.AND P4, PT, R2, 0x2, PT ;  /* 0x000000020200780c */ /* 0x000fc60003f85270 */
[----:B--2---:R-:W1:Y:S02]  /*2f00*/  LDS.U16 R12, [R14+0x40] ;  /* 0x000040000e0c7984 */ /* 0x004e640000000400 */
[----:B-1----:R-:W-:Y:S02]  /*2f10*/  HADD2.F32 R15, -RZ, R12.H0_H0 ;  /* 0x2000000cff0f7230 */ /* 0x002fe40000004100 */
[----:B---3--:R-:W-:-:S04]  /*2f20*/  FMUL R17, R42, R17 ;  /* 0x000000112a117220 */ /* 0x008fc80000400000 */
[----:B------:R-:W-:-:S05]  /*2f30*/  FFMA R12, R38, R15, R17 ;  /* 0x0000000f260c7223 */ /* 0x000fca0000000011 */
[----:B------:R3:W-:Y:S01]  /*2f40*/  STL [R13+0x4], R12 ;  /* 0x0000040c0d007387 */ /* 0x0007e20000100800 */
[----:B------:R-:W-:Y:S05]  /*2f50*/  @!P4 BRA `(.L_x_45) ;  /* 0x000000000018c947 */ /* 0x000fea0003800000 */
[----:B------:R-:W2:Y:S04]  /*2f60*/  LDL R17, [R13+0x8] ;  /* 0x000008000d117983 */ /* 0x000ea80000100800 */
[----:B---3--:R-:W1:Y:S02]  /*2f70*/  LDS.U16 R12, [R14+0x80] ;  /* 0x000080000e0c7984 */ /* 0x008e640000000400 */
[----:B-1----:R-:W-:Y:S02]  /*2f80*/  HADD2.F32 R15, -RZ, R12.H0_H0 ;  /* 0x2000000cff0f7230 */ /* 0x002fe40000004100 */
[----:B--2---:R-:W-:-:S04]  /*2f90*/  FMUL R17, R42, R17 ;  /* 0x000000112a117220 */ /* 0x004fc80000400000 */
[----:B------:R-:W-:-:S05]  /*2fa0*/  FFMA R38, R38, R15, R17 ;  /* 0x0000000f26267223 */ /* 0x000fca0000000011 */
[----:B------:R1:W-:Y:S02]  /*2fb0*/  STL [R13+0x8], R38 ;  /* 0x000008260d007387 */ /* 0x0003e40000100800 */
.L_x_45:
[----:B------:R-:W-:Y:S05]  /*2fc0*/  BSYNC.RECONVERGENT B1 ;  /* 0x0000000000017941 */ /* 0x000fea0003800200 */
.L_x_44:
[----:B-1----:R-:W-:Y:S01]  /*2fd0*/  IADD3 R38, PT, PT, R41, R9, RZ ;  /* 0x0000000929267210 */ /* 0x002fe20007ffe0ff */
[----:B------:R-:W-:Y:S01]  /*2fe0*/  BSSY.RECONVERGENT B1, `(.L_x_50) ;  /* 0x0000043000017945 */ /* 0x000fe20003800200 */
[----:B------:R-:W-:Y:S01]  /*2ff0*/  HFMA2 R41, -RZ, RZ, 0, 0 ;  /* 0x00000000ff297431 */ /* 0x000fe200000001ff */
[----:B------:R-:W-:Y:S02]  /*3000*/  MOV R21, RZ ;  /* 0x000000ff00157202 */ /* 0x000fe40000000f00 */
[----:B------:R-:W-:Y:S05]  /*3010*/  @!P1 BRA `(.L_x_51) ;  /* 0x0000000000fc9947 */ /* 0x000fea0003800000 */
[----:B------:R-:W-:Y:S01]  /*3020*/  BSSY.RECONVERGENT B2, `(.L_x_52) ;  /* 0x000003d000027945 */ /* 0x000fe20003800200 */
[----:B------:R-:W-:Y:S02]  /*3030*/  MOV R41, RZ ;  /* 0x000000ff00297202 */ /* 0x000fe40000000f00 */
[----:B------:R-:W-:-:S07]  /*3040*/  MOV R43, RZ ;  /* 0x000000ff002b7202 */ /* 0x000fce0000000f00 */
.L_x_53:
[----:B----4-:R-:W-:-:S05]  /*3050*/  LEA R44, R43, UR9, 0x2 ;  /* 0x000000092b2c7c11 */ /* 0x010fca000f8e10ff */
[----:B------:R-:W4:Y:S04]  /*3060*/  LDL.128 R20, [R44] ;  /* 0x000000002c147983 */ /* 0x000f280000100c00 */
[----:B0-----:R-:W5:Y:S01]  /*3070*/  LDL.128 R16, [R44+0x10] ;  /* 0x000010002c107983 */ /* 0x001f620000100c00 */
[----:B------:R-:W-:-:S04]  /*3080*/  LEA R42, R43, R38, 0x5 ;  /* 0x000000262b2a7211 */ /* 0x000fc800078e28ff */
[----:B------:R-:W-:-:S05]  /*3090*/  LEA R42, R42, R29, 0x1 ;  /* 0x0000001d2a2a7211 */ /* 0x000fca00078e08ff */
[----:B--23--:R-:W0:Y:S04]  /*30a0*/  LDS.U16 R12, [R42] ;  /* 0x000000002a0c7984 */ /* 0x00ce280000000400 */
[----:B------:R-:W1:Y:S04]  /*30b0*/  LDS.U16 R13, [R42+0x40] ;  /* 0x000040002a0d7984 */ /* 0x000e680000000400 */
[----:B------:R-:W2:Y:S04]  /*30c0*/  LDS.U16 R14, [R42+0x80] ;  /* 0x000080002a0e7984 */ /* 0x000ea80000000400 */
[----:B------:R-:W3:Y:S01]  /*30d0*/  LDS.U16 R45, [R42+0x100] ;  /* 0x000100002a2d7984 */ /* 0x000ee20000000400 */
[----:B0-----:R-:W-:-:S02]  /*30e0*/  HADD2.F32 R12, -RZ, R12.H0_H0 ;  /* 0x2000000cff0c7230 */ /* 0x001fc40000004100 */
[----:B-1----:R-:W-:Y:S02]  /*30f0*/  HADD2.F32 R13, -RZ, R13.H0_H0 ;  /* 0x2000000dff0d7230 */ /* 0x002fe40000004100 */
[----:B--2---:R-:W-:Y:S02]  /*3100*/  HADD2.F32 R14, -RZ, R14.H0_H0 ;  /* 0x2000000eff0e7230 */ /* 0x004fe40000004100 */
[----:B---3--:R-:W-:Y:S02]  /*3110*/  HADD2.F32 R45, -RZ, R45.H0_H0 ;  /* 0x2000002dff2d7230 */ /* 0x008fe40000004100 */
[----:B----4-:R-:W-:Y:S02]  /*3120*/  FFMA R12, R12, R20, R41 ;  /* 0x000000140c0c7223 */ /* 0x010fe40000000029 */
[----:B------:R-:W0:Y:S02]  /*3130*/  LDS.U16 R20, [R42+0xc0] ;  /* 0x0000c0002a147984 */ /* 0x000e240000000400 */
[----:B------:R-:W-:-:S04]  /*3140*/  FFMA R13, R21, R13, R12 ;  /* 0x0000000d150d7223 */ /* 0x000fc8000000000c */
[----:B------:R-:W-:Y:S02]  /*3150*/  FFMA R22, R22, R14, R13 ;  /* 0x0000000e16167223 */ /* 0x000fe4000000000d */
[----:B------:R-:W2:Y:S01]  /*3160*/  LDL.128 R12, [R44+0x20] ;  /* 0x000020002c0c7983 */ /* 0x000ea20000100c00 */
[----:B0-----:R-:W-:-:S05]  /*3170*/  HADD2.F32 R20, -RZ, R20.H0_H0 ;  /* 0x20000014ff147230 */ /* 0x001fca0000004100 */
[----:B------:R-:W-:Y:S02]  /*3180*/  FFMA R41, R23, R20, R22 ;  /* 0x0000001417297223 */ /* 0x000fe40000000016 */
[----:B------:R-:W3:Y:S01]  /*3190*/  LDL.128 R20, [R44+0x30] ;  /* 0x000030002c147983 */ /* 0x000ee20000100c00 */
[----:B------:R-:W-:Y:S01]  /*31a0*/  IADD3 R43, PT, PT, R43, 0x10, RZ ;  /* 0x000000102b2b7810 */ /* 0x000fe20007ffe0ff */
[----:B-----5:R-:W-:Y:S02]  /*31b0*/  FFMA R16, R45, R16, R41 ;  /* 0x000000102d107223 */ /* 0x020fe40000000029 */
[----:B------:R-:W0:Y:S01]  /*31c0*/  LDS.U16 R41, [R42+0x140] ;  /* 0x000140002a297984 */ /* 0x000e220000000400 */
[----:B------:R-:W-:Y:S01]  /*31d0*/  ISETP.NE.AND P4, PT, R43, R6, PT ;  /* 0x000000062b00720c */ /* 0x000fe20003f85270 */
        /* <DEDUP_REMOVED lines=13> */
[----:B--2---:R-:W-:Y:S01]  /*32b0*/  FFMA R18, R18, R12, R17 ;  /* 0x0000000c12127223 */ /* 0x004fe20000000011 */
[----:B------:R-:W-:Y:S01]  /*32c0*/  HADD2.F32 R17, -RZ, R16.H0_H0 ;  /* 0x20000010ff117230 */ /* 0x000fe20000004100 */
[----:B------:R-:W0:Y:S04]  /*32d0*/  LDS.U16 R12, [R42+0x280] ;  /* 0x000280002a0c7984 */ /* 0x000e280000000400 */
[----:B------:R-:W1:Y:S01]  /*32e0*/  LDS.U16 R16, [R42+0x2c0] ;  /* 0x0002c0002a107984 */ /* 0x000e620000000400 */
[----:B------:R-:W-:-:S03]  /*32f0*/  FFMA R41, R13, R17, R18 ;  /* 0x000000110d297223 */ /* 0x000fc60000000012 */
[----:B------:R-:W2:Y:S04]  /*3300*/  LDS.U16 R17, [R42+0x300] ;  /* 0x000300002a117984 */ /* 0x000ea80000000400 */
[----:B------:R-:W4:Y:S04]  /*3310*/  LDS.U16 R18, [R42+0x340] ;  /* 0x000340002a127984 */ /* 0x000f280000000400 */
[----:B------:R-:W5:Y:S01]  /*3320*/  LDS.U16 R13, [R42+0x380] ;  /* 0x000380002a0d7984 */ /* 0x000f620000000400 */
[----:B0-----:R-:W-:Y:S02]  /*3330*/  HADD2.F32 R12, -RZ, R12.H0_H0 ;  /* 0x2000000cff0c7230 */ /* 0x001fe40000004100 */
[----:B-1----:R-:W-:-:S03]  /*3340*/  HADD2.F32 R16, -RZ, R16.H0_H0 ;  /* 0x20000010ff107230 */ /* 0x002fc60000004100 */
[----:B------:R-:W-:-:S04]  /*3350*/  FFMA R12, R14, R12, R41 ;  /* 0x0000000c0e0c7223 */ /* 0x000fc80000000029 */
[----:B------:R-:W-:Y:S01]  /*3360*/  FFMA R15, R15, R16, R12 ;  /* 0x000000100f0f7223 */ /* 0x000fe2000000000c */
[----:B--2---:R-:W-:Y:S02]  /*3370*/  HADD2.F32 R12, -RZ, R17.H0_H0 ;  /* 0x20000011ff0c7230 */ /* 0x004fe40000004100 */
[----:B----4-:R-:W-:-:S03]  /*3380*/  HADD2.F32 R18, -RZ, R18.H0_H0 ;  /* 0x20000012ff127230 */ /* 0x010fc60000004100 */
[----:B---3--:R-:W-:Y:S01]  /*3390*/  FFMA R12, R12, R20, R15 ;  /* 0x000000140c0c7223 */ /* 0x008fe2000000000f */
[----:B-----5:R-:W-:-:S03]  /*33a0*/  HADD2.F32 R13, -RZ, R13.H0_H0 ;  /* 0x2000000dff0d7230 */ /* 0x020fc60000004100 */
[----:B------:R-:W-:-:S04]  /*33b0*/  FFMA R21, R21, R18, R12 ;  /* 0x0000001215157223 */ /* 0x000fc8000000000c */
[----:B------:R-:W-:-:S04]  /*33c0*/  FFMA R22, R22, R13, R21 ;  /* 0x0000000d16167223 */ /* 0x000fc80000000015 */
[----:B------:R-:W-:Y:S01]  /*33d0*/  FFMA R41, R23, R19, R22 ;  /* 0x0000001317297223 */ /* 0x000fe20000000016 */
[----:B------:R-:W-:Y:S06]  /*33e0*/  @P4 BRA `(.L_x_53) ;  /* 0xfffffffc00184947 */ /* 0x000fec000383ffff */
[----:B------:R-:W-:Y:S05]  /*33f0*/  BSYNC.RECONVERGENT B2 ;  /* 0x0000000000027941 */ /* 0x000fea0003800200 */
.L_x_52:
[----:B------:R-:W-:-:S07]  /*3400*/  MOV R21, R6 ;  /* 0x0000000600157202 */ /* 0x000fce0000000f00 */
.L_x_51:
[----:B------:R-:W-:Y:S05]  /*3410*/  BSYNC.RECONVERGENT B1 ;  /* 0x0000000000017941 */ /* 0x000fea0003800200 */
.L_x_50:
[----:B------:R-:W-:Y:S04]  /*3420*/  BSSY.RECONVERGENT B1, `(.L_x_54) ;  /* 0x0000050000017945 */ /* 0x000fe80003800200 */
[----:B------:R-:W-:Y:S05]  /*3430*/  @!P3 BRA `(.L_x_55) ;  /* 0x000000040038b947 */ /* 0x000fea0003800000 */
[----:B--23--:R-:W-:Y:S01]  /*3440*/  IADD3 R12, PT, PT, R3, -0x1, RZ ;  /* 0xffffffff030c7810 */ /* 0x00cfe20007ffe0ff */
[----:B------:R-:W-:Y:S01]  /*3450*/  BSSY.RECONVERGENT B2, `(.L_x_56) ;  /* 0x0000022000027945 */ /* 0x000fe20003800200 */
[----:B------:R-:W-:Y:S02]  /*3460*/  ISETP.NE.AND P5, PT, R7, RZ, PT ;  /* 0x000000ff0700720c */ /* 0x000fe40003fa5270 */
[----:B------:R-:W-:-:S13]  /*3470*/  ISETP.GE.U32.AND P4, PT, R12, 0x7, PT ;  /* 0x000000070c00780c */ /* 0x000fda0003f86070 */
[----:B------:R-:W-:Y:S05]  /*3480*/  @!P4 BRA `(.L_x_57) ;  /* 0x000000000078c947 */ /* 0x000fea0003800000 */
[----:B------:R-:W-:-:S05]  /*3490*/  LEA R23, R21, UR9, 0x2 ;  /* 0x0000000915177c11 */ /* 0x000fca000f8e10ff */
[----:B----4-:R-:W2:Y:S04]  /*34a0*/  LDL.128 R12, [R23] ;  /* 0x00000000170c7983 */ /* 0x010ea80000100c00 */
[----:B0-----:R0:W3:Y:S01]  /*34b0*/  LDL.128 R16, [R23+0x10] ;  /* 0x0000100017107983 */ /* 0x0010e20000100c00 */
[C---:B------:R-:W-:Y:S02]  /*34c0*/  LEA R20, R21.reuse, R38, 0x5 ;  /* 0x0000002615147211 */ /* 0x040fe400078e28ff */
[----:B------:R-:W-:Y:S02]  /*34d0*/  IADD3 R21, PT, PT, R21, 0x8, RZ ;  /* 0x0000000815157810 */ /* 0x000fe40007ffe0ff */
[----:B------:R-:W-:-:S05]  /*34e0*/  LEA R20, R20, R29, 0x1 ;  /* 0x0000001d14147211 */ /* 0x000fca00078e08ff */
[----:B------:R-:W1:Y:S04]  /*34f0*/  LDS.U16 R22, [R20] ;  /* 0x0000000014167984 */ /* 0x000e680000000400 */
[----:B------:R-:W4:Y:S04]  /*3500*/  LDS.U16 R43, [R20+0x40] ;  /* 0x00004000142b7984 */ /* 0x000f280000000400 */
[----:B0-----:R-:W-:Y:S01]  /*3510*/  LDS.U16 R23, [R20+0x100] ;  /* 0x0001000014177984 */ /* 0x001fe20000000400 */
[----:B-1----:R-:W-:Y:S02]  /*3520*/  HADD2.F32 R22, -RZ, R22.H0_H0 ;  /* 0x20000016ff167230 */ /* 0x002fe40000004100 */
[----:B----4-:R-:W-:-:S03]  /*3530*/  HADD2.F32 R43, -RZ, R43.H0_H0 ;  /* 0x2000002bff2b7230 */ /* 0x010fc60000004100 */
[----:B--2---:R-:W-:Y:S02]  /*3540*/  FFMA R42, R22, R12, R41 ;  /* 0x0000000c162a7223 */ /* 0x004fe40000000029 */
[----:B------:R-:W0:Y:S02]  /*3550*/  LDS.U16 R12, [R20+0x80] ;  /* 0x00008000140c7984 */ /* 0x000e240000000400 */
[----:B------:R-:W-:Y:S02]  /*3560*/  FFMA R43, R43, R13, R42 ;  /* 0x0000000d2b2b7223 */ /* 0x000fe4000000002a */
[----:B------:R-:W1:Y:S04]  /*3570*/  LDS.U16 R22, [R20+0xc0] ;  /* 0x0000c00014167984 */ /* 0x000e680000000400 */
[----:B------:R-:W2:Y:S04]  /*3580*/  LDS.U16 R41, [R20+0x140] ;  /* 0x0001400014297984 */ /* 0x000ea80000000400 */
[----:B------:R-:W4:Y:S04]  /*3590*/  LDS.U16 R13, [R20+0x180] ;  /* 0x00018000140d7984 */ /* 0x000f280000000400 */
[----:B------:R-:W5:Y:S01]  /*35a0*/  LDS.U16 R42, [R20+0x1c0] ;  /* 0x0001c000142a7984 */ /* 0x000f620000000400 */
[----:B0-----:R-:W-:-:S05]  /*35b0*/  HADD2.F32 R12, -RZ, R12.H0_H0 ;  /* 0x2000000cff0c7230 */ /* 0x001fca0000004100 */
[----:B------:R-:W-:Y:S01]  /*35c0*/  FFMA R12, R12, R14, R43 ;  /* 0x0000000e0c0c7223 */ /* 0x000fe2000000002b */
[----:B-1----:R-:W-:Y:S02]  /*35d0*/  HADD2.F32 R43, -RZ, R22.H0_H0 ;  /* 0x20000016ff2b7230 */ /* 0x002fe40000004100 */
[----:B--2---:R-:W-:-:S03]  /*35e0*/  HADD2.F32 R41, -RZ, R41.H0_H0 ;  /* 0x20000029ff297230 */ /* 0x004fc60000004100 */
[----:B------:R-:W-:Y:S01]  /*35f0*/  FFMA R15, R43, R15, R12 ;  /* 0x0000000f2b0f7223 */ /* 0x000fe2000000000c */
[----:B------:R-:W-:Y:S02]  /*3600*/  HADD2.F32 R12, -RZ, R23.H0_H0 ;  /* 0x20000017ff0c7230 */ /* 0x000fe40000004100 */
[----:B----4-:R-:W-:-:S03]  /*3610*/  HADD2.F32 R14, -RZ, R13.H0_H0 ;  /* 0x2000000dff0e7230 */ /* 0x010fc60000004100 */
[----:B---3--:R-:W-:-:S04]  /*3620*/  FFMA R12, R12, R16, R15 ;  /* 0x000000100c0c7223 */ /* 0x008fc8000000000f */
[----:B------:R-:W-:Y:S01]  /*3630*/  FFMA R17, R41, R17, R12 ;  /* 0x0000001129117223 */ /* 0x000fe2000000000c */
[----:B-----5:R-:W-:-:S03]  /*3640*/  HADD2.F32 R41, -RZ, R42.H0_H0 ;  /* 0x2000002aff297230 */ /* 0x020fc60000004100 */
[----:B------:R-:W-:-:S04]  /*3650*/  FFMA R14, R14, R18, R17 ;  /* 0x000000120e0e7223 */ /* 0x000fc80000000011 */
[----:B------:R-:W-:-:S07]  /*3660*/  FFMA R41, R41, R19, R14 ;  /* 0x0000001329297223 */ /* 0x000fce000000000e */
.L_x_57:
[----:B------:R-:W-:Y:S05]  /*3670*/  BSYNC.RECONVERGENT B2 ;  /* 0x0000000000027941 */ /* 0x000fea0003800200 */
.L_x_56:
[----:B------:R-:W-:Y:S05]  /*3680*/  @!P5 BRA `(.L_x_55) ;  /* 0x0000000000a4d947 */ /* 0x000fea0003800000 */
[----:B------:R-:W-:Y:S01]  /*3690*/  IADD3 R12, PT, PT, R7, -0x1, RZ ;  /* 0xffffffff070c7810 */ /* 0x000fe20007ffe0ff */
[----:B------:R-:W-:Y:S01]  /*36a0*/  BSSY.RECONVERGENT B2, `(.L_x_58) ;  /* 0x0000015000027945 */ /* 0x000fe20003800200 */
[----:B------:R-:W-:Y:S02]  /*36b0*/  ISETP.NE.AND P5, PT, R2, RZ, PT ;  /* 0x000000ff0200720c */ /* 0x000fe40003fa5270 */
[----:B------:R-:W-:-:S13]  /*36c0*/  ISETP.GE.U32.AND P4, PT, R12, 0x3, PT ;  /* 0x000000030c00780c */ /* 0x000fda0003f86070 */
[----:B------:R-:W-:Y:S05]  /*36d0*/  @!P4 BRA `(.L_x_59) ;  /* 0x000000000044c947 */ /* 0x000fea0003800000 */
[----:B------:R-:W-:-:S06]  /*36e0*/  LEA R12, R21, UR9, 0x2 ;  /* 0x00000009150c7c11 */ /* 0x000fcc000f8e10ff */
[----:B----4-:R-:W2:Y:S01]  /*36f0*/  LDL.128 R12, [R12] ;  /* 0x000000000c0c7983 */ /* 0x010ea20000100c00 */
        /* <DEDUP_REMOVED lines=15> */
.L_x_59:
[----:B------:R-:W-:Y:S05]  /*37f0*/  BSYNC.RECONVERGENT B2 ;  /* 0x0000000000027941 */ /* 0x000fea0003800200 */
.L_x_58:
[----:B------:R-:W-:Y:S05]  /*3800*/  @!P5 BRA `(.L_x_55) ;  /* 0x000000000044d947 */ /* 0x000fea0003800000 */
[----:B------:R-:W-:-:S05]  /*3810*/  LEA R15, R21, UR9, 0x2 ;  /* 0x00000009150f7c11 */ /* 0x000fca000f8e10ff */
[----:B----4-:R-:W2:Y:S01]  /*3820*/  LDL.64 R12, [R15] ;  /* 0x000000000f0c7983 */ /* 0x010ea20000100a00 */
[----:B------:R-:W-:Y:S02]  /*3830*/  LEA R14, R21, R38, 0x5 ;  /* 0x00000026150e7211 */ /* 0x000fe400078e28ff */
[----:B------:R-:W-:Y:S02]  /*3840*/  ISETP.NE.AND P4, PT, R2, 0x1, PT ;  /* 0x000000010200780c */ /* 0x000fe40003f85270 */
[----:B------:R-:W-:-:S05]  /*3850*/  LEA R16, R14, R29, 0x1 ;  /* 0x0000001d0e107211 */ /* 0x000fca00078e08ff */
[----:B------:R-:W1:Y:S02]  /*3860*/  LDS.U16 R14, [R16] ;  /* 0x00000000100e7984 */ /* 0x000e640000000400 */
[----:B-1----:R-:W-:-:S05]  /*3870*/  HADD2.F32 R14, -RZ, R14.H0_H0 ;  /* 0x2000000eff0e7230 */ /* 0x002fca0000004100 */
[----:B--2---:R-:W-:Y:S01]  /*3880*/  FFMA R41, R14, R12, R41 ;  /* 0x0000000c0e297223 */ /* 0x004fe20000000029 */
[----:B------:R-:W-:Y:S06]  /*3890*/  @!P4 BRA `(.L_x_55) ;  /* 0x000000000020c947 */ /* 0x000fec0003800000 */
[----:B------:R-:W2:Y:S01]  /*38a0*/  LDL R15, [R15+0x8] ;  /* 0x000008000f0f7983 */ /* 0x000ea20000100800 */
[----:B------:R-:W-:-:S03]  /*38b0*/  ISETP.NE.AND P4, PT, R2, 0x2, PT ;  /* 0x000000020200780c */ /* 0x000fc60003f85270 */
[----:B------:R-:W1:Y:S10]  /*38c0*/  LDS.U16 R12, [R16+0x40] ;  /* 0x00004000100c7984 */ /* 0x000e740000000400 */
[----:B------:R-:W3:Y:S01]  /*38d0*/  @P4 LDS.U16 R14, [R16+0x80] ;  /* 0x00008000100e4984 */ /* 0x000ee20000000400 */
[----:B-1----:R-:W-:-:S05]  /*38e0*/  HADD2.F32 R12, -RZ, R12.H0_H0 ;  /* 0x2000000cff0c7230 */ /* 0x002fca0000004100 */
[----:B------:R-:W-:Y:S01]  /*38f0*/  FFMA R41, R12, R13, R41 ;  /* 0x0000000d0c297223 */ /* 0x000fe20000000029 */
[----:B---3--:R-:W-:-:S05]  /*3900*/  @P4 HADD2.F32 R14, -RZ, R14.H0_H0 ;  /* 0x2000000eff0e4230 */ /* 0x008fca0000004100 */
[----:B--2---:R-:W-:-:S07]  /*3910*/  @P4 FFMA R41, R14, R15, R41 ;  /* 0x0000000f0e294223 */ /* 0x004fce0000000029 */
.L_x_55:
[----:B------:R-:W-:Y:S05]  /*3920*/  BSYNC.RECONVERGENT B1 ;  /* 0x0000000000017941 */ /* 0x000fea0003800200 */
.L_x_54:
[----:B----4-:R-:W1:Y:S01]  /*3930*/  LDC R20, c[0x0][0x3b0] ;  /* 0x0000ec00ff147b82 */ /* 0x010e620000000800 */
[----:B------:R-:W-:-:S03]  /*3940*/  UMOV UR6, 0xffffffff ;  /* 0xffffffff00067882 */ /* 0x000fc60000000000 */
[----:B------:R-:W-:Y:S05]  /*3950*/  BRA.DIV UR6, `(.L_x_60) ;  /* 0x0000008606187947 */ /* 0x000fea000b800000 */
[----:B------:R-:W4:Y:S02]  /*3960*/  SHFL.BFLY PT, R15, R41, 0x10, 0x1f ;  /* 0x0e001f00290f7f89 */ /* 0x000f2400000e0000 */
[----:B----4-:R-:W-:-:S05]  /*3970*/  FADD R23, R15, R41 ;  /* 0x000000290f177221 */ /* 0x010fca0000000000 */
[----:B------:R-:W4:Y:S02]  /*3980*/  SHFL.BFLY PT, R15, R23, 0x8, 0x1f ;  /* 0x0d001f00170f7f89 */ /* 0x000f2400000e0000 */
[----:B----4-:R-:W-:-:S05]  /*3990*/  FADD R16, R23, R15 ;  /* 0x0000000f17107221 */ /* 0x010fca0000000000 */
[----:B------:R-:W4:Y:S02]  /*39a0*/  SHFL.BFLY PT, R15, R16, 0x4, 0x1f ;  /* 0x0c801f00100f7f89 */ /* 0x000f2400000e0000 */
[----:B----4-:R-:W-:-:S05]  /*39b0*/  FADD R17, R16, R15 ;  /* 0x0000000f10117221 */ /* 0x010fca0000000000 */
[----:B------:R-:W0:Y:S02]  /*39c0*/  SHFL.BFLY PT, R15, R17, 0x2, 0x1f ;  /* 0x0c401f00110f7f89 */ /* 0x000e2400000e0000 */
[----:B0-----:R-:W-:-:S05]  /*39d0*/  FADD R18, R17, R15 ;  /* 0x0000000f11127221 */ /* 0x001fca0000000000 */
[----:B------:R0:W4:Y:S02]  /*39e0*/  SHFL.BFLY PT, R15, R18, 0x1, 0x1f ;  /* 0x0c201f00120f7f89 */ /* 0x00012400000e0000 */
.L_x_217:
[----:B----4-:R-:W-:Y:S01]  /*39f0*/  FADD R15, R18, R15 ;  /* 0x0000000f120f7221 */ /* 0x010fe20000000000 */
[----:B------:R-:W-:Y:S01]  /*3a00*/  BSSY.RECONVERGENT B1, `(.L_x_61) ;  /* 0x0000064000017945 */ /* 0x000fe20003800200 */
[----:B--23--:R-:W-:Y:S02]  /*3a10*/  HFMA2 R13, -RZ, RZ, 0, 0 ;  /* 0x00000000ff0d7431 */ /* 0x00cfe400000001ff */
[----:B-1----:R-:W-:-:S05]  /*3a20*/  FMUL R15, R15, R20 ;  /* 0x000000140f0f7220 */ /* 0x002fca0000400000 */
[----:B------:R-:W-:-:S05]  /*3a30*/  FMNMX R41, R40, R15, !PT ;  /* 0x0000000f28297209 */ /* 0x000fca0007800000 */
[--C-:B------:R-:W-:Y:S01]  /*3a40*/  FADD R40, R40, -R41.reuse ;  /* 0x8000002928287221 */ /* 0x100fe20000000000 */
        /* <DEDUP_REMOVED lines=15> */
.L_x_64:
        /* <DEDUP_REMOVED lines=79> */
.L_x_63:
[----:B-1----:R-:W-:-:S07]  /*4030*/  MOV R13, R6 ;  /* 0x00000006000d7202 */ /* 0x002fce0000000f00 */
.L_x_62:
[----:B------:R-:W-:Y:S05]  /*4040*/  BSYNC.RECONVERGENT B1 ;  /* 0x0000000000017941 */ /* 0x000fea0003800200 */
.L_x_61:
        /* <DEDUP_REMOVED lines=31> */
[C---:B------:R-:W-:Y:S02]  /*4240*/  FFMA R45, R40.reuse, R43, R20 ;  /* 0x0000002b282d7223 */ /* 0x040fe40000000014 */
[----:B------:R-:W0:Y:S04]  /*4250*/  LDS.U16 R43, [R14+0xc0] ;  /* 0x0000c0000e2b7984 */ /* 0x000e280000000400 */
[----:B------:R-:W1:Y:S01]  /*4260*/  LDS.U16 R20, [R14+0x100] ;  /* 0x000100000e147984 */ /* 0x000e620000000400 */
[----:B------:R-:W-:-:S03]  /*4270*/  FFMA R44, R40, R22, R18 ;  /* 0x00000016282c7223 */ /* 0x000fc60000000012 */
[----:B------:R-:W2:Y:S04]  /*4280*/  LDS.U16 R18, [R14+0x180] ;  /* 0x000180000e127984 */ /* 0x000ea80000000400 */
[----:B------:R-:W3:Y:S01]  /*4290*/  LDS.U16 R22, [R14+0x1c0] ;  /* 0x0001c0000e167984 */ /* 0x000ee20000000400 */
[----:B-----5:R-:W-:-:S03]  /*42a0*/  FMUL R23, R42, R23 ;  /* 0x000000172a177220 */ /* 0x020fc60000400000 */
[----:B------:R4:W-:Y:S01]  /*42b0*/  STL [R12+0x4], R45 ;  /* 0x0000042d0c007387 */ /* 0x0009e20000100800 */
[C---:B------:R-:W-:Y:S01]  /*42c0*/  FMUL R17, R42.reuse, R17 ;  /* 0x000000112a117220 */ /* 0x040fe20000400000 */
[C---:B----4-:R-:W-:Y:S01]  /*42d0*/  FMUL R45, R42.reuse, R21 ;  /* 0x000000152a2d7220 */ /* 0x050fe20000400000 */
[----:B------:R-:W-:Y:S01]  /*42e0*/  FMUL R14, R42, R19 ;  /* 0x000000132a0e7220 */ /* 0x000fe20000400000 */
[----:B0-----:R-:W-:Y:S02]  /*42f0*/  HADD2.F32 R43, -RZ, R43.H0_H0 ;  /* 0x2000002bff2b7230 */ /* 0x001fe40000004100 */
[----:B-1----:R-:W-:-:S03]  /*4300*/  HADD2.F32 R20, -RZ, R20.H0_H0 ;  /* 0x20000014ff147230 */ /* 0x002fc60000004100 */
[C---:B------:R-:W-:Y:S02]  /*4310*/  FFMA R21, R40.reuse, R43, R23 ;  /* 0x0000002b28157223 */ /* 0x040fe40000000017 */
[----:B------:R-:W-:Y:S01]  /*4320*/  FFMA R23, R40, R20, R45 ;  /* 0x0000001428177223 */ /* 0x000fe2000000002d */
[----:B------:R-:W-:Y:S01]  /*4330*/  FMUL R20, R42, R15 ;  /* 0x0000000f2a147220 */ /* 0x000fe20000400000 */
[----:B------:R-:W-:Y:S02]  /*4340*/  HADD2.F32 R15, -RZ, R16.H0_H0 ;  /* 0x20000010ff0f7230 */ /* 0x000fe40000004100 */
[----:B--2---:R-:W-:Y:S02]  /*4350*/  HADD2.F32 R43, -RZ, R18.H0_H0 ;  /* 0x20000012ff2b7230 */ /* 0x004fe40000004100 */
        /* <DEDUP_REMOVED lines=8> */
[----:B------:R1:W-:Y:S04]  /*43e0*/  STL [R12+0x18], R43 ;  /* 0x0000182b0c007387 */ /* 0x0003e80000100800 */
[----:B------:R1:W-:Y:S02]  /*43f0*/  STL [R12+0x1c], R45 ;  /* 0x00001c2d0c007387 */ /* 0x0003e40000100800 */
.L_x_68:
[----:B------:R-:W-:Y:S05]  /*4400*/  BSYNC.RECONVERGENT B2 ;  /* 0x0000000000027941 */ /* 0x000fea0003800200 */
.L_x_67:
[----:B------:R-:W-:Y:S05]  /*4410*/  @!P5 BRA `(.L_x_66) ;  /* 0x0000000000f0d947 */ /* 0x000fea0003800000 */
[----:B-1----:R-:W-:Y:S01]  /*4420*/  IADD3 R12, PT, PT, R7, -0x1, RZ ;  /* 0xffffffff070c7810 */ /* 0x002fe20007ffe0ff */
        /* <DEDUP_REMOVED lines=12> */
[----:B------:R-:W1:Y:S04]  /*44f0*/  LDS.U16 R20, [R23] ;  /* 0x0000000017147984 */ /* 0x000e680000000400 */
[----:B------:R-:W1:Y:S04]  /*4500*/  LDS.U16 R14, [R23+0x40] ;  /* 0x00004000170e7984 */ /* 0x000e680000000400 */
[----:B------:R-:W1:Y:S04]  /*4510*/  LDS.U16 R16, [R23+0x80] ;  /* 0x0000800017107984 */ /* 0x000e680000000400 */
[----:B0-----:R-:W0:Y:S01]  /*4520*/  LDS.U16 R18, [R23+0xc0] ;  /* 0x0000c00017127984 */ /* 0x001e220000000400 */
[----:B-1----:R-:W-:-:S02]  /*4530*/  HADD2.F32 R20, -RZ, R20.H0_H0 ;  /* 0x20000014ff147230 */ /* 0x002fc40000004100 */
[----:B------:R-:W-:Y:S02]  /*4540*/  HADD2.F32 R14, -RZ, R14.H0_H0 ;  /* 0x2000000eff0e7230 */ /* 0x000fe40000004100 */
[----:B------:R-:W-:Y:S02]  /*4550*/  HADD2.F32 R16, -RZ, R16.H0_H0 ;  /* 0x20000010ff107230 */ /* 0x000fe40000004100 */
[----:B0-----:R-:W-:Y:S02]  /*4560*/  HADD2.F32 R18, -RZ, R18.H0_H0 ;  /* 0x20000012ff127230 */ /* 0x001fe40000004100 */
[C---:B--2---:R-:W-:Y:S01]  /*4570*/  FMUL R19, R42.reuse, R19 ;  /* 0x000000132a137220 */ /* 0x044fe20000400000 */
[----:B---3--:R-:W-:-:S03]  /*4580*/  FMUL R21, R42, R21 ;  /* 0x000000152a157220 */ /* 0x008fc60000400000 */
[----:B------:R-:W-:Y:S01]  /*4590*/  FFMA R19, R40, R20, R19 ;  /* 0x0000001428137223 */ /* 0x000fe20000000013 */
[----:B----4-:R-:W-:Y:S01]  /*45a0*/  FMUL R17, R42, R17 ;  /* 0x000000112a117220 */ /* 0x010fe20000400000 */
[----:B------:R-:W-:-:S03]  /*45b0*/  FFMA R21, R40, R14, R21 ;  /* 0x0000000e28157223 */ /* 0x000fc60000000015 */
[----:B------:R1:W-:Y:S01]  /*45c0*/  STL [R12], R19 ;  /* 0x000000130c007387 */ /* 0x0003e20000100800 */
[----:B-----5:R-:W-:Y:S01]  /*45d0*/  FMUL R15, R42, R15 ;  /* 0x0000000f2a0f7220 */ /* 0x020fe20000400000 */
[C---:B------:R-:W-:Y:S02]  /*45e0*/  FFMA R17, R40.reuse, R16, R17 ;  /* 0x0000001028117223 */ /* 0x040fe40000000011 */
[----:B------:R1:W-:Y:S01]  /*45f0*/  STL [R12+0x4], R21 ;  /* 0x000004150c007387 */ /* 0x0003e20000100800 */
[----:B------:R-:W-:-:S03]  /*4600*/  FFMA R15, R40, R18, R15 ;  /* 0x00000012280f7223 */ /* 0x000fc6000000000f */
[----:B------:R1:W-:Y:S04]  /*4610*/  STL [R12+0x8], R17 ;  /* 0x000008110c007387 */ /* 0x0003e80000100800 */
[----:B------:R1:W-:Y:S02]  /*4620*/  STL [R12+0xc], R15 ;  /* 0x00000c0f0c007387 */ /* 0x0003e40000100800 */
.L_x_70:
[----:B------:R-:W-:Y:S05]  /*4630*/  BSYNC.RECONVERGENT B2 ;  /* 0x0000000000027941 */ /* 0x000fea0003800200 */
.L_x_69:
        /* <DEDUP_REMOVED lines=26> */
.L_x_66:
[----:B------:R-:W-:Y:S05]  /*47e0*/  BSYNC.RECONVERGENT B1 ;  /* 0x0000000000017941 */ /* 0x000fea0003800200 */
.L_x_65:
[----:B------:R-:W-:Y:S01]  /*47f0*/  IADD3 R40, PT, PT, R38, R9, RZ ;  /* 0x0000000926287210 */ /* 0x000fe20007ffe0ff */
[----:B------:R-:W-:Y:S01]  /*4800*/  BSSY.RECONVERGENT B1, `(.L_x_71) ;  /* 0x0000043000017945 */ /* 0x000fe20003800200 */
[----:B------:R-:W-:Y:S01]  /*4810*/  HFMA2 R38, -RZ, RZ, 0, 0 ;  /* 0x00000000ff267431 */ /* 0x000fe200000001ff */
[----:B-1----:R-:W-:Y:S02]  /*4820*/  MOV R21, RZ ;  /* 0x000000ff00157202 */ /* 0x002fe40000000f00 */
[----:B------:R-:W-:Y:S05]  /*4830*/  @!P1 BRA `(.L_x_72) ;  /* 0x0000000000fc9947 */ /* 0x000fea0003800000 */
[----:B------:R-:W-:Y:S01]  /*4840*/  BSSY.RECONVERGENT B2, `(.L_x_73) ;  /* 0x000003d000027945 */ /* 0x000fe20003800200 */
[----:B------:R-:W-:Y:S02]  /*4850*/  MOV R38, RZ ;  /* 0x000000ff00267202 */ /* 0x000fe40000000f00 */
[----:B------:R-:W-:-:S07]  /*4860*/  MOV R43, RZ ;  /* 0x000000ff002b7202 */ /* 0x000fce0000000f00 */
.L_x_74:
[----:B------:R-:W-:-:S05]  /*4870*/  LEA R44, R43, UR9, 0x2 ;  /* 0x000000092b2c7c11 */ /* 0x000fca000f8e10ff */
[----:B------:R-:W5:Y:S04]  /*4880*/  LDL.128 R20, [R44] ;  /* 0x000000002c147983 */ /* 0x000f680000100c00 */
[----:B0-----:R-:W5:Y:S01]  /*4890*/  LDL.128 R16, [R44+0x10] ;  /* 0x000010002c107983 */ /* 0x001f620000100c00 */
[----:B------:R-:W-:-:S04]  /*48a0*/  LEA R42, R43, R40, 0x5 ;  /* 0x000000282b2a7211 */ /* 0x000fc800078e28ff */
[----:B------:R-:W-:-:S05]  /*48b0*/  LEA R42, R42, R29, 0x1 ;  /* 0x0000001d2a2a7211 */ /* 0x000fca00078e08ff */
[----:B--234-:R-:W0:Y:S02]  /*48c0*/  LDS.U16 R12, [R42] ;  /* 0x000000002a0c7984 */ /* 0x01ce240000000400 */
[----:B0-----:R-:W-:Y:S02]  /*48d0*/  HADD2.F32 R13, -RZ, R12.H0_H0 ;  /* 0x2000000cff0d7230 */ /* 0x001fe40000004100 */
[----:B------:R-:W0:Y:S02]  /*48e0*/  LDS.U16 R12, [R42+0x40] ;  /* 0x000040002a0c7984 */ /* 0x000e240000000400 */
[----:B0-----:R-:W-:Y:S02]  /*48f0*/  HADD2.F32 R12, -RZ, R12.H0_H0 ;  /* 0x2000000cff0c7230 */ /* 0x001fe40000004100 */
[----:B-----5:R-:W-:Y:S02]  /*4900*/  FFMA R20, R13, R20, R38 ;  /* 0x000000140d147223 */ /* 0x020fe40000000026 */
[----:B------:R-:W0:Y:S02]  /*4910*/  LDS.U16 R13, [R42+0x80] ;  /* 0x000080002a0d7984 */ /* 0x000e240000000400 */
[----:B------:R-:W-:-:S02]  /*4920*/  FFMA R21, R21, R12, R20 ;  /* 0x0000000c15157223 */ /* 0x000fc40000000014 */
[----:B------:R-:W1:Y:S04]  /*4930*/  LDS.U16 R20, [R42+0xc0] ;  /* 0x0000c0002a147984 */ /* 0x000e680000000400 */
[----:B------:R-:W2:Y:S01]  /*4940*/  LDS.U16 R38, [R42+0x100] ;  /* 0x000100002a267984 */ /* 0x000ea20000000400 */
[----:B0-----:R-:W-:-:S05]  /*4950*/  HADD2.F32 R13, -RZ, R13.H0_H0 ;  /* 0x2000000dff0d7230 */ /* 0x001fca0000004100 */
[----:B------:R-:W-:Y:S02]  /*4960*/  FFMA R22, R22, R13, R21 ;  /* 0x0000000d16167223 */ /* 0x000fe40000000015 */
[----:B------:R-:W3:Y:S01]  /*4970*/  LDL.128 R12, [R44+0x20] ;  /* 0x000020002c0c7983 */ /* 0x000ee20000100c00 */
[----:B-1----:R-:W-:-:S05]  /*4980*/  HADD2.F32 R20, -RZ, R20.H0_H0 ;  /* 0x20000014ff147230 */ /* 0x002fca0000004100 */
[----:B------:R-:W-:Y:S02]  /*4990*/  FFMA R45, R23, R20, R22 ;  /* 0x00000014172d7223 */ /* 0x000fe40000000016 */
[----:B------:R-:W4:Y:S01]  /*49a0*/  LDL.128 R20, [R44+0x30] ;  /* 0x000030002c147983 */ /* 0x000f220000100c00 */
[----:B--2---:R-:W-:Y:S01]  /*49b0*/  HADD2.F32 R38, -RZ, R38.H0_H0 ;  /* 0x20000026ff267230 */ /* 0x004fe20000004100 */
[----:B------:R-:W-:-:S04]  /*49c0*/  IADD3 R43, PT, PT, R43, 0x10, RZ ;  /* 0x000000102b2b7810 */ /* 0x000fc80007ffe0ff */
[----:B------:R-:W-:Y:S01]  /*49d0*/  FFMA R16, R38, R16, R45 ;  /* 0x0000001026107223 */ /* 0x000fe2000000002d */
        /* <DEDUP_REMOVED lines=15> */
[----:B---3--:R-:W-:Y:S01]  /*4ad0*/  FFMA R18, R18, R12, R17 ;  /* 0x0000000c12127223 */ /* 0x008fe20000000011 */
[----:B------:R-:W-:Y:S01]  /*4ae0*/  HADD2.F32 R17, -RZ, R16.H0_H0 ;  /* 0x20000010ff117230 */ /* 0x000fe20000004100 */
[----:B------:R-:W0:Y:S04]  /*4af0*/  LDS.U16 R12, [R42+0x280] ;  /* 0x000280002a0c7984 */ /* 0x000e280000000400 */
[----:B------:R-:W1:Y:S01]  /*4b00*/  LDS.U16 R16, [R42+0x2c0] ;  /* 0x0002c0002a107984 */ /* 0x000e620000000400 */
[----:B------:R-:W-:-:S03]  /*4b10*/  FFMA R45, R13, R17, R18 ;  /* 0x000000110d2d7223 */ /* 0x000fc60000000012 */
[----:B------:R-:W2:Y:S04]  /*4b20*/  LDS.U16 R17, [R42+0x300] ;  /* 0x000300002a117984 */ /* 0x000ea80000000400 */
[----:B------:R-:W3:Y:S04]  /*4b30*/  LDS.U16 R18, [R42+0x340] ;  /* 0x000340002a127984 */ /* 0x000ee80000000400 */
[----:B------:R-:W5:Y:S01]  /*4b40*/  LDS.U16 R13, [R42+0x380] ;  /* 0x000380002a0d7984 */ /* 0x000f620000000400 */
[----:B0-----:R-:W-:Y:S02]  /*4b50*/  HADD2.F32 R12, -RZ, R12.H0_H0 ;  /* 0x2000000cff0c7230 */ /* 0x001fe40000004100 */
[----:B-1----:R-:W-:-:S03]  /*4b60*/  HADD2.F32 R16, -RZ, R16.H0_H0 ;  /* 0x20000010ff107230 */ /* 0x002fc60000004100 */
[----:B------:R-:W-:-:S04]  /*4b70*/  FFMA R12, R14, R12, R45 ;  /* 0x0000000c0e0c7223 */ /* 0x000fc8000000002d */
[----:B------:R-:W-:Y:S01]  /*4b80*/  FFMA R15, R15, R16, R12 ;  /* 0x000000100f0f7223 */ /* 0x000fe2000000000c */
[----:B--2---:R-:W-:Y:S02]  /*4b90*/  HADD2.F32 R12, -RZ, R17.H0_H0 ;  /* 0x20000011ff0c7230 */ /* 0x004fe40000004100 */
[----:B---3--:R-:W-:-:S03]  /*4ba0*/  HADD2.F32 R18, -RZ, R18.H0_H0 ;  /* 0x20000012ff127230 */ /* 0x008fc60000004100 */
[----:B----4-:R-:W-:Y:S01]  /*4bb0*/  FFMA R12, R12, R20, R15 ;  /* 0x000000140c0c7223 */ /* 0x010fe2000000000f */
[----:B-----5:R-:W-:-:S03]  /*4bc0*/  HADD2.F32 R13, -RZ, R13.H0_H0 ;  /* 0x2000000dff0d7230 */ /* 0x020fc60000004100 */
[----:B------:R-:W-:-:S04]  /*4bd0*/  FFMA R21, R21, R18, R12 ;  /* 0x0000001215157223 */ /* 0x000fc8000000000c */
[----:B------:R-:W-:-:S04]  /*4be0*/  FFMA R22, R22, R13, R21 ;  /* 0x0000000d16167223 */ /* 0x000fc80000000015 */
[----:B------:R-:W-:Y:S01]  /*4bf0*/  FFMA R38, R23, R19, R22 ;  /* 0x0000001317267223 */ /* 0x000fe20000000016 */
[----:B------:R-:W-:Y:S06]  /*4c00*/  @P4 BRA `(.L_x_74) ;  /* 0xfffffffc00184947 */ /* 0x000fec000383ffff */
[----:B------:R-:W-:Y:S05]  /*4c10*/  BSYNC.RECONVERGENT B2 ;  /* 0x0000000000027941 */ /* 0x000fea0003800200 */
.L_x_73:
[----:B------:R-:W-:-:S07]  /*4c20*/  MOV R21, R6 ;  /* 0x0000000600157202 */ /* 0x000fce0000000f00 */
.L_x_72:
[----:B------:R-:W-:Y:S05]  /*4c30*/  BSYNC.RECONVERGENT B1 ;  /* 0x0000000000017941 */ /* 0x000fea0003800200 */
.L_x_71:
[----:B------:R-:W-:Y:S04]  /*4c40*/  BSSY.RECONVERGENT B1, `(.L_x_75) ;  /* 0x0000050000017945 */ /* 0x000fe80003800200 */
[----:B------:R-:W-:Y:S05]  /*4c50*/  @!P3 BRA `(.L_x_76) ;  /* 0x000000040038b947 */ /* 0x000fea0003800000 */
[----:B--234-:R-:W-:Y:S01]  /*4c60*/  IADD3 R12, PT, PT, R3, -0x1, RZ ;  /* 0xffffffff030c7810 */ /* 0x01cfe20007ffe0ff */
[----:B------:R-:W-:Y:S01]  /*4c70*/  BSSY.RECONVERGENT B2, `(.L_x_77) ;  /* 0x0000022000027945 */ /* 0x000fe20003800200 */
[----:B------:R-:W-:Y:S02]  /*4c80*/  ISETP.NE.AND P5, PT, R7, RZ, PT ;  /* 0x000000ff0700720c */ /* 0x000fe40003fa5270 */
[----:B------:R-:W-:-:S13]  /*4c90*/  ISETP.GE.U32.AND P4, PT, R12, 0x7, PT ;  /* 0x000000070c00780c */ /* 0x000fda0003f86070 */
[----:B------:R-:W-:Y:S05]  /*4ca0*/  @!P4 BRA `(.L_x_78) ;  /* 0x000000000078c947 */ /* 0x000fea0003800000 */
[----:B------:R-:W-:-:S05]  /*4cb0*/  LEA R42, R21, UR9, 0x2 ;  /* 0x00000009152a7c11 */ /* 0x000fca000f8e10ff */
[----:B------:R-:W2:Y:S04]  /*4cc0*/  LDL.128 R12, [R42] ;  /* 0x000000002a0c7983 */ /* 0x000ea80000100c00 */
[----:B0-----:R0:W3:Y:S01]  /*4cd0*/  LDL.128 R16, [R42+0x10] ;  /* 0x000010002a107983 */ /* 0x0010e20000100c00 */
        /* <DEDUP_REMOVED lines=27> */
.L_x_78:
[----:B------:R-:W-:Y:S05]  /*4e90*/  BSYNC.RECONVERGENT B2 ;  /* 0x0000000000027941 */ /* 0x000fea0003800200 */
.L_x_77:
        /* <DEDUP_REMOVED lines=11> */
[----:B------:R-:W1:Y:S04]  /*4f50*/  LDS.U16 R17, [R16] ;  /* 0x0000000010117984 */ /* 0x000e680000000400 */
[----:B0-----:R-:W0:Y:S04]  /*4f60*/  LDS.U16 R18, [R16+0x40] ;  /* 0x0000400010127984 */ /* 0x001e280000000400 */
[----:B------:R-:W3:Y:S04]  /*4f70*/  LDS.U16 R20, [R16+0x80] ;  /* 0x0000800010147984 */ /* 0x000ee80000000400 */
[----:B------:R-:W4:Y:S01]  /*4f80*/  LDS.U16 R22, [R16+0xc0] ;  /* 0x0000c00010167984 */ /* 0x000f220000000400 */
[----:B-1----:R-:W-:-:S02]  /*4f90*/  HADD2.F32 R17, -RZ, R17.H0_H0 ;  /* 0x20000011ff117230 */ /* 0x002fc40000004100 */
[----:B0-----:R-:W-:Y:S02]  /*4fa0*/  HADD2.F32 R19, -RZ, R18.H0_H0 ;  /* 0x20000012ff137230 */ /* 0x001fe40000004100 */
[----:B---3--:R-:W-:Y:S02]  /*4fb0*/  HADD2.F32 R20, -RZ, R20.H0_H0 ;  /* 0x20000014ff147230 */ /* 0x008fe40000004100 */
[----:B--2---:R-:W-:Y:S01]  /*4fc0*/  FFMA R38, R17, R12, R38 ;  /* 0x0000000c11267223 */ /* 0x004fe20000000026 */
[----:B----4-:R-:W-:-:S03]  /*4fd0*/  HADD2.F32 R17, -RZ, R22.H0_H0 ;  /* 0x20000016ff117230 */ /* 0x010fc60000004100 */
[----:B------:R-:W-:-:S04]  /*4fe0*/  FFMA R13, R19, R13, R38 ;  /* 0x0000000d130d7223 */ /* 0x000fc80000000026 */
[----:B------:R-:W-:-:S04]  /*4ff0*/  FFMA R14, R20, R14, R13 ;  /* 0x0000000e140e7223 */ /* 0x000fc8000000000d */
[----:B------:R-:W-:-:S07]  /*5000*/  FFMA R38, R17, R15, R14 ;  /* 0x0000000f11267223 */ /* 0x000fce000000000e */
.L_x_80:
[----:B------:R-:W-:Y:S05]  /*5010*/  BSYNC.RECONVERGENT B2 ;  /* 0x0000000000027941 */ /* 0x000fea0003800200 */
.L_x_79:
[----:B------:R-:W-:Y:S05]  /*5020*/  @!P5 BRA `(.L_x_76) ;  /* 0x000000000044d947 */ /* 0x000fea0003800000 */
[----:B------:R-:W-:-:S05]  /*5030*/  LEA R16, R21, UR9, 0x2 ;  /* 0x0000000915107c11 */ /* 0x000fca000f8e10ff */
[----:B------:R-:W2:Y:S01]  /*5040*/  LDL.64 R12, [R16] ;  /* 0x00000000100c7983 */ /* 0x000ea20000100a00 */
[----:B------:R-:W-:Y:S02]  /*5050*/  LEA R14, R21, R40, 0x5 ;  /* 0x00000028150e7211 */ /* 0x000fe400078e28ff */
[----:B------:R-:W-:Y:S02]  /*5060*/  ISETP.NE.AND P4, PT, R2, 0x1, PT ;  /* 0x000000010200780c */ /* 0x000fe40003f85270 */
[----:B0-----:R-:W-:-:S05]  /*5070*/  LEA R18, R14, R29, 0x1 ;  /* 0x0000001d0e127211 */ /* 0x001fca00078e08ff */
        /* <DEDUP_REMOVED lines=12> */
.L_x_76:
[----:B------:R-:W-:Y:S05]  /*5140*/  BSYNC.RECONVERGENT B1 ;  /* 0x0000000000017941 */ /* 0x000fea0003800200 */
.L_x_75:
[----:B------:R-:W1:Y:S01]  /*5150*/  LDC R20, c[0x0][0x3b0] ;  /* 0x0000ec00ff147b82 */ /* 0x000e620000000800 */
[----:B------:R-:W-:-:S03]  /*5160*/  UMOV UR6, 0xffffffff ;  /* 0xffffffff00067882 */ /* 0x000fc60000000000 */
[----:B------:R-:W-:Y:S05]  /*5170*/  BRA.DIV UR6, `(.L_x_81) ;  /* 0x0000006e069c7947 */ /* 0x000fea000b800000 */
[----:B------:R-:W5:Y:S02]  /*5180*/  SHFL.BFLY PT, R15, R38, 0x10, 0x1f ;  /* 0x0e001f00260f7f89 */ /* 0x000f6400000e0000 */
[----:B-----5:R-:W-:-:S05]  /*5190*/  FADD R23, R15, R38 ;  /* 0x000000260f177221 */ /* 0x020fca0000000000 */
[----:B------:R-:W5:Y:S02]  /*51a0*/  SHFL.BFLY PT, R15, R23, 0x8, 0x1f ;  /* 0x0d001f00170f7f89 */ /* 0x000f6400000e0000 */
[----:B-----5:R-:W-:-:S05]  /*51b0*/  FADD R16, R23, R15 ;  /* 0x0000000f17107221 */ /* 0x020fca0000000000 */
[----:B------:R-:W5:Y:S02]  /*51c0*/  SHFL.BFLY PT, R15, R16, 0x4, 0x1f ;  /* 0x0c801f00100f7f89 */ /* 0x000f6400000e0000 */
[----:B-----5:R-:W-:-:S05]  /*51d0*/  FADD R17, R16, R15 ;  /* 0x0000000f10117221 */ /* 0x020fca0000000000 */
[----:B------:R-:W0:Y:S02]  /*51e0*/  SHFL.BFLY PT, R15, R17, 0x2, 0x1f ;  /* 0x0c401f00110f7f89 */ /* 0x000e2400000e0000 */
[----:B0-----:R-:W-:-:S05]  /*51f0*/  FADD R18, R17, R15 ;  /* 0x0000000f11127221 */ /* 0x001fca0000000000 */
[----:B------:R0:W0:Y:S02]  /*5200*/  SHFL.BFLY PT, R15, R18, 0x1, 0x1f ;  /* 0x0c201f00120f7f89 */ /* 0x00002400000e0000 */
.L_x_224:
[----:B0-----:R-:W-:Y:S01]  /*5210*/  FADD R15, R18, R15 ;  /* 0x0000000f120f7221 */ /* 0x001fe20000000000 */
[----:B------:R-:W-:Y:S01]  /*5220*/  BSSY.RECONVERGENT B1, `(.L_x_82) ;  /* 0x0000064000017945 */ /* 0x000fe20003800200 */
[----:B--234-:R-:W-:Y:S02]  /*5230*/  HFMA2 R13, -RZ, RZ, 0, 0 ;  /* 0x00000000ff0d7431 */ /* 0x01cfe400000001ff */
        /* <DEDUP_REMOVED lines=10> */
[----:B------:R-:W0:Y:S08]  /*52e0*/  MUFU.EX2 R42, R12 ;  /* 0x0000000c002a7308 */ /* 0x000e300000000800 */
[----:B------:R-:W1:Y:S01]  /*52f0*/  MUFU.EX2 R41, R15 ;  /* 0x0000000f00297308 */ /* 0x000e620000000800 */
[----:B0-----:R-:W-:Y:S01]  /*5300*/  @!P4 FMUL R42, R42, R42 ;  /* 0x0000002a2a2ac220 */ /* 0x001fe20000400000 */
[----:B-1----:R-:W-:-:S04]  /*5310*/  @!P5 FMUL R41, R41, R41 ;  /* 0x000000292929d220 */ /* 0x002fc80000400000 */
[----:B------:R-:W-:Y:S01]  /*5320*/  FFMA R39, R39, R42, R41 ;  /* 0x0000002a27277223 */ /* 0x000fe20000000029 */
[----:B------:R-:W-:Y:S06]  /*5330*/  @!P1 BRA `(.L_x_83) ;  /* 0x0000000400489947 */ /* 0x000fec0003800000 */
[----:B------:R-:W-:Y:S01]  /*5340*/  BSSY.RECONVERGENT B2, `(.L_x_84) ;  /* 0x0000050000027945 */ /* 0x000fe20003800200 */
[----:B------:R-:W-:-:S07]  /*5350*/  MOV R44, RZ ;  /* 0x000000ff002c7202 */ /* 0x000fce0000000f00 */
.L_x_85:
[----:B0-----:R-:W-:-:S05]  /*5360*/  LEA R43, R44, UR5, 0x2 ;  /* 0x000000052c2b7c11 */ /* 0x001fca000f8e10ff */
[----:B------:R-:W2:Y:S04]  /*5370*/  LDL.128 R12, [R43] ;  /* 0x000000002b0c7983 */ /* 0x000ea80000100c00 */
[----:B------:R-:W3:Y:S01]  /*5380*/  LDL.128 R16, [R43+0x10] ;  /* 0x000010002b107983 */ /* 0x000ee20000100c00 */
[----:B------:R-:W-:-:S04]  /*5390*/  LEA R45, R44, R40, 0x5 ;  /* 0x000000282c2d7211 */ /* 0x000fc800078e28ff */
[----:B------:R-:W-:-:S05]  /*53a0*/  LEA R45, R45, R8, 0x1 ;  /* 0x000000082d2d7211 */ /* 0x000fca00078e08ff */
[----:B------:R-:W0:Y:S02]  /*53b0*/  LDS.U16 R20, [R45] ;  /* 0x000000002d147984 */ /* 0x000e240000000400 */
[----:B0-----:R-:W-:Y:S02]  /*53c0*/  HADD2.F32 R20, -RZ, R20.H0_H0 ;  /* 0x20000014ff147230 */ /* 0x001fe40000004100 */
[C---:B--2---:R-:W-:Y:S01]  /*53d0*/  FMUL R12, R42.reuse, R12 ;  /* 0x0000000c2a0c7220 */ /* 0x044fe20000400000 */
[C---:B------:R-:W-:Y:S01]  /*53e0*/  FMUL R22, R42.reuse, R13 ;  /* 0x0000000d2a167220 */ /* 0x040fe20000400000 */
[----:B------:R-:W-:Y:S02]  /*53f0*/  FMUL R14, R42, R14 ;  /* 0x0000000e2a0e7220 */ /* 0x000fe40000400000 */
[----:B------:R-:W-:Y:S02]  /*5400*/  FFMA R12, R41, R20, R12 ;  /* 0x00000014290c7223 */ /* 0x000fe4000000000c */
[----:B------:R-:W0:Y:S02]  /*5410*/  LDS.U16 R20, [R45+0x40] ;  /* 0x000040002d147984 */ /* 0x000e240000000400 */
[----:B0-----:R-:W-:-:S05]  /*5420*/  HADD2.F32 R20, -RZ, R20.H0_H0 ;  /* 0x20000014ff147230 */ /* 0x001fca0000004100 */
[----:B------:R-:W-:Y:S01]  /*5430*/  FFMA R13, R41, R20, R22 ;  /* 0x00000014290d7223 */ /* 0x000fe20000000016 */
[----:B------:R-:W-:Y:S01]  /*5440*/  FMUL R22, R42, R15 ;  /* 0x0000000f2a167220 */ /* 0x000fe20000400000 */
[----:B------:R-:W0:Y:S02]  /*5450*/  LDS.U16 R20, [R45+0x80] ;  /* 0x000080002d147984 */ /* 0x000e240000000400 */
[----:B0-----:R-:W-:-:S05]  /*5460*/  HADD2.F32 R20, -RZ, R20.H0_H0 ;  /* 0x20000014ff147230 */ /* 0x001fca0000004100 */
[----:B------:R-:W-:Y:S02]  /*5470*/  FFMA R14, R41, R20, R14 ;  /* 0x00000014290e7223 */ /* 0x000fe4000000000e */
[----:B------:R-:W0:Y:S02]  /*5480*/  LDS.U16 R20, [R45+0xc0] ;  /* 0x0000c0002d147984 */ /* 0x000e240000000400 */
[----:B0-----:R-:W-:-:S05]  /*5490*/  HADD2.F32 R20, -RZ, R20.H0_H0 ;  /* 0x20000014ff147230 */ /* 0x001fca0000004100 */
[----:B------:R-:W-:Y:S02]  /*54a0*/  FFMA R15, R41, R20, R22 ;  /* 0x00000014290f7223 */ /* 0x000fe40000000016 */
[----:B------:R-:W0:Y:S04]  /*54b0*/  LDS.U16 R20, [R45+0x100] ;  /* 0x000100002d147984 */ /* 0x000e280000000400 */
[----:B------:R1:W-:Y:S04]  /*54c0*/  STL.128 [R43], R12 ;  /* 0x0000000c2b007387 */ /* 0x0003e80000100c00 */
[----:B-1----:R-:W2:Y:S01]  /*54d0*/  LDL.128 R12, [R43+0x20] ;  /* 0x000020002b0c7983 */ /* 0x002ea20000100c00 */
[C---:B---3--:R-:W-:Y:S01]  /*54e0*/  FMUL R16, R42.reuse, R16 ;  /* 0x000000102a107220 */ /* 0x048fe20000400000 */
[C---:B------:R-:W-:Y:S01]  /*54f0*/  FMUL R22, R42.reuse, R17 ;  /* 0x000000112a167220 */ /* 0x040fe20000400000 */
[----:B------:R-:W-:Y:S01]  /*5500*/  FMUL R18, R42, R18 ;  /* 0x000000122a127220 */ /* 0x000fe20000400000 */
[----:B0-----:R-:W-:-:S05]  /*5510*/  HADD2.F32 R20, -RZ, R20.H0_H0 ;  /* 0x20000014ff147230 */ /* 0x001fca0000004100 */
        /* <DEDUP_REMOVED lines=11> */
[----:B------:R-:W3:Y:S01]  /*55d0*/  LDL.128 R20, [R43+0x30] ;  /* 0x000030002b147983 */ /* 0x000ee20000100c00 */
[----:B------:R-:W-:-:S03]  /*55e0*/  IADD3 R44, PT, PT, R44, 0x10, RZ ;  /* 0x000000102c2c7810 */ /* 0x000fc60007ffe0ff */
[----:B------:R-:W-:Y:S01]  /*55f0*/  STL.128 [R43+0x10], R16 ;  /* 0x000010102b007387 */ /* 0x000fe20000100c00 */
[----:B------:R-:W-:-:S03]  /*5600*/  ISETP.NE.AND P4, PT, R44, R6, PT ;  /* 0x000000062c00720c */ /* 0x000fc60003f85270 */
[----:B------:R-:W0:Y:S04]  /*5610*/  LDS.U16 R16, [R45+0x200] ;  /* 0x000200002d107984 */ /* 0x000e280000000400 */
[----:B------:R-:W1:Y:S04]  /*5620*/  LDS.U16 R19, [R45+0x300] ;  /* 0x000300002d137984 */ /* 0x000e680000000400 */
[----:B------:R-:W-:Y:S01]  /*5630*/  LDS.U16 R17, [R45+0x3c0] ;  /* 0x0003c0002d117984 */ /* 0x000fe20000000400 */
[----:B0-----:R-:W-:Y:S02]  /*5640*/  HADD2.F32 R16, -RZ, R16.H0_H0 ;  /* 0x20000010ff107230 */ /* 0x001fe40000004100 */
[----:B-1----:R-:W-:-:S02]  /*5650*/  HADD2.F32 R19, -RZ, R19.H0_H0 ;  /* 0x20000013ff137230 */ /* 0x002fc40000004100 */
[C---:B--2---:R-:W-:Y:S01]  /*5660*/  FMUL R12, R42.reuse, R12 ;  /* 0x0000000c2a0c7220 */ /* 0x044fe20000400000 */
[C---:B------:R-:W-:Y:S01]  /*5670*/  FMUL R13, R42.reuse, R13 ;  /* 0x0000000d2a0d7220 */ /* 0x040fe20000400000 */
[C---:B------:R-:W-:Y:S01]  /*5680*/  FMUL R14, R42.reuse, R14 ;  /* 0x0000000e2a0e7220 */ /* 0x040fe20000400000 */
[----:B------:R-:W-:Y:S01]  /*5690*/  FMUL R18, R42, R15 ;  /* 0x0000000f2a127220 */ /* 0x000fe20000400000 */
[----:B------:R-:W-:Y:S02]  /*56a0*/  FFMA R12, R41, R16, R12 ;  /* 0x00000010290c7223 */ /* 0x000fe4000000000c */
[----:B------:R-:W0:Y:S02]  /*56b0*/  LDS.U16 R16, [R45+0x240] ;  /* 0x000240002d107984 */ /* 0x000e240000000400 */
[----:B0-----:R-:W-:-:S05]  /*56c0*/  HADD2.F32 R16, -RZ, R16.H0_H0 ;  /* 0x20000010ff107230 */ /* 0x001fca0000004100 */
[----:B------:R-:W-:Y:S02]  /*56d0*/  FFMA R13, R41, R16, R13 ;  /* 0x00000010290d7223 */ /* 0x000fe4000000000d */
[----:B------:R-:W0:Y:S02]  /*56e0*/  LDS.U16 R16, [R45+0x280] ;  /* 0x000280002d107984 */ /* 0x000e240000000400 */
[----:B0-----:R-:W-:-:S05]  /*56f0*/  HADD2.F32 R16, -RZ, R16.H0_H0 ;  /* 0x20000010ff107230 */ /* 0x001fca0000004100 */
[----:B------:R-:W-:Y:S02]  /*5700*/  FFMA R14, R41, R16, R14 ;  /* 0x00000010290e7223 */ /* 0x000fe4000000000e */
[----:B------:R-:W0:Y:S02]  /*5710*/  LDS.U16 R16, [R45+0x2c0] ;  /* 0x0002c0002d107984 */ /* 0x000e240000000400 */
[----:B0-----:R-:W-:-:S05]  /*5720*/  HADD2.F32 R16, -RZ, R16.H0_H0 ;  /* 0x20000010ff107230 */ /* 0x001fca0000004100 */
[----:B------:R-:W-:Y:S02]  /*5730*/  FFMA R15, R41, R16, R18 ;  /* 0x00000010290f7223 */ /* 0x000fe40000000012 */
[----:B------:R-:W0:Y:S04]  /*5740*/  LDS.U16 R18, [R45+0x340] ;  /* 0x000340002d127984 */ /* 0x000e280000000400 */
[----:B------:R-:W1:Y:S04]  /*5750*/  LDS.U16 R16, [R45+0x380] ;  /* 0x000380002d107984 */ /* 0x000e680000000400 */
[----:B------:R2:W-:Y:S01]  /*5760*/  STL.128 [R43+0x20], R12 ;  /* 0x0000200c2b007387 */ /* 0x0005e20000100c00 */
[C---:B---3--:R-:W-:Y:S01]  /*5770*/  FMUL R20, R42.reuse, R20 ;  /* 0x000000142a147220 */ /* 0x048fe20000400000 */
[----:B--2---:R-:W-:-:S03]  /*5780*/  FMUL R15, R42, R23 ;  /* 0x000000172a0f7220 */ /* 0x004fc60000400000 */
[----:B------:R-:W-:Y:S01]  /*5790*/  FFMA R12, R41, R19, R20 ;  /* 0x00000013290c7223 */ /* 0x000fe20000000014 */
[C---:B------:R-:W-:Y:S01]  /*57a0*/  FMUL R19, R42.reuse, R22 ;  /* 0x000000162a137220 */ /* 0x040fe20000400000 */
[----:B------:R-:W-:Y:S02]  /*57b0*/  HADD2.F32 R22, -RZ, R17.H0_H0 ;  /* 0x20000011ff167230 */ /* 0x000fe40000004100 */
[----:B------:R-:W-:-:S03]  /*57c0*/  FMUL R20, R42, R21 ;  /* 0x000000152a147220 */ /* 0x000fc60000400000 */
[----:B------:R-:W-:Y:S01]  /*57d0*/  FFMA R15, R41, R22, R15 ;  /* 0x00000016290f7223 */ /* 0x000fe2000000000f */
[----:B0-----:R-:W-:Y:S02]  /*57e0*/  HADD2.F32 R18, -RZ, R18.H0_H0 ;  /* 0x20000012ff127230 */ /* 0x001fe40000004100 */
[----:B-1----:R-:W-:-:S03]  /*57f0*/  HADD2.F32 R16, -RZ, R16.H0_H0 ;  /* 0x20000010ff107230 */ /* 0x002fc60000004100 */
[C---:B------:R-:W-:Y:S02]  /*5800*/  FFMA R13, R41.reuse, R18, R20 ;  /* 0x00000012290d7223 */ /* 0x040fe40000000014 */
[----:B------:R-:W-:-:S05]  /*5810*/  FFMA R14, R41, R16, R19 ;  /* 0x00000010290e7223 */ /* 0x000fca0000000013 */
[----:B------:R0:W-:Y:S01]  /*5820*/  STL.128 [R43+0x30], R12 ;  /* 0x0000300c2b007387 */ /* 0x0001e20000100c00 */
[----:B------:R-:W-:Y:S05]  /*5830*/  @P4 BRA `(.L_x_85) ;  /* 0xfffffff800c84947 */ /* 0x000fea000383ffff */
[----:B------:R-:W-:Y:S05]  /*5840*/  BSYNC.RECONVERGENT B2 ;  /* 0x0000000000027941 */ /* 0x000fea0003800200 */
.L_x_84:
[----:B0-----:R-:W-:-:S07]  /*5850*/  MOV R13, R6 ;  /* 0x00000006000d7202 */ /* 0x001fce0000000f00 */
.L_x_83:
[----:B------:R-:W-:Y:S05]  /*5860*/  BSYNC.RECONVERGENT B1 ;  /* 0x0000000000017941 */ /* 0x000fea0003800200 */
.L_x_82:
        /* <DEDUP_REMOVED lines=11> */
[----:B------:R-:W5:Y:S04]  /*5920*/  LDL R23, [R12+0xc] ;  /* 0x00000c000c177983 */ /* 0x000f680000100800 */
[----:B------:R-:W5:Y:S04]  /*5930*/  LDL R21, [R12+0x10] ;  /* 0x000010000c157983 */ /* 0x000f680000100800 */
[----:B------:R-:W5:Y:S04]  /*5940*/  LDL R17, [R12+0x14] ;  /* 0x000014000c117983 */ /* 0x000f680000100800 */
[----:B------:R-:W5:Y:S04]  /*5950*/  LDL R15, [R12+0x18] ;  /* 0x000018000c0f7983 */ /* 0x000f680000100800 */
[----:B------:R-:W5:Y:S01]  /*5960*/  LDL R19, [R12+0x1c] ;  /* 0x00001c000c137983 */ /* 0x000f620000100800 */
[----:B------:R-:W-:-:S02]  /*5970*/  LEA R14, R13, R40, 0x5 ;  /* 0x000000280d0e7211 */ /* 0x000fc400078e28ff */
[----:B------:R-:W-:Y:S02]  /*5980*/  IADD3 R13, PT, PT, R13, 0x8, RZ ;  /* 0x000000080d0d7810 */ /* 0x000fe40007ffe0ff */
[----:B------:R-:W-:-:S05]  /*5990*/  LEA R14, R14, R8, 0x1 ;  /* 0x000000080e0e7211 */ /* 0x000fca00078e08ff */
[----:B------:R-:W0:Y:S04]  /*59a0*/  LDS.U16 R16, [R14] ;  /* 0x000000000e107984 */ /* 0x000e280000000400 */
[----:B------:R-:W1:Y:S01]  /*59b0*/  LDS.U16 R22, [R14+0x80] ;  /* 0x000080000e167984 */ /* 0x000e620000000400 */
[----:B0-----:R-:W-:Y:S02]  /*59c0*/  HADD2.F32 R16, -RZ, R16.H0_H0 ;  /* 0x20000010ff107230 */ /* 0x001fe40000004100 */
[----:B-1----:R-:W-:Y:S02]  /*59d0*/  HADD2.F32 R22, -RZ, R22.H0_H0 ;  /* 0x20000016ff167230 */ /* 0x002fe40000004100 */
[----:B--2---:R-:W-:-:S04]  /*59e0*/  FMUL R18, R42, R18 ;  /* 0x000000122a127220 */ /* 0x004fc80000400000 */
[----:B------:R-:W-:Y:S01]  /*59f0*/  FFMA R16, R41, R16, R18 ;  /* 0x0000001029107223 */ /* 0x000fe20000000012 */
[C---:B---3--:R-:W-:Y:S01]  /*5a00*/  FMUL R20, R42.reuse, R43 ;  /* 0x0000002b2a147220 */ /* 0x048fe20000400000 */
[----:B------:R-:W0:Y:S01]  /*5a10*/  LDS.U16 R18, [R14+0x40] ;  /* 0x000040000e127984 */ /* 0x000e220000000400 */
[----:B----4-:R-:W-:-:S03]  /*5a20*/  FMUL R43, R42, R45 ;  /* 0x0000002d2a2b7220 */ /* 0x010fc60000400000 */
[----:B------:R-:W-:Y:S01]  /*5a30*/  STL [R12], R16 ;  /* 0x000000100c007387 */ /* 0x000fe20000100800 */
[----:B------:R-:W-:Y:S01]  /*5a40*/  FFMA R44, R41, R22, R43 ;  /* 0x00000016292c7223 */ /* 0x000fe2000000002b */
[C---:B-----5:R-:W-:Y:S02]  /*5a50*/  FMUL R23, R42.reuse, R23 ;  /* 0x000000172a177220 */ /* 0x060fe40000400000 */
[----:B------:R-:W1:Y:S04]  /*5a60*/  LDS.U16 R43, [R14+0xc0] ;  /* 0x0000c0000e2b7984 */ /* 0x000e680000000400 */
[----:B------:R-:W2:Y:S04]  /*5a70*/  LDS.U16 R16, [R14+0x140] ;  /* 0x000140000e107984 */ /* 0x000ea80000000400 */
[----:B------:R-:W3:Y:S04]  /*5a80*/  LDS.U16 R22, [R14+0x1c0] ;  /* 0x0001c0000e167984 */ /* 0x000ee80000000400 */
[----:B------:R-:W-:Y:S01]  /*5a90*/  STL [R12+0x8], R44 ;  /* 0x0000082c0c007387 */ /* 0x000fe20000100800 */
[----:B------:R-:W-:Y:S01]  /*5aa0*/  FMUL R19, R42, R19 ;  /* 0x000000132a137220 */ /* 0x000fe20000400000 */
[----:B0-----:R-:W-:-:S05]  /*5ab0*/  HADD2.F32 R18, -RZ, R18.H0_H0 ;  /* 0x20000012ff127230 */ /* 0x001fca0000004100 */
[----:B------:R-:W-:Y:S02]  /*5ac0*/  FFMA R45, R41, R18, R20 ;  /* 0x00000012292d7223 */ /* 0x000fe40000000014 */
[----:B------:R-:W0:Y:S01]  /*5ad0*/  LDS.U16 R20, [R14+0x100] ;  /* 0x000100000e147984 */ /* 0x000e220000000400 */
[----:B-1----:R-:W-:-:S03]  /*5ae0*/  HADD2.F32 R43, -RZ, R43.H0_H0 ;  /* 0x2000002bff2b7230 */ /* 0x002fc60000004100 */
[----:B------:R-:W1:Y:S01]  /*5af0*/  LDS.U16 R18, [R14+0x180] ;  /* 0x000180000e127984 */ /* 0x000e620000000400 */
[----:B--2---:R-:W-:-:S03]  /*5b00*/  HADD2.F32 R16, -RZ, R16.H0_H0 ;  /* 0x20000010ff107230 */ /* 0x004fc60000004100 */
[----:B------:R2:W-:Y:S01]  /*5b10*/  STL [R12+0x4], R45 ;  /* 0x0000042d0c007387 */ /* 0x0005e20000100800 */
[----:B---3--:R-:W-:-:S05]  /*5b20*/  HADD2.F32 R22, -RZ, R22.H0_H0 ;  /* 0x20000016ff167230 */ /* 0x008fca0000004100 */
[C---:B------:R-:W-:Y:S01]  /*5b30*/  FFMA R19, R41.reuse, R22, R19 ;  /* 0x0000001629137223 */ /* 0x040fe20000000013 */
[----:B--2---:R-:W-:Y:S01]  /*5b40*/  FMUL R45, R42, R21 ;  /* 0x000000152a2d7220 */ /* 0x004fe20000400000 */
[----:B------:R-:W-:-:S03]  /*5b50*/  FFMA R21, R41, R43, R23 ;  /* 0x0000002b29157223 */ /* 0x000fc60000000017 */
[----:B------:R2:W-:Y:S04]  /*5b60*/  STL [R12+0x1c], R19 ;  /* 0x00001c130c007387 */ /* 0x0005e80000100800 */
[----:B------:R2:W-:Y:S01]  /*5b70*/  STL [R12+0xc], R21 ;  /* 0x00000c150c007387 */ /* 0x0005e20000100800 */
[----:B0-----:R-:W-:Y:S02]  /*5b80*/  HADD2.F32 R20, -RZ, R20.H0_H0 ;  /* 0x20000014ff147230 */ /* 0x001fe40000004100 */
[----:B-1----:R-:W-:-:S03]  /*5b90*/  HADD2.F32 R18, -RZ, R18.H0_H0 ;  /* 0x20000012ff127230 */ /* 0x002fc60000004100 */
[----:B------:R-:W-:Y:S01]  /*5ba0*/  FFMA R23, R41, R20, R45 ;  /* 0x0000001429177223 */ /* 0x000fe2000000002d */
[C---:B------:R-:W-:Y:S01]  /*5bb0*/  FMUL R20, R42.reuse, R17 ;  /* 0x000000112a147220 */ /* 0x040fe20000400000 */
[----:B------:R-:W-:-:S03]  /*5bc0*/  FMUL R17, R42, R15 ;  /* 0x0000000f2a117220 */ /* 0x000fc60000400000 */
[C---:B------:R-:W-:Y:S01]  /*5bd0*/  FFMA R15, R41.reuse, R16, R20 ;  /* 0x00000010290f7223 */ /* 0x040fe20000000014 */
[----:B------:R-:W-:Y:S01]  /*5be0*/  FFMA R17, R41, R18, R17 ;  /* 0x0000001229117223 */ /* 0x000fe20000000011 */
[----:B------:R2:W-:Y:S04]  /*5bf0*/  STL [R12+0x10], R23 ;  /* 0x000010170c007387 */ /* 0x0005e80000100800 */
[----:B------:R2:W-:Y:S04]  /*5c00*/  STL [R12+0x14], R15 ;  /* 0x0000140f0c007387 */ /* 0x0005e80000100800 */
[----:B------:R2:W-:Y:S02]  /*5c10*/  STL [R12+0x18], R17 ;  /* 0x000018110c007387 */ /* 0x0005e40000100800 */
.L_x_89:
[----:B------:R-:W-:Y:S05]  /*5c20*/  BSYNC.RECONVERGENT B2 ;  /* 0x0000000000027941 */ /* 0x000fea0003800200 */
.L_x_88:
[----:B------:R-:W-:Y:S05]  /*5c30*/  @!P5 BRA `(.L_x_87) ;  /* 0x0000000000f0d947 */ /* 0x000fea0003800000 */
[----:B--2---:R-:W-:Y:S01]  /*5c40*/  IADD3 R12, PT, PT, R7, -0x1, RZ ;  /* 0xffffffff070c7810 */ /* 0x004fe20007ffe0ff */
        /* <DEDUP_REMOVED lines=9> */
[----:B------:R-:W-:-:S04]  /*5ce0*/  LEA R23, R13, R40, 0x5 ;  /* 0x000000280d177211 */ /* 0x000fc800078e28ff */
[----:B------:R-:W-:-:S05]  /*5cf0*/  LEA R23, R23, R8, 0x1 ;  /* 0x0000000817177211 */ /* 0x000fca00078e08ff */
[----:B------:R-:W0:Y:S04]  /*5d00*/  LDS.U16 R20, [R23] ;  /* 0x0000000017147984 */ /* 0x000e280000000400 */
[----:B------:R-:W-:Y:S04]  /*5d10*/  LDS.U16 R14, [R23+0x40] ;  /* 0x00004000170e7984 */ /* 0x000fe80000000400 */
[----:B------:R-:W-:Y:S04]  /*5d20*/  LDS.U16 R16, [R23+0x80] ;  /* 0x0000800017107984 */ /* 0x000fe80000000400 */
[----:B------:R-:W1:Y:S01]  /*5d30*/  LDS.U16 R18, [R23+0xc0] ;  /* 0x0000c00017127984 */ /* 0x000e620000000400 */
[----:B0-----:R-:W-:-:S02]  /*5d40*/  HADD2.F32 R22, -RZ, R20.H0_H0 ;  /* 0x20000014ff167230 */ /* 0x001fc40000004100 */
[----:B-1----:R-:W-:Y:S01]  /*5d50*/  HADD2.F32 R43, -RZ, R18.H0_H0 ;  /* 0x20000012ff2b7230 */ /* 0x002fe20000004100 */
[----:B------:R-:W-:Y:S01]  /*5d60*/  IADD3 R13, PT, PT, R13, 0x4, RZ ;  /* 0x000000040d0d7810 */ /* 0x000fe20007ffe0ff */
[----:B--2---:R-:W-:-:S04]  /*5d70*/  FMUL R20, R42, R19 ;  /* 0x000000132a147220 */ /* 0x004fc80000400000 */
[C---:B------:R-:W-:Y:S01]  /*5d80*/  FFMA R19, R41.reuse, R22, R20 ;  /* 0x0000001629137223 */ /* 0x040fe20000000014 */
[C---:B---3--:R-:W-:Y:S01]  /*5d90*/  FMUL R22, R42.reuse, R17 ;  /* 0x000000112a167220 */ /* 0x048fe20000400000 */
[----:B------:R-:W-:Y:S02]  /*5da0*/  HADD2.F32 R17, -RZ, R14.H0_H0 ;  /* 0x2000000eff117230 */ /* 0x000fe40000004100 */
[C---:B----4-:R-:W-:Y:S01]  /*5db0*/  FMUL R20, R42.reuse, R21 ;  /* 0x000000152a147220 */ /* 0x050fe20000400000 */
[----:B------:R-:W-:Y:S02]  /*5dc0*/  HADD2.F32 R21, -RZ, R16.H0_H0 ;  /* 0x20000010ff157230 */ /* 0x000fe40000004100 */
[----:B-----5:R-:W-:Y:S01]  /*5dd0*/  FMUL R14, R42, R15 ;  /* 0x0000000f2a0e7220 */ /* 0x020fe20000400000 */
[C---:B------:R-:W-:Y:S02]  /*5de0*/  FFMA R15, R41.reuse, R17, R20 ;  /* 0x00000011290f7223 */ /* 0x040fe40000000014 */
[C---:B------:R-:W-:Y:S01]  /*5df0*/  FFMA R17, R41.reuse, R21, R22 ;  /* 0x0000001529117223 */ /* 0x040fe20000000016 */
[----:B------:R-:W-:Y:S01]  /*5e00*/  FFMA R21, R41, R43, R14 ;  /* 0x0000002b29157223 */ /* 0x000fe2000000000e */
[----:B------:R0:W-:Y:S04]  /*5e10*/  STL [R12], R19 ;  /* 0x000000130c007387 */ /* 0x0001e80000100800 */
[----:B------:R0:W-:Y:S04]  /*5e20*/  STL [R12+0x4], R15 ;  /* 0x0000040f0c007387 */ /* 0x0001e80000100800 */
[----:B------:R0:W-:Y:S04]  /*5e30*/  STL [R12+0x8], R17 ;  /* 0x000008110c007387 */ /* 0x0001e80000100800 */
[----:B------:R0:W-:Y:S02]  /*5e40*/  STL [R12+0xc], R21 ;  /* 0x00000c150c007387 */ /* 0x0001e40000100800 */
.L_x_91:
[----:B------:R-:W-:Y:S05]  /*5e50*/  BSYNC.RECONVERGENT B2 ;  /* 0x0000000000027941 */ /* 0x000fea0003800200 */
.L_x_90:
[----:B------:R-:W-:Y:S05]  /*5e60*/  @!P5 BRA `(.L_x_87) ;  /* 0x000000000064d947 */ /* 0x000fea0003800000 */
[----:B0-----:R-:W-:-:S05]  /*5e70*/  LEA R12, R13, UR5, 0x2 ;  /* 0x000000050d0c7c11 */ /* 0x001fca000f8e10ff */
[----:B------:R-:W2:Y:S01]  /*5e80*/  LDL R15, [R12] ;  /* 0x000000000c0f7983 */ /* 0x000ea20000100800 */
[----:B------:R-:W-:Y:S02]  /*5e90*/  LEA R13, R13, R40, 0x5 ;  /* 0x000000280d0d7211 */ /* 0x000fe400078e28ff */
[----:B------:R-:W-:Y:S02]  /*5ea0*/  ISETP.NE.AND P4, PT, R2, 0x1, PT ;  /* 0x000000010200780c */ /* 0x000fe40003f85270 */
[----:B------:R-:W-:-:S05]  /*5eb0*/  LEA R17, R13, R8, 0x1 ;  /* 0x000000080d117211 */ /* 0x000fca00078e08ff */
[----:B------:R-:W0:Y:S02]  /*5ec0*/  LDS.U16 R13, [R17] ;  /* 0x00000000110d7984 */ /* 0x000e240000000400 */
[----:B0-----:R-:W-:Y:S02]  /*5ed0*/  HADD2.F32 R14, -RZ, R13.H0_H0 ;  /* 0x2000000dff0e7230 */ /* 0x001fe40000004100 */
[----:B--2---:R-:W-:-:S04]  /*5ee0*/  FMUL R16, R42, R15 ;  /* 0x0000000f2a107220 */ /* 0x004fc80000400000 */
[----:B------:R-:W-:-:S05]  /*5ef0*/  FFMA R13, R41, R14, R16 ;  /* 0x0000000e290d7223 */ /* 0x000fca0000000010 */
[----:B------:R1:W-:Y:S01]  /*5f00*/  STL [R12], R13 ;  /* 0x0000000d0c007387 */ /* 0x0003e20000100800 */
[----:B------:R-:W-:Y:S05]  /*5f10*/  @!P4 BRA `(.L_x_87) ;  /* 0x000000000038c947 */ /* 0x000fea0003800000 */
[----:B------:R-:W2:Y:S01]  /*5f20*/  LDL R15, [R12+0x4] ;  /* 0x000004000c0f7983 */ /* 0x000ea20000100800 */
[----:B------:R-:W-:-:S03]  /*5f30*/  ISETP.NE.AND P4, PT, R2, 0x2, PT ;  /* 0x000000020200780c */ /* 0x000fc60003f85270 */
[----:B-1----:R-:W0:Y:S02]  /*5f40*/  LDS.U16 R13, [R17+0x40] ;  /* 0x00004000110d7984 */ /* 0x002e240000000400 */
[----:B0-----:R-:W-:Y:S02]  /*5f50*/  HADD2.F32 R14, -RZ, R13.H0_H0 ;  /* 0x2000000dff0e7230 */ /* 0x001fe40000004100 */
[----:B--2---:R-:W-:-:S04]  /*5f60*/  FMUL R16, R42, R15 ;  /* 0x0000000f2a107220 */ /* 0x004fc80000400000 */
[----:B------:R-:W-:-:S05]  /*5f70*/  FFMA R13, R41, R14, R16 ;  /* 0x0000000e290d7223 */ /* 0x000fca0000000010 */
[----:B------:R3:W-:Y:S01]  /*5f80*/  STL [R12+0x4], R13 ;  /* 0x0000040d0c007387 */ /* 0x0007e20000100800 */
[----:B------:R-:W-:Y:S05]  /*5f90*/  @!P4 BRA `(.L_x_87) ;  /* 0x000000000018c947 */ /* 0x000fea0003800000 */
[----:B------:R-:W2:Y:S04]  /*5fa0*/  LDL R15, [R12+0x8] ;  /* 0x000008000c0f7983 */ /* 0x000ea80000100800 */
[----:B---3--:R-:W0:Y:S02]  /*5fb0*/  LDS.U16 R13, [R17+0x80] ;  /* 0x00008000110d7984 */ /* 0x008e240000000400 */
[----:B0-----:R-:W-:Y:S02]  /*5fc0*/  HADD2.F32 R14, -RZ, R13.H0_H0 ;  /* 0x2000000dff0e7230 */ /* 0x001fe40000004100 */
[----:B--2---:R-:W-:-:S04]  /*5fd0*/  FMUL R42, R42, R15 ;  /* 0x0000000f2a2a7220 */ /* 0x004fc80000400000 */
[----:B------:R-:W-:-:S05]  /*5fe0*/  FFMA R41, R41, R14, R42 ;  /* 0x0000000e29297223 */ /* 0x000fca000000002a */
[----:B------:R4:W-:Y:S02]  /*5ff0*/  STL [R12+0x8], R41 ;  /* 0x000008290c007387 */ /* 0x0009e40000100800 */
.L_x_87:
[----:B------:R-:W-:Y:S05]  /*6000*/  BSYNC.RECONVERGENT B1 ;  /* 0x0000000000017941 */ /* 0x000fea0003800200 */
.L_x_86:
[----:B------:R-:W-:Y:S01]  /*6010*/  BSSY.RECONVERGENT B1, `(.L_x_92) ;  /* 0x0000044000017945 */ /* 0x000fe20003800200 */
[----:B----4-:R-:W-:Y:S01]  /*6020*/  HFMA2 R41, -RZ, RZ, 0, 0 ;  /* 0x00000000ff297431 */ /* 0x010fe200000001ff */
[----:B------:R-:W-:Y:S02]  /*6030*/  IADD3 R40, PT, PT, R40, R9, RZ ;  /* 0x0000000928287210 */ /* 0x000fe40007ffe0ff */
[----:B0-2---:R-:W-:Y:S01]  /*6040*/  MOV R21, RZ ;  /* 0x000000ff00157202 */ /* 0x005fe20000000f00 */
[----:B------:R-:W-:Y:S06]  /*6050*/  @!P1 BRA `(.L_x_93) ;  /* 0x0000000000fc9947 */ /* 0x000fec0003800000 */
[----:B------:R-:W-:Y:S01]  /*6060*/  BSSY.RECONVERGENT B2, `(.L_x_94) ;  /* 0x000003d000027945 */ /* 0x000fe20003800200 */
[----:B------:R-:W-:Y:S02]  /*6070*/  MOV R41, RZ ;  /* 0x000000ff00297202 */ /* 0x000fe40000000f00 */
[----:B------:R-:W-:-:S07]  /*6080*/  MOV R43, RZ ;  /* 0x000000ff002b7202 */ /* 0x000fce0000000f00 */
.L_x_95:
[----:B------:R-:W-:-:S05]  /*6090*/  LEA R44, R43, UR9, 0x2 ;  /* 0x000000092b2c7c11 */ /* 0x000fca000f8e10ff */
[----:B------:R-:W2:Y:S04]  /*60a0*/  LDL.128 R20, [R44] ;  /* 0x000000002c147983 */ /* 0x000ea80000100c00 */
[----:B------:R-:W4:Y:S01]  /*60b0*/  LDL.128 R16, [R44+0x10] ;  /* 0x000010002c107983 */ /* 0x000f220000100c00 */
[----:B------:R-:W-:-:S04]  /*60c0*/  LEA R42, R43, R40, 0x5 ;  /* 0x000000282b2a7211 */ /* 0x000fc800078e28ff */
[----:B------:R-:W-:-:S05]  /*60d0*/  LEA R42, R42, R29, 0x1 ;  /* 0x0000001d2a2a7211 */ /* 0x000fca00078e08ff */
[----:B-1-3--:R-:W0:Y:S04]  /*60e0*/  LDS.U16 R12, [R42] ;  /* 0x000000002a0c7984 */ /* 0x00ae280000000400 */
[----:B------:R-:W1:Y:S04]  /*60f0*/  LDS.U16 R13, [R42+0x40] ;  /* 0x000040002a0d7984 */ /* 0x000e680000000400 */
[----:B------:R-:W3:Y:S04]  /*6100*/  LDS.U16 R14, [R42+0x80] ;  /* 0x000080002a0e7984 */ /* 0x000ee80000000400 */
[----:B------:R-:W5:Y:S01]  /*6110*/  LDS.U16 R45, [R42+0x100] ;  /* 0x000100002a2d7984 */ /* 0x000f620000000400 */
[----:B0-----:R-:W-:-:S02]  /*6120*/  HADD2.F32 R12, -RZ, R12.H0_H0 ;  /* 0x2000000cff0c7230 */ /* 0x001fc40000004100 */
[----:B-1----:R-:W-:Y:S02]  /*6130*/  HADD2.F32 R13, -RZ, R13.H0_H0 ;  /* 0x2000000dff0d7230 */ /* 0x002fe40000004100 */
[----:B---3--:R-:W-:Y:S02]  /*6140*/  HADD2.F32 R14, -RZ, R14.H0_H0 ;  /* 0x2000000eff0e7230 */ /* 0x008fe40000004100 */
[----:B-----5:R-:W-:Y:S02]  /*6150*/  HADD2.F32 R45, -RZ, R45.H0_H0 ;  /* 0x2000002dff2d7230 */ /* 0x020fe40000004100 */
[----:B--2---:R-:W-:Y:S02]  /*6160*/  FFMA R12, R12, R20, R41 ;  /* 0x000000140c0c7223 */ /* 0x004fe40000000029 */
        /* <DEDUP_REMOVED lines=8> */
[----:B----4-:R-:W-:Y:S02]  /*61f0*/  FFMA R16, R45, R16, R41 ;  /* 0x000000102d107223 */ /* 0x010fe40000000029 */
        /* <DEDUP_REMOVED lines=36> */
.L_x_94:
[----:B------:R-:W-:-:S07]  /*6440*/  MOV R21, R6 ;  /* 0x0000000600157202 */ /* 0x000fce0000000f00 */
.L_x_93:
[----:B------:R-:W-:Y:S05]  /*6450*/  BSYNC.RECONVERGENT B1 ;  /* 0x0000000000017941 */ /* 0x000fea0003800200 */
.L_x_92:
[----:B------:R-:W-:Y:S04]  /*6460*/  BSSY.RECONVERGENT B1, `(.L_x_96) ;  /* 0x0000050000017945 */ /* 0x000fe80003800200 */
[----:B------:R-:W-:Y:S05]  /*6470*/  @!P3 BRA `(.L_x_97) ;  /* 0x000000040038b947 */ /* 0x000fea0003800000 */
[----:B-1-3--:R-:W-:Y:S01]  /*6480*/  IADD3 R12, PT, PT, R3, -0x1, RZ ;  /* 0xffffffff030c7810 */ /* 0x00afe20007ffe0ff */
        /* <DEDUP_REMOVED lines=34> */
.L_x_99:
[----:B------:R-:W-:Y:S05]  /*66b0*/  BSYNC.RECONVERGENT B2 ;  /* 0x0000000000027941 */ /* 0x000fea0003800200 */
.L_x_98:
        /* <DEDUP_REMOVED lines=23> */
.L_x_101:
[----:B------:R-:W-:Y:S05]  /*6830*/  BSYNC.RECONVERGENT B2 ;  /* 0x0000000000027941 */ /* 0x000fea0003800200 */
.L_x_100:
        /* <DEDUP_REMOVED lines=18> */
.L_x_97:
[----:B------:R-:W-:Y:S05]  /*6960*/  BSYNC.RECONVERGENT B1 ;  /* 0x0000000000017941 */ /* 0x000fea0003800200 */
.L_x_96:
[----:B------:R-:W0:Y:S01]  /*6970*/  LDC R20, c[0x0][0x3b0] ;  /* 0x0000ec00ff147b82 */ /* 0x000e220000000800 */
[----:B------:R-:W-:-:S03]  /*6980*/  UMOV UR6, 0xffffffff ;  /* 0xffffffff00067882 */ /* 0x000fc60000000000 */
[----:B------:R-:W-:Y:S05]  /*6990*/  BRA.DIV UR6, `(.L_x_102) ;  /* 0x0000005a06207947 */ /* 0x000fea000b800000 */
[----:B------:R-:W2:Y:S02]  /*69a0*/  SHFL.BFLY PT, R15, R41, 0x10, 0x1f ;  /* 0x0e001f00290f7f89 */ /* 0x000ea400000e0000 */
[----:B--2---:R-:W-:-:S05]  /*69b0*/  FADD R23, R15, R41 ;  /* 0x000000290f177221 */ /* 0x004fca0000000000 */
[----:B------:R-:W2:Y:S02]  /*69c0*/  SHFL.BFLY PT, R15, R23, 0x8, 0x1f ;  /* 0x0d001f00170f7f89 */ /* 0x000ea400000e0000 */
[----:B--2---:R-:W-:-:S05]  /*69d0*/  FADD R16, R23, R15 ;  /* 0x0000000f17107221 */ /* 0x004fca0000000000 */
[----:B------:R-:W2:Y:S02]  /*69e0*/  SHFL.BFLY PT, R15, R16, 0x4, 0x1f ;  /* 0x0c801f00100f7f89 */ /* 0x000ea400000e0000 */
[----:B--2---:R-:W-:-:S05]  /*69f0*/  FADD R17, R16, R15 ;  /* 0x0000000f10117221 */ /* 0x004fca0000000000 */
[----:B------:R-:W2:Y:S02]  /*6a00*/  SHFL.BFLY PT, R15, R17, 0x2, 0x1f ;  /* 0x0c401f00110f7f89 */ /* 0x000ea400000e0000 */
[----:B--2---:R-:W-:-:S05]  /*6a10*/  FADD R18, R17, R15 ;  /* 0x0000000f11127221 */ /* 0x004fca0000000000 */
[----:B------:R2:W4:Y:S02]  /*6a20*/  SHFL.BFLY PT, R15, R18, 0x1, 0x1f ;  /* 0x0c201f00120f7f89 */ /* 0x00052400000e0000 */
.L_x_231:
[----:B----4-:R-:W-:Y:S01]  /*6a30*/  FADD R15, R18, R15 ;  /* 0x0000000f120f7221 */ /* 0x010fe20000000000 */
[----:B------:R-:W-:Y:S01]  /*6a40*/  BSSY.RECONVERGENT B1, `(.L_x_103) ;  /* 0x0000065000017945 */ /* 0x000fe20003800200 */
[----:B-1-3--:R-:W-:Y:S02]  /*6a50*/  HFMA2 R13, -RZ, RZ, 0, 0 ;  /* 0x00000000ff0d7431 */ /* 0x00afe400000001ff */
[----:B0-----:R-:W-:-:S05]  /*6a60*/  FMUL R15, R15, R20 ;  /* 0x000000140f0f7220 */ /* 0x001fca0000400000 */
[----:B------:R-:W-:-:S05]  /*6a70*/  FMNMX R12, R38, R15, !PT ;  /* 0x0000000f260c7209 */ /* 0x000fca0007800000 */
[--C-:B------:R-:W-:Y:S01]  /*6a80*/  FADD R38, R38, -R12.reuse ;  /* 0x8000000c26267221 */ /* 0x100fe20000000000 */
[----:B------:R-:W-:-:S03]  /*6a90*/  FADD R15, R15, -R12 ;  /* 0x8000000c0f0f7221 */ /* 0x000fc60000000000 */
[----:B------:R-:W-:Y:S01]  /*6aa0*/  FMUL R14, R38, 1.4426950216293334961 ;  /* 0x3fb8aa3b260e7820 */ /* 0x000fe20000400000 */
[----:B------:R-:W-:Y:S01]  /*6ab0*/  FMUL R15, R15, 1.4426950216293334961 ;  /* 0x3fb8aa3b0f0f7820 */ /* 0x000fe20000400000 */
[----:B------:R-:W-:-:S03]  /*6ac0*/  MOV R38, R12 ;  /* 0x0000000c00267202 */ /* 0x000fc60000000f00 */
        /* <DEDUP_REMOVED lines=12> */
.L_x_106:
[----:B0-----:R-:W-:-:S05]  /*6b90*/  LEA R43, R44, UR5, 0x2 ;  /* 0x000000052c2b7c11 */ /* 0x001fca000f8e10ff */
[----:B------:R-:W3:Y:S04]  /*6ba0*/  LDL.128 R12, [R43] ;  /* 0x000000002b0c7983 */ /* 0x000ee80000100c00 */
[----:B--2---:R-:W2:Y:S01]  /*6bb0*/  LDL.128 R16, [R43+0x10] ;  /* 0x000010002b107983 */ /* 0x004ea20000100c00 */
[----:B------:R-:W-:-:S04]  /*6bc0*/  LEA R45, R44, R40, 0x5 ;  /* 0x000000282c2d7211 */ /* 0x000fc800078e28ff */
[----:B------:R-:W-:-:S05]  /*6bd0*/  LEA R45, R45, R8, 0x1 ;  /* 0x000000082d2d7211 */ /* 0x000fca00078e08ff */
[----:B------:R-:W0:Y:S02]  /*6be0*/  LDS.U16 R20, [R45] ;  /* 0x000000002d147984 */ /* 0x000e240000000400 */
[----:B0-----:R-:W-:Y:S02]  /*6bf0*/  HADD2.F32 R20, -RZ, R20.H0_H0 ;  /* 0x20000014ff147230 */ /* 0x001fe40000004100 */
[C---:B---3--:R-:W-:Y:S01]  /*6c00*/  FMUL R12, R42.reuse, R12 ;  /* 0x0000000c2a0c7220 */ /* 0x048fe20000400000 */
        /* <DEDUP_REMOVED lines=15> */
[----:B-1----:R-:W3:Y:S01]  /*6d00*/  LDL.128 R12, [R43+0x20] ;  /* 0x000020002b0c7983 */ /* 0x002ee20000100c00 */
[C---:B--2---:R-:W-:Y:S01]  /*6d10*/  FMUL R16, R42.reuse, R16 ;  /* 0x000000102a107220 */ /* 0x044fe20000400000 */
        /* <DEDUP_REMOVED lines=14> */
[----:B------:R-:W2:Y:S01]  /*6e00*/  LDL.128 R20, [R43+0x30] ;  /* 0x000030002b147983 */ /* 0x000ea20000100c00 */
        /* <DEDUP_REMOVED lines=8> */
[C---:B---3--:R-:W-:Y:S01]  /*6e90*/  FMUL R12, R42.reuse, R12 ;  /* 0x0000000c2a0c7220 */ /* 0x048fe20000400000 */
        /* <DEDUP_REMOVED lines=16> */
[C---:B--2---:R-:W-:Y:S01]  /*6fa0*/  FMUL R20, R42.reuse, R20 ;  /* 0x000000142a147220 */ /* 0x044fe20000400000 */
[----:B---3--:R-:W-:-:S03]  /*6fb0*/  FMUL R15, R42, R23 ;  /* 0x000000172a0f7220 */ /* 0x008fc60000400000 */
        /* <DEDUP_REMOVED lines=12> */
.L_x_105:
[----:B0-----:R-:W-:-:S07]  /*7080*/  MOV R13, R6 ;  /* 0x00000006000d7202 */ /* 0x001fce0000000f00 */
.L_x_104:
[----:B------:R-:W-:Y:S05]  /*7090*/  BSYNC.RECONVERGENT B1 ;  /* 0x0000000000017941 */ /* 0x000fea0003800200 */
.L_x_103:
        /* <DEDUP_REMOVED lines=8> */
[----:B--2---:R-:W2:Y:S04]  /*7120*/  LDL R18, [R12] ;  /* 0x000000000c127983 */ /* 0x004ea80000100800 */
        /* <DEDUP_REMOVED lines=50> */
.L_x_110:
[----:B------:R-:W-:Y:S05]  /*7450*/  BSYNC.RECONVERGENT B2 ;  /* 0x0000000000027941 */ /* 0x000fea0003800200 */
.L_x_109:
[----:B------:R-:W-:Y:S05]  /*7460*/  @!P3 BRA `(.L_x_108) ;  /* 0x0000000000f0b947 */ /* 0x000fea0003800000 */
[----:B---3--:R-:W-:Y:S01]  /*7470*/  IADD3 R12, PT, PT, R7, -0x1, RZ ;  /* 0xffffffff070c7810 */ /* 0x008fe20007ffe0ff */
[----:B------:R-:W-:Y:S01]  /*7480*/  BSSY.RECONVERGENT B2, `(.L_x_111) ;  /* 0x0000020000027945 */ /* 0x000fe20003800200 */
[----:B------:R-:W-:Y:S02]  /*7490*/  ISETP.NE.AND P3, PT, R2, RZ, PT ;  /* 0x000000ff0200720c */ /* 0x000fe40003f65270 */
[----:B------:R-:W-:-:S13]  /*74a0*/  ISETP.GE.U32.AND P1, PT, R12, 0x3, PT ;  /* 0x000000030c00780c */ /* 0x000fda0003f26070 */
[----:B------:R-:W-:Y:S05]  /*74b0*/  @!P1 BRA `(.L_x_112) ;  /* 0x0000000000709947 */ /* 0x000fea0003800000 */
[----:B------:R-:W-:-:S05]  /*74c0*/  LEA R12, R13, UR5, 0x2 ;  /* 0x000000050d0c7c11 */ /* 0x000fca000f8e10ff */
[----:B------:R-:W3:Y:S04]  /*74d0*/  LDL R19, [R12] ;  /* 0x000000000c137983 */ /* 0x000ee80000100800 */
[----:B------:R-:W4:Y:S04]  /*74e0*/  LDL R17, [R12+0x8] ;  /* 0x000008000c117983 */ /* 0x000f280000100800 */
[----:B------:R-:W5:Y:S04]  /*74f0*/  LDL R21, [R12+0x4] ;  /* 0x000004000c157983 */ /* 0x000f680000100800 */
[----:B------:R-:W5:Y:S01]  /*7500*/  LDL R15, [R12+0xc] ;  /* 0x00000c000c0f7983 */ /* 0x000f620000100800 */
[----:B------:R-:W-:-:S04]  /*7510*/  LEA R23, R13, R40, 0x5 ;  /* 0x000000280d177211 */ /* 0x000fc800078e28ff */
[----:B------:R-:W-:-:S05]  /*7520*/  LEA R23, R23, R8, 0x1 ;  /* 0x0000000817177211 */ /* 0x000fca00078e08ff */
[----:B------:R-:W0:Y:S04]  /*7530*/  LDS.U16 R20, [R23] ;  /* 0x0000000017147984 */ /* 0x000e280000000400 */
[----:B------:R-:W-:Y:S04]  /*7540*/  LDS.U16 R14, [R23+0x40] ;  /* 0x00004000170e7984 */ /* 0x000fe80000000400 */
[----:B------:R-:W-:Y:S04]  /*7550*/  LDS.U16 R16, [R23+0x80] ;  /* 0x0000800017107984 */ /* 0x000fe80000000400 */
[----:B--2---:R-:W1:Y:S01]  /*7560*/  LDS.U16 R18, [R23+0xc0] ;  /* 0x0000c00017127984 */ /* 0x004e620000000400 */
[----:B0-----:R-:W-:-:S02]  /*7570*/  HADD2.F32 R22, -RZ, R20.H0_H0 ;  /* 0x20000014ff167230 */ /* 0x001fc40000004100 */
[----:B-1----:R-:W-:Y:S01]  /*7580*/  HADD2.F32 R43, -RZ, R18.H0_H0 ;  /* 0x20000012ff2b7230 */ /* 0x002fe20000004100 */
[----:B------:R-:W-:Y:S01]  /*7590*/  IADD3 R13, PT, PT, R13, 0x4, RZ ;  /* 0x000000040d0d7810 */ /* 0x000fe20007ffe0ff */
[----:B---3--:R-:W-:-:S04]  /*75a0*/  FMUL R20, R42, R19 ;  /* 0x000000132a147220 */ /* 0x008fc80000400000 */
[C---:B------:R-:W-:Y:S01]  /*75b0*/  FFMA R19, R41.reuse, R22, R20 ;  /* 0x0000001629137223 */ /* 0x040fe20000000014 */
[C---:B----4-:R-:W-:Y:S01]  /*75c0*/  FMUL R22, R42.reuse, R17 ;  /* 0x000000112a167220 */ /* 0x050fe20000400000 */
[----:B------:R-:W-:Y:S02]  /*75d0*/  HADD2.F32 R17, -RZ, R14.H0_H0 ;  /* 0x2000000eff117230 */ /* 0x000fe40000004100 */
[C---:B-----5:R-:W-:Y:S01]  /*75e0*/  FMUL R20, R42.reuse, R21 ;  /* 0x000000152a147220 */ /* 0x060fe20000400000 */
[----:B------:R-:W-:Y:S02]  /*75f0*/  HADD2.F32 R21, -RZ, R16.H0_H0 ;  /* 0x20000010ff157230 */ /* 0x000fe40000004100 */
[----:B------:R-:W-:Y:S01]  /*7600*/  FMUL R14, R42, R15 ;  /* 0x0000000f2a0e7220 */ /* 0x000fe20000400000 */
[C---:B------:R-:W-:Y:S02]  /*7610*/  FFMA R15, R41.reuse, R17, R20 ;  /* 0x00000011290f7223 */ /* 0x040fe40000000014 */
[C---:B------:R-:W-:Y:S01]  /*7620*/  FFMA R17, R41.reuse, R21, R22 ;  /* 0x0000001529117223 */ /* 0x040fe20000000016 */
[----:B------:R-:W-:Y:S01]  /*7630*/  FFMA R21, R41, R43, R14 ;  /* 0x0000002b29157223 */ /* 0x000fe2000000000e */
[----:B------:R0:W-:Y:S04]  /*7640*/  STL [R12], R19 ;  /* 0x000000130c007387 */ /* 0x0001e80000100800 */
[----:B------:R0:W-:Y:S04]  /*7650*/  STL [R12+0x4], R15 ;  /* 0x0000040f0c007387 */ /* 0x0001e80000100800 */
[----:B------:R0:W-:Y:S04]  /*7660*/  STL [R12+0x8], R17 ;  /* 0x000008110c007387 */ /* 0x0001e80000100800 */
[----:B------:R0:W-:Y:S02]  /*7670*/  STL [R12+0xc], R21 ;  /* 0x00000c150c007387 */ /* 0x0001e40000100800 */
.L_x_112:
[----:B------:R-:W-:Y:S05]  /*7680*/  BSYNC.RECONVERGENT B2 ;  /* 0x0000000000027941 */ /* 0x000fea0003800200 */
.L_x_111:
[----:B------:R-:W-:Y:S05]  /*7690*/  @!P3 BRA `(.L_x_108) ;  /* 0x000000000064b947 */ /* 0x000fea0003800000 */
[----:B0-----:R-:W-:-:S05]  /*76a0*/  LEA R12, R13, UR5, 0x2 ;  /* 0x000000050d0c7c11 */ /* 0x001fca000f8e10ff */
[----:B------:R-:W3:Y:S01]  /*76b0*/  LDL R15, [R12] ;  /* 0x000000000c0f7983 */ /* 0x000ee20000100800 */
[----:B------:R-:W-:Y:S02]  /*76c0*/  LEA R13, R13, R40, 0x5 ;  /* 0x000000280d0d7211 */ /* 0x000fe400078e28ff */
[----:B------:R-:W-:Y:S02]  /*76d0*/  ISETP.NE.AND P1, PT, R2, 0x1, PT ;  /* 0x000000010200780c */ /* 0x000fe40003f25270 */
[----:B------:R-:W-:-:S05]  /*76e0*/  LEA R17, R13, R8, 0x1 ;  /* 0x000000080d117211 */ /* 0x000fca00078e08ff */
[----:B------:R-:W0:Y:S02]  /*76f0*/  LDS.U16 R13, [R17] ;  /* 0x00000000110d7984 */ /* 0x000e240000000400 */
[----:B0-----:R-:W-:Y:S02]  /*7700*/  HADD2.F32 R14, -RZ, R13.H0_H0 ;  /* 0x2000000dff0e7230 */ /* 0x001fe40000004100 */
[----:B---3--:R-:W-:-:S04]  /*7710*/  FMUL R16, R42, R15 ;  /* 0x0000000f2a107220 */ /* 0x008fc80000400000 */
[----:B------:R-:W-:-:S05]  /*7720*/  FFMA R13, R41, R14, R16 ;  /* 0x0000000e290d7223 */ /* 0x000fca0000000010 */
[----:B------:R1:W-:Y:S01]  /*7730*/  STL [R12], R13 ;  /* 0x0000000d0c007387 */ /* 0x0003e20000100800 */
[----:B------:R-:W-:Y:S05]  /*7740*/  @!P1 BRA `(.L_x_108) ;  /* 0x0000000000389947 */ /* 0x000fea0003800000 */
[----:B------:R-:W3:Y:S01]  /*7750*/  LDL R15, [R12+0x4] ;  /* 0x000004000c0f7983 */ /* 0x000ee20000100800 */
[----:B------:R-:W-:-:S03]  /*7760*/  ISETP.NE.AND P1, PT, R2, 0x2, PT ;  /* 0x000000020200780c */ /* 0x000fc60003f25270 */
[----:B-1----:R-:W0:Y:S02]  /*7770*/  LDS.U16 R13, [R17+0x40] ;  /* 0x00004000110d7984 */ /* 0x002e240000000400 */
[----:B0-----:R-:W-:Y:S02]  /*7780*/  HADD2.F32 R14, -RZ, R13.H0_H0 ;  /* 0x2000000dff0e7230 */ /* 0x001fe40000004100 */
[----:B---3--:R-:W-:-:S04]  /*7790*/  FMUL R16, R42, R15 ;  /* 0x0000000f2a107220 */ /* 0x008fc80000400000 */
[----:B------:R-:W-:-:S05]  /*77a0*/  FFMA R13, R41, R14, R16 ;  /* 0x0000000e290d7223 */ /* 0x000fca0000000010 */
[----:B------:R4:W-:Y:S01]  /*77b0*/  STL [R12+0x4], R13 ;  /* 0x0000040d0c007387 */ /* 0x0009e20000100800 */
[----:B------:R-:W-:Y:S05]  /*77c0*/  @!P1 BRA `(.L_x_108) ;  /* 0x0000000000189947 */ /* 0x000fea0003800000 */
[----:B------:R-:W3:Y:S04]  /*77d0*/  LDL R15, [R12+0x8] ;  /* 0x000008000c0f7983 */ /* 0x000ee80000100800 */
[----:B----4-:R-:W0:Y:S02]  /*77e0*/  LDS.U16 R13, [R17+0x80] ;  /* 0x00008000110d7984 */ /* 0x010e240000000400 */
[----:B0-----:R-:W-:Y:S02]  /*77f0*/  HADD2.F32 R14, -RZ, R13.H0_H0 ;  /* 0x2000000dff0e7230 */ /* 0x001fe40000004100 */
[----:B---3--:R-:W-:-:S04]  /*7800*/  FMUL R42, R42, R15 ;  /* 0x0000000f2a2a7220 */ /* 0x008fc80000400000 */
[----:B------:R-:W-:-:S05]  /*7810*/  FFMA R41, R41, R14, R42 ;  /* 0x0000000e29297223 */ /* 0x000fca000000002a */
[----:B------:R0:W-:Y:S02]  /*7820*/  STL [R12+0x8], R41 ;  /* 0x000008290c007387 */ /* 0x0001e40000100800 */
.L_x_108:
[----:B------:R-:W-:Y:S05]  /*7830*/  BSYNC.RECONVERGENT B1 ;  /* 0x0000000000017941 */ /* 0x000fea0003800200 */
.L_x_107:
[----:B------:R-:W-:Y:S05]  /*7840*/  @P2 BRA `(.L_x_113) ;  /* 0xffffff9c00b82947 */ /* 0x000fea000383ffff */
.L_x_28:
[----:B------:R-:W-:Y:S05]  /*7850*/  BSYNC B0 ;  /* 0x0000000000007941 */ /* 0x000fea0003800000 */
.L_x_27:
[----:B------:R-:W-:-:S04]  /*7860*/  VIMNMX R31, PT, PT, R27, 0x80, PT ;  /* 0x000000801b1f7848 */ /* 0x000fc80003fe0100 */
[----:B------:R-:W-:-:S04]  /*7870*/  VIMNMX R31, PT, PT, R31, 0x1, !PT ;  /* 0x000000011f1f7848 */ /* 0x000fc80007fe0100 */
[----:B01-34-:R-:W-:-:S04]  /*7880*/  LOP3.LUT R12, R31, 0x3, RZ, 0xc0, !PT ;  /* 0x000000031f0c7812 */ /* 0x01bfc800078ec0ff */
[----:B------:R-:W-:-:S13]  /*7890*/  ISETP.NE.AND P1, PT, R12, RZ, PT ;  /* 0x000000ff0c00720c */ /* 0x000fda0003f25270 */
[----:B------:R-:W-:Y:S05]  /*78a0*/  @!P1 BRA `(.L_x_25) ;  /* 0x0000002400809947 */ /* 0x000fea0003800000 */
[----:B------:R-:W-:Y:S01]  /*78b0*/  HFMA2 R41, -RZ, RZ, 0, 0 ;  /* 0x00000000ff297431 */ /* 0x000fe200000001ff */
[----:B------:R-:W-:Y:S06]  /*78c0*/  BSSY B0, `(.L_x_114) ;  /* 0x0000190000007945 */ /* 0x000fec0003800000 */
.L_x_137:
[----:B0-----:R-:W0:Y:S01]  /*78d0*/  S2R R40, SR_TID.X ;  /* 0x0000000000287919 */ /* 0x001e220000002100 */
[----:B------:R-:W1:Y:S01]  /*78e0*/  LDCU UR6, c[0x0][0x3ac] ;  /* 0x00007580ff0677ac */ /* 0x000e620008000800 */
[----:B------:R-:W-:Y:S01]  /*78f0*/  ISETP.GE.U32.AND P1, PT, R10, 0xf, PT ;  /* 0x0000000f0a00780c */ /* 0x000fe20003f26070 */
[----:B------:R-:W-:Y:S01]  /*7900*/  BSSY.RECONVERGENT B1, `(.L_x_115) ;  /* 0x0000046000017945 */ /* 0x000fe20003800200 */
[----:B------:R-:W-:Y:S02]  /*7910*/  MOV R23, RZ ;  /* 0x000000ff00177202 */ /* 0x000fe40000000f00 */
[----:B------:R-:W-:Y:S02]  /*7920*/  MOV R21, RZ ;  /* 0x000000ff00157202 */ /* 0x000fe40000000f00 */
[----:B-1----:R-:W-:Y:S02]  /*7930*/  MOV R9, UR6 ;  /* 0x0000000600097c02 */ /* 0x002fe40008000f00 */
[----:B0-----:R-:W-:-:S05]  /*7940*/  LOP3.LUT R40, R40, 0x1f, RZ, 0xc0, !PT ;  /* 0x0000001f28287812 */ /* 0x001fca00078ec0ff */
[----:B------:R-:W-:Y:S01]  /*7950*/  IMAD R40, R30, R9, R40 ;  /* 0x000000091e287224 */ /* 0x000fe200078e0228 */
[----:B------:R-:W-:Y:S06]  /*7960*/  @!P1 BRA `(.L_x_116) ;  /* 0x0000000000fc9947 */ /* 0x000fec0003800000 */
[----:B------:R-:W-:Y:S01]  /*7970*/  HFMA2 R43, -RZ, RZ, 0, 0 ;  /* 0x00000000ff2b7431 */ /* 0x000fe200000001ff */
[----:B------:R-:W-:Y:S01]  /*7980*/  BSSY.RECONVERGENT B2, `(.L_x_117) ;  /* 0x000003c000027945 */ /* 0x000fe20003800200 */
[----:B------:R-:W-:-:S07]  /*7990*/  MOV R23, RZ ;  /* 0x000000ff00177202 */ /* 0x000fce0000000f00 */
.L_x_118:
[----:B------:R-:W-:-:S05]  /*79a0*/  LEA R44, R43, UR9, 0x2 ;  /* 0x000000092b2c7c11 */ /* 0x000fca000f8e10ff */
[----:B--2---:R-:W2:Y:S04]  /*79b0*/  LDL.128 R16, [R44] ;  /* 0x000000002c107983 */ /* 0x004ea80000100c00 */
[----:B------:R-:W3:Y:S01]  /*79c0*/  LDL.128 R12, [R44+0x10] ;  /* 0x000010002c0c7983 */ /* 0x000ee20000100c00 */
[----:B------:R-:W-:-:S04]  /*79d0*/  LEA R42, R43, R40, 0x5 ;  /* 0x000000282b2a7211 */ /* 0x000fc800078e28ff */
[----:B------:R-:W-:-:S05]  /*79e0*/  LEA R42, R42, R29, 0x1 ;  /* 0x0000001d2a2a7211 */ /* 0x000fca00078e08ff */
[----:B------:R-:W0:Y:S04]  /*79f0*/  LDS.U16 R20, [R42] ;  /* 0x000000002a147984 */ /* 0x000e280000000400 */
[----:B------:R-:W-:Y:S01]  /*7a00*/  LDS.U16 R45, [R42+0x140] ;  /* 0x000140002a2d7984 */ /* 0x000fe20000000400 */
[----:B0-----:R-:W-:-:S05]  /*7a10*/  HADD2.F32 R20, -RZ, R20.H0_H0 ;  /* 0x20000014ff147230 */ /* 0x001fca0000004100 */
[----:B--2---:R-:W-:Y:S02]  /*7a20*/  FFMA R16, R20, R16, R23 ;  /* 0x0000001014107223 */ /* 0x004fe40000000017 */
[----:B------:R-:W0:Y:S02]  /*7a30*/  LDS.U16 R20, [R42+0x40] ;  /* 0x000040002a147984 */ /* 0x000e240000000400 */
[----:B0-----:R-:W-:-:S05]  /*7a40*/  HADD2.F32 R20, -RZ, R20.H0_H0 ;  /* 0x20000014ff147230 */ /* 0x001fca0000004100 */
[----:B------:R-:W-:Y:S02]  /*7a50*/  FFMA R17, R17, R20, R16 ;  /* 0x0000001411117223 */ /* 0x000fe40000000010 */
[----:B------:R-:W0:Y:S04]  /*7a60*/  LDS.U16 R16, [R42+0x80] ;  /* 0x000080002a107984 */ /* 0x000e280000000400 */
[----:B------:R-:W1:Y:S01]  /*7a70*/  LDS.U16 R20, [R42+0xc0] ;  /* 0x0000c0002a147984 */ /* 0x000e620000000400 */
[----:B0-----:R-:W-:Y:S02]  /*7a80*/  HADD2.F32 R16, -RZ, R16.H0_H0 ;  /* 0x20000010ff107230 */ /* 0x001fe40000004100 */
[----:B-1----:R-:W-:-:S03]  /*7a90*/  HADD2.F32 R20, -RZ, R20.H0_H0 ;  /* 0x20000014ff147230 */ /* 0x002fc60000004100 */
[----:B------:R-:W-:-:S04]  /*7aa0*/  FFMA R16, R18, R16, R17 ;  /* 0x0000001012107223 */ /* 0x000fc80000000011 */
[----:B------:R-:W-:Y:S02]  /*7ab0*/  FFMA R21, R19, R20, R16 ;  /* 0x0000001413157223 */ /* 0x000fe40000000010 */
[----:B------:R-:W2:Y:S04]  /*7ac0*/  LDL.128 R16, [R44+0x20] ;  /* 0x000020002c107983 */ /* 0x000ea80000100c00 */
[----:B------:R-:W0:Y:S02]  /*7ad0*/  LDS.U16 R20, [R42+0x100] ;  /* 0x000100002a147984 */ /* 0x000e240000000400 */
[----:B0-----:R-:W-:-:S05]  /*7ae0*/  HADD2.F32 R20, -RZ, R20.H0_H0 ;  /* 0x20000014ff147230 */ /* 0x001fca0000004100 */
[----:B---3--:R-:W-:Y:S02]  /*7af0*/  FFMA R12, R20, R12, R21 ;  /* 0x0000000c140c7223 */ /* 0x008fe40000000015 */
[----:B------:R-:W3:Y:S01]  /*7b00*/  LDL.128 R20, [R44+0x30] ;  /* 0x000030002c147983 */ /* 0x000ee20000100c00 */
[----:B------:R-:W-:Y:S01]  /*7b10*/  HADD2.F32 R45, -RZ, R45.H0_H0 ;  /* 0x2000002dff2d7230 */ /* 0x000fe20000004100 */
[----:B------:R-:W-:-:S04]  /*7b20*/  IADD3 R43, PT, PT, R43, 0x10, RZ ;  /* 0x000000102b2b7810 */ /* 0x000fc80007ffe0ff */
[----:B------:R-:W-:Y:S01]  /*7b30*/  FFMA R13, R13, R45, R12 ;  /* 0x0000002d0d0d7223 */ /* 0x000fe2000000000c */
[----:B------:R-:W-:Y:S01]  /*7b40*/  ISETP.NE.AND P2, PT, R43, R6, PT ;  /* 0x000000062b00720c */ /* 0x000fe20003f45270 */
        /* <DEDUP_REMOVED lines=8> */
[----:B------:R-:W0:Y:S04]  /*7bd0*/  LDS.U16 R12, [R42+0x200] ;  /* 0x000200002a0c7984 */ /* 0x000e280000000400 */
[----:B------:R-:W-:Y:S01]  /*7be0*/  LDS.U16 R15, [R42+0x300] ;  /* 0x000300002a0f7984 */ /* 0x000fe20000000400 */
[----:B0-----:R-:W-:-:S05]  /*7bf0*/  HADD2.F32 R12, -RZ, R12.H0_H0 ;  /* 0x2000000cff0c7230 */ /* 0x001fca0000004100 */
[----:B--2---:R-:W-:Y:S02]  /*7c00*/  FFMA R12, R12, R16, R13 ;  /* 0x000000100c0c7223 */ /* 0x004fe4000000000d */
[----:B------:R-:W0:Y:S02]  /*7c10*/  LDS.U16 R13, [R42+0x280] ;  /* 0x000280002a0d7984 */ /* 0x000e240000000400 */
[----:B------:R-:W-:Y:S02]  /*7c20*/  FFMA R17, R17, R14, R12 ;  /* 0x0000000e11117223 */ /* 0x000fe4000000000c */
[----:B------:R-:W1:Y:S04]  /*7c30*/  LDS.U16 R14, [R42+0x2c0] ;  /* 0x0002c0002a0e7984 */ /* 0x000e680000000400 */
[----:B------:R-:W2:Y:S04]  /*7c40*/  LDS.U16 R16, [R42+0x340] ;  /* 0x000340002a107984 */ /* 0x000ea80000000400 */
[----:B------:R-:W4:Y:S01]  /*7c50*/  LDS.U16 R12, [R42+0x380] ;  /* 0x000380002a0c7984 */ /* 0x000f220000000400 */
[----:B0-----:R-:W-:-:S02]  /*7c60*/  HADD2.F32 R13, -RZ, R13.H0_H0 ;  /* 0x2000000dff0d7230 */ /* 0x001fc40000004100 */
[----:B-1----:R-:W-:-:S03]  /*7c70*/  HADD2.F32 R14, -RZ, R14.H0_H0 ;  /* 0x2000000eff0e7230 */ /* 0x002fc60000004100 */
[----:B------:R-:W-:Y:S02]  /*7c80*/  FFMA R18, R18, R13, R17 ;  /* 0x0000000d12127223 */ /* 0x000fe40000000011 */
[----:B------:R-:W0:Y:S01]  /*7c90*/  LDS.U16 R13, [R42+0x3c0] ;  /* 0x0003c0002a0d7984 */ /* 0x000e220000000400 */
[----:B--2---:R-:W-:Y:S02]  /*7ca0*/  HADD2.F32 R16, -RZ, R16.H0_H0 ;  /* 0x20000010ff107230 */ /* 0x004fe40000004100 */
[----:B------:R-:W-:Y:S01]  /*7cb0*/  FFMA R19, R19, R14, R18 ;  /* 0x0000000e13137223 */ /* 0x000fe20000000012 */
[----:B------:R-:W-:Y:S02]  /*7cc0*/  HADD2.F32 R14, -RZ, R15.H0_H0 ;  /* 0x2000000fff0e7230 */ /* 0x000fe40000004100 */
[----:B----4-:R-:W-:-:S03]  /*7cd0*/  HADD2.F32 R12, -RZ, R12.H0_H0 ;  /* 0x2000000cff0c7230 */ /* 0x010fc60000004100 */
[----:B---3--:R-:W-:-:S04]  /*7ce0*/  FFMA R14, R14, R20, R19 ;  /* 0x000000140e0e7223 */ /* 0x008fc80000000013 */
[----:B------:R-:W-:-:S04]  /*7cf0*/  FFMA R21, R21, R16, R14 ;  /* 0x0000001015157223 */ /* 0x000fc8000000000e */
[----:B------:R-:W-:Y:S01]  /*7d00*/  FFMA R12, R22, R12, R21 ;  /* 0x0000000c160c7223 */ /* 0x000fe20000000015 */
[----:B0-----:R-:W-:-:S05]  /*7d10*/  HADD2.F32 R13, -RZ, R13.H0_H0 ;  /* 0x2000000dff0d7230 */ /* 0x001fca0000004100 */
[----:B------:R-:W-:Y:S01]  /*7d20*/  FFMA R23, R23, R13, R12 ;  /* 0x0000000d17177223 */ /* 0x000fe2000000000c */
[----:B------:R-:W-:Y:S06]  /*7d30*/  @P2 BRA `(.L_x_118) ;  /* 0xfffffffc00182947 */ /* 0x000fec000383ffff */
[----:B------:R-:W-:Y:S05]  /*7d40*/  BSYNC.RECONVERGENT B2 ;  /* 0x0000000000027941 */ /* 0x000fea0003800200 */
.L_x_117:
[----:B------:R-:W-:-:S07]  /*7d50*/  MOV R21, R6 ;  /* 0x0000000600157202 */ /* 0x000fce0000000f00 */
.L_x_116:
[----:B------:R-:W-:Y:S05]  /*7d60*/  BSYNC.RECONVERGENT B1 ;  /* 0x0000000000017941 */ /* 0x000fea0003800200 */
.L_x_115:
        /* <DEDUP_REMOVED lines=9> */
[----:B------:R-:W3:Y:S04]  /*7e00*/  LDL.128 R12, [R42] ;  /* 0x000000002a0c7983 */ /* 0x000ee80000100c00 */
[----:B--2---:R0:W2:Y:S01]  /*7e10*/  LDL.128 R16, [R42+0x10] ;  /* 0x000010002a107983 */ /* 0x0040a20000100c00 */
        /* <DEDUP_REMOVED lines=8> */
[----:B---3--:R-:W-:Y:S02]  /*7ea0*/  FFMA R12, R22, R12, R23 ;  /* 0x0000000c160c7223 */ /* 0x008fe40000000017 */
[----:B------:R-:W0:Y:S02]  /*7eb0*/  LDS.U16 R22, [R20+0x80] ;  /* 0x0000800014167984 */ /* 0x000e240000000400 */
[----:B------:R-:W-:Y:S02]  /*7ec0*/  FFMA R13, R43, R13, R12 ;  /* 0x0000000d2b0d7223 */ /* 0x000fe4000000000c */
[----:B------:R-:W1:Y:S04]  /*7ed0*/  LDS.U16 R23, [R20+0xc0] ;  /* 0x0000c00014177984 */ /* 0x000e680000000400 */
[----:B------:R-:W3:Y:S01]  /*7ee0*/  LDS.U16 R12, [R20+0x180] ;  /* 0x00018000140c7984 */ /* 0x000ee20000000400 */
[----:B0-----:R-:W-:-:S02]  /*7ef0*/  HADD2.F32 R22, -RZ, R22.H0_H0 ;  /* 0x20000016ff167230 */ /* 0x001fc40000004100 */
[----:B-1----:R-:W-:-:S03]  /*7f00*/  HADD2.F32 R23, -RZ, R23.H0_H0 ;  /* 0x20000017ff177230 */ /* 0x002fc60000004100 */
[----:B------:R-:W-:Y:S02]  /*7f10*/  FFMA R14, R22, R14, R13 ;  /* 0x0000000e160e7223 */ /* 0x000fe4000000000d */
[----:B------:R-:W0:Y:S01]  /*7f20*/  LDS.U16 R22, [R20+0x100] ;  /* 0x0001000014167984 */ /* 0x000e220000000400 */
[----:B---3--:R-:W-:Y:S02]  /*7f30*/  HADD2.F32 R12, -RZ, R12.H0_H0 ;  /* 0x2000000cff0c7230 */ /* 0x008fe40000004100 */
[----:B------:R-:W-:Y:S01]  /*7f40*/  FFMA R15, R23, R15, R14 ;  /* 0x0000000f170f7223 */ /* 0x000fe2000000000e */
[----:B------:R-:W-:Y:S01]  /*7f50*/  HADD2.F32 R23, -RZ, R42.H0_H0 ;  /* 0x2000002aff177230 */ /* 0x000fe20000004100 */
[----:B------:R-:W1:Y:S01]  /*7f60*/  LDS.U16 R13, [R20+0x1c0] ;  /* 0x0001c000140d7984 */ /* 0x000e620000000400 */
[----:B0-----:R-:W-:Y:S02]  /*7f70*/  HADD2.F32 R22, -RZ, R22.H0_H0 ;  /* 0x20000016ff167230 */ /* 0x001fe40000004100 */
[----:B-1----:R-:W-:-:S03]  /*7f80*/  HADD2.F32 R13, -RZ, R13.H0_H0 ;  /* 0x2000000dff0d7230 */ /* 0x002fc60000004100 */
[----:B--2---:R-:W-:-:S04]  /*7f90*/  FFMA R16, R22, R16, R15 ;  /* 0x0000001016107223 */ /* 0x004fc8000000000f */
[----:B------:R-:W-:-:S04]  /*7fa0*/  FFMA R17, R23, R17, R16 ;  /* 0x0000001117117223 */ /* 0x000fc80000000010 */
[----:B------:R-:W-:-:S04]  /*7fb0*/  FFMA R12, R12, R18, R17 ;  /* 0x000000120c0c7223 */ /* 0x000fc80000000011 */
[----:B------:R-:W-:-:S07]  /*7fc0*/  FFMA R23, R13, R19, R12 ;  /* 0x000000130d177223 */ /* 0x000fce000000000c */
.L_x_122:
[----:B------:R-:W-:Y:S05]  /*7fd0*/  BSYNC.RECONVERGENT B2 ;  /* 0x0000000000027941 */ /* 0x000fea0003800200 */
.L_x_121:
[----:B------:R-:W-:Y:S05]  /*7fe0*/  @!P4 BRA `(.L_x_120) ;  /* 0x0000000000a4c947 */ /* 0x000fea0003800000 */
[----:B------:R-:W-:Y:S01]  /*7ff0*/  IADD3 R12, PT, PT, R7, -0x1, RZ ;  /* 0xffffffff070c7810 */ /* 0x000fe20007ffe0ff */
[----:B------:R-:W-:Y:S01]  /*8000*/  BSSY.RECONVERGENT B2, `(.L_x_123) ;  /* 0x0000015000027945 */ /* 0x000fe20003800200 */
[----:B------:R-:W-:Y:S02]  /*8010*/  ISETP.NE.AND P4, PT, R2, RZ, PT ;  /* 0x000000ff0200720c */ /* 0x000fe40003f85270 */
[----:B------:R-:W-:-:S13]  /*8020*/  ISETP.GE.U32.AND P3, PT, R12, 0x3, PT ;  /* 0x000000030c00780c */ /* 0x000fda0003f66070 */
[----:B------:R-:W-:Y:S05]  /*8030*/  @!P3 BRA `(.L_x_124) ;  /* 0x000000000044b947 */ /* 0x000fea0003800000 */
[----:B------:R-:W-:-:S06]  /*8040*/  LEA R12, R21, UR9, 0x2 ;  /* 0x00000009150c7c11 */ /* 0x000fcc000f8e10ff */
[----:B------:R-:W3:Y:S01]  /*8050*/  LDL.128 R12, [R12] ;  /* 0x000000000c0c7983 */ /* 0x000ee20000100c00 */
[C---:B------:R-:W-:Y:S02]  /*8060*/  LEA R16, R21.reuse, R40, 0x5 ;  /* 0x0000002815107211 */ /* 0x040fe400078e28ff */
[----:B------:R-:W-:Y:S02]  /*8070*/  IADD3 R21, PT, PT, R21, 0x4, RZ ;  /* 0x0000000415157810 */ /* 0x000fe40007ffe0ff */
[----:B------:R-:W-:-:S05]  /*8080*/  LEA R16, R16, R29, 0x1 ;  /* 0x0000001d10107211 */ /* 0x000fca00078e08ff */
[----:B------:R-:W2:Y:S04]  /*8090*/  LDS.U16 R17, [R16] ;  /* 0x0000000010117984 */ /* 0x000ea80000000400 */
[----:B------:R-:W0:Y:S04]  /*80a0*/  LDS.U16 R19, [R16+0x40] ;  /* 0x0000400010137984 */ /* 0x000e280000000400 */
[----:B------:R-:W1:Y:S04]  /*80b0*/  LDS.U16 R20, [R16+0x80] ;  /* 0x0000800010147984 */ /* 0x000e680000000400 */
[----:B------:R-:W4:Y:S01]  /*80c0*/  LDS.U16 R22, [R16+0xc0] ;  /* 0x0000c00010167984 */ /* 0x000f220000000400 */
[----:B--2---:R-:W-:-:S02]  /*80d0*/  HADD2.F32 R18, -RZ, R17.H0_H0 ;  /* 0x20000011ff127230 */ /* 0x004fc40000004100 */
[----:B0-----:R-:W-:Y:S02]  /*80e0*/  HADD2.F32 R19, -RZ, R19.H0_H0 ;  /* 0x20000013ff137230 */ /* 0x001fe40000004100 */
[----:B-1----:R-:W-:Y:S02]  /*80f0*/  HADD2.F32 R20, -RZ, R20.H0_H0 ;  /* 0x20000014ff147230 */ /* 0x002fe40000004100 */
[----:B---3--:R-:W-:Y:S01]  /*8100*/  FFMA R18, R18, R12, R23 ;  /* 0x0000000c12127223 */ /* 0x008fe20000000017 */
[----:B----4-:R-:W-:-:S03]  /*8110*/  HADD2.F32 R23, -RZ, R22.H0_H0 ;  /* 0x20000016ff177230 */ /* 0x010fc60000004100 */
[----:B------:R-:W-:-:S04]  /*8120*/  FFMA R13, R19, R13, R18 ;  /* 0x0000000d130d7223 */ /* 0x000fc80000000012 */
[----:B------:R-:W-:-:S04]  /*8130*/  FFMA R14, R20, R14, R13 ;  /* 0x0000000e140e7223 */ /* 0x000fc8000000000d */
[----:B------:R-:W-:-:S07]  /*8140*/  FFMA R23, R23, R15, R14 ;  /* 0x0000000f17177223 */ /* 0x000fce000000000e */
.L_x_124:
[----:B------:R-:W-:Y:S05]  /*8150*/  BSYNC.RECONVERGENT B2 ;  /* 0x0000000000027941 */ /* 0x000fea0003800200 */
.L_x_123:
[----:B------:R-:W-:Y:S05]  /*8160*/  @!P4 BRA `(.L_x_120) ;  /* 0x000000000044c947 */ /* 0x000fea0003800000 */
[----:B------:R-:W-:-:S05]  /*8170*/  LEA R15, R21, UR9, 0x2 ;  /* 0x00000009150f7c11 */ /* 0x000fca000f8e10ff */
[----:B------:R-:W3:Y:S01]  /*8180*/  LDL.64 R12, [R15] ;  /* 0x000000000f0c7983 */ /* 0x000ee20000100a00 */
[----:B------:R-:W-:Y:S02]  /*8190*/  LEA R14, R21, R40, 0x5 ;  /* 0x00000028150e7211 */ /* 0x000fe400078e28ff */
[----:B------:R-:W-:Y:S02]  /*81a0*/  ISETP.NE.AND P3, PT, R2, 0x1, PT ;  /* 0x000000010200780c */ /* 0x000fe40003f65270 */
[----:B------:R-:W-:-:S05]  /*81b0*/  LEA R16, R14, R29, 0x1 ;  /* 0x0000001d0e107211 */ /* 0x000fca00078e08ff */
[----:B------:R-:W0:Y:S02]  /*81c0*/  LDS.U16 R14, [R16] ;  /* 0x00000000100e7984 */ /* 0x000e240000000400 */
[----:B0-----:R-:W-:-:S05]  /*81d0*/  HADD2.F32 R14, -RZ, R14.H0_H0 ;  /* 0x2000000eff0e7230 */ /* 0x001fca0000004100 */
[----:B---3--:R-:W-:Y:S01]  /*81e0*/  FFMA R23, R14, R12, R23 ;  /* 0x0000000c0e177223 */ /* 0x008fe20000000017 */
[----:B------:R-:W-:Y:S06]  /*81f0*/  @!P3 BRA `(.L_x_120) ;  /* 0x000000000020b947 */ /* 0x000fec0003800000 */
[----:B------:R-:W3:Y:S01]  /*8200*/  LDL R15, [R15+0x8] ;  /* 0x000008000f0f7983 */ /* 0x000ee20000100800 */
[----:B------:R-:W-:-:S03]  /*8210*/  ISETP.NE.AND P3, PT, R2, 0x2, PT ;  /* 0x000000020200780c */ /* 0x000fc60003f65270 */
[----:B------:R-:W0:Y:S10]  /*8220*/  LDS.U16 R12, [R16+0x40] ;  /* 0x00004000100c7984 */ /* 0x000e340000000400 */
[----:B------:R-:W1:Y:S01]  /*8230*/  @P3 LDS.U16 R14, [R16+0x80] ;  /* 0x00008000100e3984 */ /* 0x000e620000000400 */
[----:B0-----:R-:W-:-:S05]  /*8240*/  HADD2.F32 R12, -RZ, R12.H0_H0 ;  /* 0x2000000cff0c7230 */ /* 0x001fca0000004100 */
[----:B------:R-:W-:Y:S01]  /*8250*/  FFMA R23, R12, R13, R23 ;  /* 0x0000000d0c177223 */ /* 0x000fe20000000017 */
[----:B-1----:R-:W-:-:S05]  /*8260*/  @P3 HADD2.F32 R14, -RZ, R14.H0_H0 ;  /* 0x2000000eff0e3230 */ /* 0x002fca0000004100 */
[----:B---3--:R-:W-:-:S07]  /*8270*/  @P3 FFMA R23, R14, R15, R23 ;  /* 0x0000000f0e173223 */ /* 0x008fce0000000017 */
.L_x_120:
[----:B------:R-:W-:Y:S05]  /*8280*/  BSYNC.RECONVERGENT B1 ;  /* 0x0000000000017941 */ /* 0x000fea0003800200 */
.L_x_119:
        /* <DEDUP_REMOVED lines=8> */
[----:B------:R-:W2:Y:S02]  /*8310*/  SHFL.BFLY PT, R15, R17, 0x2, 0x1f ;  /* 0x0c401f00110f7f89 */ /* 0x000ea400000e0000 */
[----:B--2---:R-:W-:-:S05]  /*8320*/  FADD R18, R17, R15 ;  /* 0x0000000f11127221 */ /* 0x004fca0000000000 */
[----:B------:R0:W1:Y:S02]  /*8330*/  SHFL.BFLY PT, R15, R18, 0x1, 0x1f ;  /* 0x0c201f00120f7f89 */ /* 0x00006400000e0000 */
.L_x_238:
[----:B------:R-:W2:Y:S01]  /*8340*/  LDCU UR6, c[0x0][0x3b0] ;  /* 0x00007600ff0677ac */ /* 0x000ea20008000800 */
[----:B-1----:R-:W-:Y:S01]  /*8350*/  FADD R15, R18, R15 ;  /* 0x0000000f120f7221 */ /* 0x002fe20000000000 */
[----:B------:R-:W-:Y:S03]  /*8360*/  BSSY.RECONVERGENT B1, `(.L_x_126) ;  /* 0x0000065000017945 */ /* 0x000fe60003800200 */
[----:B--2---:R-:W-:-:S05]  /*8370*/  FMUL R15, R15, UR6 ;  /* 0x000000060f0f7c20 */ /* 0x004fca0008400000 */
[----:B------:R-:W-:-:S05]  /*8380*/  FMNMX R12, R15, R38, !PT ;  /* 0x000000260f0c7209 */ /* 0x000fca0007800000 */
[----:B------:R-:W-:Y:S01]  /*8390*/  FADD R13, -R12, R38 ;  /* 0x000000260c0d7221 */ /* 0x000fe20000000100 */
[----:B------:R-:W-:Y:S01]  /*83a0*/  FADD R15, R15, -R12 ;  /* 0x8000000c0f0f7221 */ /* 0x000fe20000000000 */
[----:B------:R-:W-:Y:S02]  /*83b0*/  MOV R38, R12 ;  /* 0x0000000c00267202 */ /* 0x000fe40000000f00 */
[----:B------:R-:W-:Y:S01]  /*83c0*/  FMUL R14, R13, 1.4426950216293334961 ;  /* 0x3fb8aa3b0d0e7820 */ /* 0x000fe20000400000 */
[----:B------:R-:W-:Y:S01]  /*83d0*/  FMUL R15, R15, 1.4426950216293334961 ;  /* 0x3fb8aa3b0f0f7820 */ /* 0x000fe20000400000 */
[----:B------:R-:W-:-:S03]  /*83e0*/  HFMA2 R13, -RZ, RZ, 0, 0 ;  /* 0x00000000ff0d7431 */ /* 0x000fc600000001ff */
        /* <DEDUP_REMOVED lines=12> */
.L_x_129:
[----:B-1----:R-:W-:-:S05]  /*84b0*/  LEA R20, R21, UR5, 0x2 ;  /* 0x0000000515147c11 */ /* 0x002fca000f8e10ff */
[----:B------:R-:W2:Y:S04]  /*84c0*/  LDL.128 R12, [R20] ;  /* 0x00000000140c7983 */ /* 0x000ea80000100c00 */
[----:B0-----:R-:W3:Y:S01]  /*84d0*/  LDL.128 R16, [R20+0x10] ;  /* 0x0000100014107983 */ /* 0x001ee20000100c00 */
[----:B------:R-:W-:-:S04]  /*84e0*/  LEA R43, R21, R40, 0x5 ;  /* 0x00000028152b7211 */ /* 0x000fc800078e28ff */
[----:B------:R-:W-:-:S05]  /*84f0*/  LEA R42, R43, R8, 0x1 ;  /* 0x000000082b2a7211 */ /* 0x000fca00078e08ff */
[----:B------:R-:W0:Y:S04]  /*8500*/  LDS.U16 R43, [R42] ;  /* 0x000000002a2b7984 */ /* 0x000e280000000400 */
[----:B------:R-:W-:Y:S01]  /*8510*/  LDS.U16 R44, [R42+0x340] ;  /* 0x000340002a2c7984 */ /* 0x000fe20000000400 */
[----:B0-----:R-:W-:Y:S02]  /*8520*/  HADD2.F32 R43, -RZ, R43.H0_H0 ;  /* 0x2000002bff2b7230 */ /* 0x001fe40000004100 */
[C---:B--2---:R-:W-:Y:S01]  /*8530*/  FMUL R45, R23.reuse, R12 ;  /* 0x0000000c172d7220 */ /* 0x044fe20000400000 */
[C---:B------:R-:W-:Y:S01]  /*8540*/  FMUL R13, R23.reuse, R13 ;  /* 0x0000000d170d7220 */ /* 0x040fe20000400000 */
[C---:B------:R-:W-:Y:S02]  /*8550*/  FMUL R15, R23.reuse, R15 ;  /* 0x0000000f170f7220 */ /* 0x040fe40000400000 */
[----:B------:R-:W-:Y:S01]  /*8560*/  FFMA R12, R22, R43, R45 ;  /* 0x0000002b160c7223 */ /* 0x000fe2000000002d */
[----:B------:R-:W-:Y:S01]  /*8570*/  FMUL R45, R23, R14 ;  /* 0x0000000e172d7220 */ /* 0x000fe20000400000 */
[----:B------:R-:W0:Y:S02]  /*8580*/  LDS.U16 R43, [R42+0x40] ;  /* 0x000040002a2b7984 */ /* 0x000e240000000400 */
[----:B0-----:R-:W-:-:S05]  /*8590*/  HADD2.F32 R43, -RZ, R43.H0_H0 ;  /* 0x2000002bff2b7230 */ /* 0x001fca0000004100 */
[----:B------:R-:W-:Y:S02]  /*85a0*/  FFMA R13, R22, R43, R13 ;  /* 0x0000002b160d7223 */ /* 0x000fe4000000000d */
[----:B------:R-:W0:Y:S02]  /*85b0*/  LDS.U16 R43, [R42+0x80] ;  /* 0x000080002a2b7984 */ /* 0x000e240000000400 */
[----:B0-----:R-:W-:-:S05]  /*85c0*/  HADD2.F32 R43, -RZ, R43.H0_H0 ;  /* 0x2000002bff2b7230 */ /* 0x001fca0000004100 */
[----:B------:R-:W-:Y:S01]  /*85d0*/  FFMA R14, R22, R43, R45 ;  /* 0x0000002b160e7223 */ /* 0x000fe2000000002d */
[----:B---3--:R-:W-:Y:S01]  /*85e0*/  FMUL R45, R23, R16 ;  /* 0x00000010172d7220 */ /* 0x008fe20000400000 */
[----:B------:R-:W0:Y:S02]  /*85f0*/  LDS.U16 R43, [R42+0xc0] ;  /* 0x0000c0002a2b7984 */ /* 0x000e240000000400 */
[----:B0-----:R-:W-:-:S05]  /*8600*/  HADD2.F32 R43, -RZ, R43.H0_H0 ;  /* 0x2000002bff2b7230 */ /* 0x001fca0000004100 */
[----:B------:R-:W-:Y:S02]  /*8610*/  FFMA R15, R22, R43, R15 ;  /* 0x0000002b160f7223 */ /* 0x000fe4000000000f */
[----:B------:R-:W0:Y:S04]  /*8620*/  LDS.U16 R43, [R42+0x100] ;  /* 0x000100002a2b7984 */ /* 0x000e280000000400 */
[----:B------:R1:W-:Y:S04]  /*8630*/  STL.128 [R20], R12 ;  /* 0x0000000c14007387 */ /* 0x0003e80000100c00 */
[----:B-1----:R-:W2:Y:S01]  /*8640*/  LDL.128 R12, [R20+0x20] ;  /* 0x00002000140c7983 */ /* 0x002ea20000100c00 */
[----:B0-----:R-:W-:-:S05]  /*8650*/  HADD2.F32 R43, -RZ, R43.H0_H0 ;  /* 0x2000002bff2b7230 */ /* 0x001fca0000004100 */
[----:B------:R-:W-:Y:S02]  /*8660*/  FFMA R16, R22, R43, R45 ;  /* 0x0000002b16107223 */ /* 0x000fe4000000002d */
[----:B------:R-:W0:Y:S01]  /*8670*/  LDS.U16 R43, [R42+0x140] ;  /* 0x000140002a2b7984 */ /* 0x000e220000000400 */
[----:B------:R-:W-:Y:S01]  /*8680*/  FMUL R17, R23, R17 ;  /* 0x0000001117117220 */ /* 0x000fe20000400000 */
        /* <DEDUP_REMOVED lines=10> */
[----:B------:R-:W0:Y:S04]  /*8730*/  LDS.U16 R43, [R42+0x200] ;  /* 0x000200002a2b7984 */ /* 0x000e280000000400 */
[----:B------:R1:W-:Y:S04]  /*8740*/  STL.128 [R20+0x10], R16 ;  /* 0x0000101014007387 */ /* 0x0003e80000100c00 */
[----:B-1----:R-:W3:Y:S01]  /*8750*/  LDL.128 R16, [R20+0x30] ;  /* 0x0000300014107983 */ /* 0x002ee20000100c00 */
[----:B0-----:R-:W-:-:S02]  /*8760*/  HADD2.F32 R43, -RZ, R43.H0_H0 ;  /* 0x2000002bff2b7230 */ /* 0x001fc40000004100 */
[----:B--2---:R-:W-:-:S04]  /*8770*/  FMUL R45, R23, R12 ;  /* 0x0000000c172d7220 */ /* 0x004fc80000400000 */
        /* <DEDUP_REMOVED lines=10> */
[----:B------:R-:W-:-:S03]  /*8820*/  FMUL R15, R23, R15 ;  /* 0x0000000f170f7220 */ /* 0x000fc60000400000 */
[----:B------:R-:W1:Y:S01]  /*8830*/  LDS.U16 R45, [R42+0x3c0] ;  /* 0x0003c0002a2d7984 */ /* 0x000e620000000400 */
[----:B0-----:R-:W-:-:S05]  /*8840*/  HADD2.F32 R43, -RZ, R43.H0_H0 ;  /* 0x2000002bff2b7230 */ /* 0x001fca0000004100 */
[----:B------:R-:W-:Y:S02]  /*8850*/  FFMA R15, R22, R43, R15 ;  /* 0x0000002b160f7223 */ /* 0x000fe4000000000f */
[----:B------:R-:W-:Y:S04]  /*8860*/  LDS.U16 R43, [R42+0x380] ;  /* 0x000380002a2b7984 */ /* 0x000fe80000000400 */
[----:B------:R1:W-:Y:S04]  /*8870*/  STL.128 [R20+0x20], R12 ;  /* 0x0000200c14007387 */ /* 0x0003e80000100c00 */
[----:B------:R-:W0:Y:S01]  /*8880*/  LDS.U16 R12, [R42+0x300] ;  /* 0x000300002a0c7984 */ /* 0x000e220000000400 */
[----:B------:R-:W-:Y:S01]  /*8890*/  IADD3 R21, PT, PT, R21, 0x10, RZ ;  /* 0x0000001015157810 */ /* 0x000fe20007ffe0ff */
[----:B-1----:R-:W-:-:S02]  /*88a0*/  HADD2.F32 R15, -RZ, R45.H0_H0 ;  /* 0x2000002dff0f7230 */ /* 0x002fc40000004100 */
[C---:B---3--:R-:W-:Y:S01]  /*88b0*/  FMUL R16, R23.reuse, R16 ;  /* 0x0000001017107220 */ /* 0x048fe20000400000 */
[----:B0-----:R-:W-:Y:S02]  /*88c0*/  HADD2.F32 R13, -RZ, R12.H0_H0 ;  /* 0x2000000cff0d7230 */ /* 0x001fe40000004100 */
[C---:B------:R-:W-:Y:S01]  /*88d0*/  FMUL R18, R23.reuse, R18 ;  /* 0x0000001217127220 */ /* 0x040fe20000400000 */
[----:B------:R-:W-:Y:S02]  /*88e0*/  HADD2.F32 R43, -RZ, R43.H0_H0 ;  /* 0x2000002bff2b7230 */ /* 0x000fe40000004100 */
[C---:B------:R-:W-:Y:S01]  /*88f0*/  FFMA R12, R22.reuse, R13, R16 ;  /* 0x0000000d160c7223 */ /* 0x040fe20000000010 */
[C---:B------:R-:W-:Y:S01]  /*8900*/  FMUL R16, R23.reuse, R17 ;  /* 0x0000001117107220 */ /* 0x040fe20000400000 */
[----:B------:R-:W-:Y:S02]  /*8910*/  HADD2.F32 R17, -RZ, R44.H0_H0 ;  /* 0x2000002cff117230 */ /* 0x000fe40000004100 */
[----:B------:R-:W-:Y:S01]  /*8920*/  FMUL R44, R23, R19 ;  /* 0x00000013172c7220 */ /* 0x000fe20000400000 */
[----:B------:R-:W-:-:S02]  /*8930*/  FFMA R14, R22, R43, R18 ;  /* 0x0000002b160e7223 */ /* 0x000fc40000000012 */
[C---:B------:R-:W-:Y:S01]  /*8940*/  FFMA R13, R22.reuse, R17, R16 ;  /* 0x00000011160d7223 */ /* 0x040fe20000000010 */
[----:B------:R-:W-:-:S05]  /*8950*/  FFMA R15, R22, R15, R44 ;  /* 0x0000000f160f7223 */ /* 0x000fca000000002c */
[----:B------:R1:W-:Y:S01]  /*8960*/  STL.128 [R20+0x30], R12 ;  /* 0x0000300c14007387 */ /* 0x0003e20000100c00 */
[----:B------:R-:W-:-:S13]  /*8970*/  ISETP.NE.AND P1, PT, R21, R6, PT ;  /* 0x000000061500720c */ /* 0x000fda0003f25270 */
[----:B------:R-:W-:Y:S05]  /*8980*/  @P1 BRA `(.L_x_129) ;  /* 0xfffffff800c81947 */ /* 0x000fea000383ffff */
[----:B------:R-:W-:Y:S05]  /*8990*/  BSYNC.RECONVERGENT B2 ;  /* 0x0000000000027941 */ /* 0x000fea0003800200 */
.L_x_128:
[----:B-1----:R-:W-:-:S07]  /*89a0*/  MOV R13, R6 ;  /* 0x00000006000d7202 */ /* 0x002fce0000000f00 */
.L_x_127:
[----:B------:R-:W-:Y:S05]  /*89b0*/  BSYNC.RECONVERGENT B1 ;  /* 0x0000000000017941 */ /* 0x000fea0003800200 */
.L_x_126:
        /* <DEDUP_REMOVED lines=10> */
[----:B------:R-:W4:Y:S01]  /*8a60*/  LDL R44, [R12+0x8] ;  /* 0x000008000c2c7983 */ /* 0x000f220000100800 */
[----:B------:R-:W-:-:S03]  /*8a70*/  LEA R15, R13, R40, 0x5 ;  /* 0x000000280d0f7211 */ /* 0x000fc600078e28ff */
[----:B------:R-:W5:Y:S01]  /*8a80*/  LDL R42, [R12+0xc] ;  /* 0x00000c000c2a7983 */ /* 0x000f620000100800 */
[----:B------:R-:W-:-:S03]  /*8a90*/  LEA R15, R15, R8, 0x1 ;  /* 0x000000080f0f7211 */ /* 0x000fc600078e08ff */
[----:B0-----:R-:W5:Y:S04]  /*8aa0*/  LDL R18, [R12+0x10] ;  /* 0x000010000c127983 */ /* 0x001f680000100800 */
[----:B------:R-:W0:Y:S04]  /*8ab0*/  LDS.U16 R14, [R15] ;  /* 0x000000000f0e7984 */ /* 0x000e280000000400 */
[----:B------:R-:W5:Y:S01]  /*8ac0*/  LDL R20, [R12+0x14] ;  /* 0x000014000c147983 */ /* 0x000f620000100800 */
[----:B0-----:R-:W-:-:S03]  /*8ad0*/  HADD2.F32 R19, -RZ, R14.H0_H0 ;  /* 0x2000000eff137230 */ /* 0x001fc60000004100 */
[----:B------:R-:W5:Y:S01]  /*8ae0*/  LDL R14, [R12+0x18] ;  /* 0x000018000c0e7983 */ /* 0x000f620000100800 */
[----:B--2---:R-:W-:-:S03]  /*8af0*/  FMUL R21, R23, R16 ;  /* 0x0000001017157220 */ /* 0x004fc60000400000 */
[----:B------:R-:W2:Y:S01]  /*8b00*/  LDL R16, [R12+0x1c] ;  /* 0x00001c000c107983 */ /* 0x000ea20000100800 */
[----:B------:R-:W-:-:S03]  /*8b10*/  FFMA R19, R22, R19, R21 ;  /* 0x0000001316137223 */ /* 0x000fc60000000015 */
[----:B------:R-:W0:Y:S01]  /*8b20*/  LDS.U16 R21, [R15+0x40] ;  /* 0x000040000f157984 */ /* 0x000e220000000400 */
[----:B---3--:R-:W-:Y:S01]  /*8b30*/  FMUL R17, R23, R17 ;  /* 0x0000001117117220 */ /* 0x008fe20000400000 */
[----:B0-----:R-:W-:-:S05]  /*8b40*/  HADD2.F32 R21, -RZ, R21.H0_H0 ;  /* 0x20000015ff157230 */ /* 0x001fca0000004100 */
[----:B------:R-:W-:Y:S02]  /*8b50*/  FFMA R17, R22, R21, R17 ;  /* 0x0000001516117223 */ /* 0x000fe40000000011 */
[----:B------:R-:W0:Y:S01]  /*8b60*/  LDS.U16 R21, [R15+0x80] ;  /* 0x000080000f157984 */ /* 0x000e220000000400 */
[C---:B----4-:R-:W-:Y:S01]  /*8b70*/  FMUL R43, R23.reuse, R44 ;  /* 0x0000002c172b7220 */ /* 0x050fe20000400000 */
[----:B-----5:R-:W-:Y:S02]  /*8b80*/  FMUL R42, R23, R42 ;  /* 0x0000002a172a7220 */ /* 0x020fe40000400000 */
[----:B------:R-:W-:Y:S04]  /*8b90*/  STL [R12], R19 ;  /* 0x000000130c007387 */ /* 0x000fe80000100800 */
[----:B------:R-:W-:Y:S04]  /*8ba0*/  LDS.U16 R19, [R15+0x140] ;  /* 0x000140000f137984 */ /* 0x000fe80000000400 */
[----:B------:R-:W-:Y:S01]  /*8bb0*/  LDS.U16 R44, [R15+0x1c0] ;  /* 0x0001c0000f2c7984 */ /* 0x000fe20000000400 */
[----:B0-----:R-:W-:-:S05]  /*8bc0*/  HADD2.F32 R21, -RZ, R21.H0_H0 ;  /* 0x20000015ff157230 */ /* 0x001fca0000004100 */
[C---:B------:R-:W-:Y:S02]  /*8bd0*/  FFMA R45, R22.reuse, R21, R43 ;  /* 0x00000015162d7223 */ /* 0x040fe4000000002b */
[----:B------:R-:W0:Y:S02]  /*8be0*/  LDS.U16 R21, [R15+0xc0] ;  /* 0x0000c0000f157984 */ /* 0x000e240000000400 */
[----:B0-----:R-:W-:Y:S02]  /*8bf0*/  HADD2.F32 R43, -RZ, R21.H0_H0 ;  /* 0x20000015ff2b7230 */ /* 0x001fe40000004100 */
[----:B------:R-:W0:Y:S03]  /*8c00*/  LDS.U16 R21, [R15+0x100] ;  /* 0x000100000f157984 */ /* 0x000e260000000400 */
[----:B------:R-:W-:Y:S02]  /*8c10*/  FFMA R43, R22, R43, R42 ;  /* 0x0000002b162b7223 */ /* 0x000fe4000000002a */
[----:B------:R-:W1:Y:S01]  /*8c20*/  LDS.U16 R42, [R15+0x180] ;  /* 0x000180000f2a7984 */ /* 0x000e620000000400 */
[----:B------:R-:W-:Y:S01]  /*8c30*/  FMUL R18, R23, R18 ;  /* 0x0000001217127220 */ /* 0x000fe20000400000 */
[----:B------:R-:W-:-:S02]  /*8c40*/  HADD2.F32 R19, -RZ, R19.H0_H0 ;  /* 0x20000013ff137230 */ /* 0x000fc40000004100 */
[----:B------:R-:W-:Y:S01]  /*8c50*/  STL [R12+0x4], R17 ;  /* 0x000004110c007387 */ /* 0x000fe20000100800 */
[----:B------:R-:W-:Y:S02]  /*8c60*/  HADD2.F32 R44, -RZ, R44.H0_H0 ;  /* 0x2000002cff2c7230 */ /* 0x000fe40000004100 */
[C---:B------:R-:W-:Y:S01]  /*8c70*/  FMUL R20, R23.reuse, R20 ;  /* 0x0000001417147220 */ /* 0x040fe20000400000 */
[----:B------:R3:W-:Y:S03]  /*8c80*/  STL [R12+0x8], R45 ;  /* 0x0000082d0c007387 */ /* 0x0007e60000100800 */
[----:B------:R-:W-:Y:S01]  /*8c90*/  FFMA R19, R22, R19, R20 ;  /* 0x0000001316137223 */ /* 0x000fe20000000014 */
[----:B---3--:R-:W-:Y:S01]  /*8ca0*/  FMUL R45, R23, R14 ;  /* 0x0000000e172d7220 */ /* 0x008fe20000400000 */
[----:B------:R3:W-:Y:S01]  /*8cb0*/  STL [R12+0xc], R43 ;  /* 0x00000c2b0c007387 */ /* 0x0007e20000100800 */
[----:B0-----:R-:W-:-:S05]  /*8cc0*/  HADD2.F32 R21, -RZ, R21.H0_H0 ;  /* 0x20000015ff157230 */ /* 0x001fca0000004100 */
[----:B------:R-:W-:Y:S01]  /*8cd0*/  FFMA R17, R22, R21, R18 ;  /* 0x0000001516117223 */ /* 0x000fe20000000012 */
[----:B-1----:R-:W-:-:S05]  /*8ce0*/  HADD2.F32 R21, -RZ, R42.H0_H0 ;  /* 0x2000002aff157230 */ /* 0x002fca0000004100 */
[----:B------:R-:W-:Y:S01]  /*8cf0*/  FFMA R21, R22, R21, R45 ;  /* 0x0000001516157223 */ /* 0x000fe2000000002d */
[----:B------:R3:W-:Y:S04]  /*8d00*/  STL [R12+0x10], R17 ;  /* 0x000010110c007387 */ /* 0x0007e80000100800 */
[----:B------:R3:W-:Y:S04]  /*8d10*/  STL [R12+0x14], R19 ;  /* 0x000014130c007387 */ /* 0x0007e80000100800 */
[----:B------:R3:W-:Y:S01]  /*8d20*/  STL [R12+0x18], R21 ;  /* 0x000018150c007387 */ /* 0x0007e20000100800 */
[----:B------:R-:W-:Y:S01]  /*8d30*/  IADD3 R13, PT, PT, R13, 0x8, RZ ;  /* 0x000000080d0d7810 */ /* 0x000fe20007ffe0ff */
[----:B--2---:R-:W-:-:S04]  /*8d40*/  FMUL R16, R23, R16 ;  /* 0x0000001017107220 */ /* 0x004fc80000400000 */
[----:B------:R-:W-:-:S05]  /*8d50*/  FFMA R15, R22, R44, R16 ;  /* 0x0000002c160f7223 */ /* 0x000fca0000000010 */
[----:B------:R3:W-:Y:S02]  /*8d60*/  STL [R12+0x1c], R15 ;  /* 0x00001c0f0c007387 */ /* 0x0007e40000100800 */
.L_x_133:
[----:B------:R-:W-:Y:S05]  /*8d70*/  BSYNC.RECONVERGENT B2 ;  /* 0x0000000000027941 */ /* 0x000fea0003800200 */
.L_x_132:
[----:B------:R-:W-:Y:S05]  /*8d80*/  @!P2 BRA `(.L_x_131) ;  /* 0x0000000000f0a947 */ /* 0x000fea0003800000 */
[----:B---3--:R-:W-:Y:S01]  /*8d90*/  IADD3 R12, PT, PT, R7, -0x1, RZ ;  /* 0xffffffff070c7810 */ /* 0x008fe20007ffe0ff */
        /* <DEDUP_REMOVED lines=13> */
[----:B------:R-:W-:Y:S04]  /*8e70*/  LDS.U16 R17, [R44+0x40] ;  /* 0x000040002c117984 */ /* 0x000fe80000000400 */
[----:B0-----:R-:W0:Y:S04]  /*8e80*/  LDS.U16 R18, [R44+0x80] ;  /* 0x000080002c127984 */ /* 0x001e280000000400 */
[----:B------:R-:W3:Y:S01]  /*8e90*/  LDS.U16 R19, [R44+0xc0] ;  /* 0x0000c0002c137984 */ /* 0x000ee20000000400 */
[----:B-1----:R-:W-:-:S02]  /*8ea0*/  HADD2.F32 R21, -RZ, R15.H0_H0 ;  /* 0x2000000fff157230 */ /* 0x002fc40000004100 */
[----:B0-----:R-:W-:Y:S02]  /*8eb0*/  HADD2.F32 R18, -RZ, R18.H0_H0 ;  /* 0x20000012ff127230 */ /* 0x001fe40000004100 */
[----:B--2---:R-:W-:-:S04]  /*8ec0*/  FMUL R15, R23, R42 ;  /* 0x0000002a170f7220 */ /* 0x004fc80000400000 */
[C---:B------:R-:W-:Y:S01]  /*8ed0*/  FFMA R15, R22.reuse, R21, R15 ;  /* 0x00000015160f7223 */ /* 0x040fe2000000000f */
[C---:B---3--:R-:W-:Y:S01]  /*8ee0*/  FMUL R21, R23.reuse, R20 ;  /* 0x0000001417157220 */ /* 0x048fe20000400000 */
[----:B------:R-:W-:Y:S02]  /*8ef0*/  HADD2.F32 R20, -RZ, R19.H0_H0 ;  /* 0x20000013ff147230 */ /* 0x000fe40000004100 */
[C---:B----4-:R-:W-:Y:S01]  /*8f00*/  FMUL R43, R23.reuse, R16 ;  /* 0x00000010172b7220 */ /* 0x050fe20000400000 */
[----:B------:R-:W-:Y:S01]  /*8f10*/  HADD2.F32 R16, -RZ, R17.H0_H0 ;  /* 0x20000011ff107230 */ /* 0x000fe20000004100 */
[----:B------:R1:W-:Y:S01]  /*8f20*/  STL [R12], R15 ;  /* 0x0000000f0c007387 */ /* 0x0003e20000100800 */
[----:B-----5:R-:W-:Y:S01]  /*8f30*/  FMUL R17, R23, R14 ;  /* 0x0000000e17117220 */ /* 0x020fe20000400000 */
[C---:B------:R-:W-:Y:S02]  /*8f40*/  FFMA R43, R22.reuse, R18, R43 ;  /* 0x00000012162b7223 */ /* 0x040fe4000000002b */
[C---:B------:R-:W-:Y:S01]  /*8f50*/  FFMA R21, R22.reuse, R16, R21 ;  /* 0x0000001016157223 */ /* 0x040fe20000000015 */
[----:B------:R-:W-:-:S02]  /*8f60*/  FFMA R17, R22, R20, R17 ;  /* 0x0000001416117223 */ /* 0x000fc40000000011 */
[----:B------:R1:W-:Y:S04]  /*8f70*/  STL [R12+0x8], R43 ;  /* 0x0000082b0c007387 */ /* 0x0003e80000100800 */
[----:B------:R1:W-:Y:S04]  /*8f80*/  STL [R12+0x4], R21 ;  /* 0x000004150c007387 */ /* 0x0003e80000100800 */
[----:B------:R1:W-:Y:S02]  /*8f90*/  STL [R12+0xc], R17 ;  /* 0x00000c110c007387 */ /* 0x0003e40000100800 */
.L_x_135:
[----:B------:R-:W-:Y:S05]  /*8fa0*/  BSYNC.RECONVERGENT B2 ;  /* 0x0000000000027941 */ /* 0x000fea0003800200 */
.L_x_134:
        /* <DEDUP_REMOVED lines=21> */
[----:B----4-:R-:W1:Y:S02]  /*9100*/  LDS.U16 R13, [R16+0x80] ;  /* 0x00008000100d7984 */ /* 0x010e640000000400 */
[----:B-1----:R-:W-:Y:S02]  /*9110*/  HADD2.F32 R13, -RZ, R13.H0_H0 ;  /* 0x2000000dff0d7230 */ /* 0x002fe40000004100 */
[----:B--2---:R-:W-:-:S04]  /*9120*/  FMUL R23, R23, R14 ;  /* 0x0000000e17177220 */ /* 0x004fc80000400000 */
[----:B------:R-:W-:-:S05]  /*9130*/  FFMA R13, R22, R13, R23 ;  /* 0x0000000d160d7223 */ /* 0x000fca0000000017 */
[----:B------:R1:W-:Y:S02]  /*9140*/  STL [R12+0x8], R13 ;  /* 0x0000080d0c007387 */ /* 0x0003e40000100800 */
.L_x_131:
[----:B------:R-:W-:Y:S05]  /*9150*/  BSYNC.RECONVERGENT B1 ;  /* 0x0000000000017941 */ /* 0x000fea0003800200 */
.L_x_130:
[----:B------:R-:W-:Y:S02]  /*9160*/  IADD3 R41, PT, PT, R41, 0x1, RZ ;  /* 0x0000000129297810 */ /* 0x000fe40007ffe0ff */
[----:B-1234-:R-:W-:-:S04]  /*9170*/  LOP3.LUT R12, R31, 0x3, RZ, 0xc0, !PT ;  /* 0x000000031f0c7812 */ /* 0x01efc800078ec0ff */
[----:B------:R-:W-:-:S13]  /*9180*/  ISETP.NE.AND P1, PT, R41, R12, PT ;  /* 0x0000000c2900720c */ /* 0x000fda0003f25270 */
[----:B------:R-:W-:Y:S05]  /*9190*/  @!P1 BRA `(.L_x_136) ;  /* 0x0000000000089947 */ /* 0x000fea0003800000 */
[----:B------:R-:W-:Y:S01]  /*91a0*/  IADD3 R30, PT, PT, R30, 0x1, RZ ;  /* 0x000000011e1e7810 */ /* 0x000fe20007ffe0ff */
[----:B------:R-:W-:Y:S06]  /*91b0*/  BRA `(.L_x_137) ;  /* 0xffffffe400c47947 */ /* 0x000fec000383ffff */
.L_x_136:
[----:B------:R-:W-:Y:S05]  /*91c0*/  BSYNC B0 ;  /* 0x0000000000007941 */ /* 0x000fea0003800000 */
.L_x_114:
[----:B------:R-:W-:Y:S05]  /*91d0*/  BRA `(.L_x_25) ;  /* 0x0000000c00347947 */ /* 0x000fea0003800000 */
.L_x_26:
[C---:B------:R-:W-:Y:S01]  /*91e0*/  ISETP.GE.AND P1, PT, R27.reuse, 0x4, PT ;  /* 0x000000041b00780c */ /* 0x040fe20003f26270 */
[----:B------:R-:W-:Y:S01]  /*91f0*/  BSSY B0, `(.L_x_138) ;  /* 0x0000071000007945 */ /* 0x000fe20003800000 */
[----:B------:R-:W-:-:S04]  /*9200*/  VIMNMX R8, PT, PT, R27, 0x80, PT ;  /* 0x000000801b087848 */ /* 0x000fc80003fe0100 */
[----:B------:R-:W-:-:S04]  /*9210*/  VIMNMX R8, PT, PT, R8, 0x1, !PT ;  /* 0x0000000108087848 */ /* 0x000fc80007fe0100 */
[----:B------:R-:W-:-:S03]  /*9220*/  LOP3.LUT R31, R8, 0x3, RZ, 0xc0, !PT ;  /* 0x00000003081f7812 */ /* 0x000fc600078ec0ff */
[----:B------:R-:W-:Y:S05]  /*9230*/  @!P1 BRA `(.L_x_139) ;  /* 0x0000000400b09947 */ /* 0x000fea0003800000 */
[----:B------:R-:W-:Y:S01]  /*9240*/  HFMA2 R16, -RZ, RZ, 0, 0 ;  /* 0x00000000ff107431 */ /* 0x000fe200000001ff */
[----:B------:R-:W-:-:S07]  /*9250*/  LOP3.LUT R17, R8, 0xfc, RZ, 0xc0, !PT ;  /* 0x000000fc08117812 */ /* 0x000fce00078ec0ff */
.L_x_141:
[----:B------:R-:W-:-:S03]  /*9260*/  UMOV UR6, 0xffffffff ;  /* 0xffffffff00067882 */ /* 0x000fc60000000000 */
[----:B------:R-:W-:Y:S05]  /*9270*/  BRA.DIV UR6, `(.L_x_140) ;  /* 0x0000003206fc7947 */ /* 0x000fea000b800000 */
[----:B------:R-:W-:Y:S01]  /*9280*/  MOV R15, RZ ;  /* 0x000000ff000f7202 */ /* 0x000fe20000000f00 */
[----:B------:R-:W-:Y:S01]  /*9290*/  HFMA2 R8, -RZ, RZ, 0, 0 ;  /* 0x00000000ff087431 */ /* 0x000fe200000001ff */
[----:B------:R-:W-:-:S03]  /*92a0*/  MOV R20, RZ ;  /* 0x000000ff00147202 */ /* 0x000fc60000000f00 */
[----:B------:R-:W-:Y:S02]  /*92b0*/  FADD R23, RZ, R15 ;  /* 0x0000000fff177221 */ /* 0x000fe40000000000 */
[----:B------:R-:W-:-:S03]  /*92c0*/  FADD R20, RZ, R20 ;  /* 0x00000014ff147221 */ /* 0x000fc60000000000 */
[----:B------:R-:W0:Y:S01]  /*92d0*/  SHFL.BFLY PT, R15, R23, 0x8, 0x1f ;  /* 0x0d001f00170f7f89 */ /* 0x000e2200000e0000 */
[----:B------:R-:W-:-:S03]  /*92e0*/  FADD R19, RZ, R8 ;  /* 0x00000008ff137221 */ /* 0x000fc60000000000 */
[----:B------:R-:W1:Y:S04]  /*92f0*/  SHFL.BFLY PT, R29, R20, 0x8, 0x1f ;  /* 0x0d001f00141d7f89 */ /* 0x000e6800000e0000 */
[----:B------:R-:W2:Y:S01]  /*9300*/  SHFL.BFLY PT, R18, R19, 0x8, 0x1f ;  /* 0x0d001f0013127f89 */ /* 0x000ea200000e0000 */
[----:B0-----:R-:W-:Y:S01]  /*9310*/  FADD R8, R23, R15 ;  /* 0x0000000f17087221 */ /* 0x001fe20000000000 */
[----:B-1----:R-:W-:-:S04]  /*9320*/  FADD R29, R20, R29 ;  /* 0x0000001d141d7221 */ /* 0x002fc80000000000 */
[----:B------:R-:W0:Y:S01]  /*9330*/  SHFL.BFLY PT, R15, R8, 0x4, 0x1f ;  /* 0x0c801f00080f7f89 */ /* 0x000e2200000e0000 */
[----:B--2---:R-:W-:-:S03]  /*9340*/  FADD R30, R19, R18 ;  /* 0x00000012131e7221 */ /* 0x004fc60000000000 */
[----:B------:R-:W1:Y:S04]  /*9350*/  SHFL.BFLY PT, R40, R29, 0x4, 0x1f ;  /* 0x0c801f001d287f89 */ /* 0x000e6800000e0000 */
[----:B------:R-:W2:Y:S01]  /*9360*/  SHFL.BFLY PT, R41, R30, 0x4, 0x1f ;  /* 0x0c801f001e297f89 */ /* 0x000ea200000e0000 */
[----:B0-----:R-:W-:Y:S02]  /*9370*/  FADD R18, R8, R15 ;  /* 0x0000000f08127221 */ /* 0x001fe40000000000 */
[----:B------:R-:W3:Y:S01]  /*9380*/  LDC R8, c[0x0][0x3b0] ;  /* 0x0000ec00ff087b82 */ /* 0x000ee20000000800 */
[----:B-1----:R-:W-:Y:S02]  /*9390*/  FADD R40, R29, R40 ;  /* 0x000000281d287221 */ /* 0x002fe40000000000 */
[----:B------:R-:W0:Y:S01]  /*93a0*/  SHFL.BFLY PT, R15, R18, 0x2, 0x1f ;  /* 0x0c401f00120f7f89 */ /* 0x000e2200000e0000 */
[----:B--2---:R-:W-:Y:S01]  /*93b0*/  FADD R41, R30, R41 ;  /* 0x000000291e297221 */ /* 0x004fe20000000000 */
[----:B------:R-:W-:-:S04]  /*93c0*/  HFMA2 R30, -RZ, RZ, 0, 0 ;  /* 0x00000000ff1e7431 */ /* 0x000fc800000001ff */
[----:B------:R-:W1:Y:S01]  /*93d0*/  SHFL.BFLY PT, R42, R41, 0x2, 0x1f ;  /* 0x0c401f00292a7f89 */ /* 0x000e6200000e0000 */
[----:B------:R-:W-:-:S05]  /*93e0*/  FADD R30, RZ, R30 ;  /* 0x0000001eff1e7221 */ /* 0x000fca0000000000 */
[----:B------:R-:W-:Y:S01]  /*93f0*/  SHFL.BFLY PT, R43, R30, 0x8, 0x1f ;  /* 0x0d001f001e2b7f89 */ /* 0x000fe200000e0000 */
[----:B0-----:R-:W-:-:S03]  /*9400*/  FADD R22, R18, R15 ;  /* 0x0000000f12167221 */ /* 0x001fc60000000000 */
[----:B------:R-:W0:Y:S04]  /*9410*/  SHFL.BFLY PT, R15, R40, 0x2, 0x1f ;  /* 0x0c401f00280f7f89 */ /* 0x000e2800000e0000 */
[----:B------:R-:W2:Y:S01]  /*9420*/  SHFL.BFLY PT, R21, R22, 0x1, 0x1f ;  /* 0x0c201f0016157f89 */ /* 0x000ea200000e0000 */
[----:B-1----:R-:W-:-:S05]  /*9430*/  FADD R19, R41, R42 ;  /* 0x0000002a29137221 */ /* 0x002fca0000000000 */
[----:B------:R-:W1:Y:S01]  /*9440*/  SHFL.BFLY PT, R18, R19, 0x1, 0x1f ;  /* 0x0c201f0013127f89 */ /* 0x000e6200000e0000 */
[----:B0-----:R-:W-:Y:S01]  /*9450*/  FADD R20, R40, R15 ;  /* 0x0000000f28147221 */ /* 0x001fe20000000000 */
[----:B--2---:R-:W-:-:S04]  /*9460*/  FADD R21, R22, R21 ;  /* 0x0000001516157221 */ /* 0x004fc80000000000 */
[----:B------:R-:W0:Y:S01]  /*9470*/  SHFL.BFLY PT, R29, R20, 0x1, 0x1f ;  /* 0x0c201f00141d7f89 */ /* 0x000e2200000e0000 */
[----:B------:R-:W-:Y:S01]  /*9480*/  FADD R22, R30, R43 ;  /* 0x0000002b1e167221 */ /* 0x000fe20000000000 */
[----:B---34-:R-:W-:-:S04]  /*9490*/  FMUL R12, R21, R8 ;  /* 0x00000008150c7220 */ /* 0x018fc80000400000 */
[----:B------:R-:W2:Y:S01]  /*94a0*/  SHFL.BFLY PT, R15, R22, 0x4, 0x1f ;  /* 0x0c801f00160f7f89 */ /* 0x000ea200000e0000 */
[----:B-1----:R-:W-:Y:S01]  /*94b0*/  FADD R13, R19, R18 ;  /* 0x00000012130d7221 */ /* 0x002fe20000000000 */
[----:B------:R-:W-:-:S03]  /*94c0*/  FMNMX R21, R12, R38, !PT ;  /* 0x000000260c157209 */ /* 0x000fc60007800000 */
[----:B------:R-:W-:Y:S02]  /*94d0*/  FMUL R18, R13, R8 ;  /* 0x000000080d127220 */ /* 0x000fe40000400000 */
[C---:B------:R-:W-:Y:S01]  /*94e0*/  FADD R38, -R21.reuse, R38 ;  /* 0x0000002615267221 */ /* 0x040fe20000000100 */
[----:B------:R-:W-:Y:S02]  /*94f0*/  FADD R12, R12, -R21 ;  /* 0x800000150c0c7221 */ /* 0x000fe40000000000 */
[----:B------:R-:W-:Y:S01]  /*9500*/  FMNMX R19, R21, R18, !PT ;  /* 0x0000001215137209 */ /* 0x000fe20007800000 */
[----:B------:R-:W-:Y:S01]  /*9510*/  FMUL R14, R38, 1.4426950216293334961 ;  /* 0x3fb8aa3b260e7820 */ /* 0x000fe20000400000 */
[----:B------:R-:W-:-:S03]  /*9520*/  FMUL R12, R12, 1.4426950216293334961 ;  /* 0x3fb8aa3b0c0c7820 */ /* 0x000fc60000400000 */
[--C-:B------:R-:W-:Y:S01]  /*9530*/  FADD R13, R18, -R19.reuse ;  /* 0x80000013120d7221 */ /* 0x100fe20000000000 */
[----:B------:R-:W-:Y:S01]  /*9540*/  FADD R21, R21, -R19 ;  /* 0x8000001315157221 */ /* 0x000fe20000000000 */
[----:B------:R-:W-:Y:S01]  /*9550*/  FSETP.GEU.AND P1, PT, R14, -126, PT ;  /* 0xc2fc00000e00780b */ /* 0x000fe20003f2e000 */
[----:B0-----:R-:W-:Y:S01]  /*9560*/  FADD R29, R20, R29 ;  /* 0x0000001d141d7221 */ /* 0x001fe20000000000 */
[----:B------:R-:W-:Y:S01]  /*9570*/  FSETP.GEU.AND P2, PT, R12, -126, PT ;  /* 0xc2fc00000c00780b */ /* 0x000fe20003f4e000 */
[----:B------:R-:W-:Y:S02]  /*9580*/  FMUL R21, R21, 1.4426950216293334961 ;  /* 0x3fb8aa3b15157820 */ /* 0x000fe40000400000 */
[----:B------:R-:W-:Y:S01]  /*9590*/  FMUL R20, R29, R8 ;  /* 0x000000081d147220 */ /* 0x000fe20000400000 */
[----:B------:R-:W-:Y:S01]  /*95a0*/  FMUL R29, R13, 1.4426950216293334961 ;  /* 0x3fb8aa3b0d1d7820 */ /* 0x000fe20000400000 */
[----:B--2---:R-:W-:Y:S01]  /*95b0*/  FADD R23, R22, R15 ;  /* 0x0000000f16177221 */ /* 0x004fe20000000000 */
[----:B------:R-:W-:-:S02]  /*95c0*/  FSETP.GEU.AND P3, PT, R21, -126, PT ;  /* 0xc2fc00001500780b */ /* 0x000fc40003f6e000 */
[----:B------:R-:W-:Y:S02]  /*95d0*/  FMNMX R18, R19, R20, !PT ;  /* 0x0000001413127209 */ /* 0x000fe40007800000 */
[----:B------:R-:W0:Y:S01]  /*95e0*/  SHFL.BFLY PT, R15, R23, 0x2, 0x1f ;  /* 0x0c401f00170f7f89 */ /* 0x000e2200000e0000 */
[----:B------:R-:W-:Y:S01]  /*95f0*/  FSETP.GEU.AND P4, PT, R29, -126, PT ;  /* 0xc2fc00001d00780b */ /* 0x000fe20003f8e000 */
[----:B------:R-:W-:Y:S01]  /*9600*/  @!P1 FMUL R14, R14, 0.5 ;  /* 0x3f0000000e0e9820 */ /* 0x000fe20000400000 */
[--C-:B------:R-:W-:Y:S01]  /*9610*/  FADD R19, R19, -R18.reuse ;  /* 0x8000001213137221 */ /* 0x100fe20000000000 */
[----:B------:R-:W-:Y:S01]  /*9620*/  FADD R20, R20, -R18 ;  /* 0x8000001214147221 */ /* 0x000fe20000000000 */
[----:B------:R-:W-:Y:S02]  /*9630*/  @!P2 FMUL R12, R12, 0.5 ;  /* 0x3f0000000c0ca820 */ /* 0x000fe40000400000 */
[----:B------:R-:W-:Y:S01]  /*9640*/  FMUL R19, R19, 1.4426950216293334961 ;  /* 0x3fb8aa3b13137820 */ /* 0x000fe20000400000 */
[----:B------:R-:W-:Y:S01]  /*9650*/  FMUL R38, R20, 1.4426950216293334961 ;  /* 0x3fb8aa3b14267820 */ /* 0x000fe20000400000 */
[----:B------:R-:W1:Y:S01]  /*9660*/  MUFU.EX2 R14, R14 ;  /* 0x0000000e000e7308 */ /* 0x000e620000000800 */
[----:B------:R-:W-:-:S02]  /*9670*/  @!P3 FMUL R21, R21, 0.5 ;  /* 0x3f0000001515b820 */ /* 0x000fc40000400000 */
[----:B------:R-:W-:Y:S02]  /*9680*/  FSETP.GEU.AND P5, PT, R19, -126, PT ;  /* 0xc2fc00001300780b */ /* 0x000fe40003fae000 */
[----:B------:R-:W-:Y:S01]  /*9690*/  FSETP.GEU.AND P6, PT, R38, -126, PT ;  /* 0xc2fc00002600780b */ /* 0x000fe20003fce000 */
[----:B------:R-:W-:Y:S02]  /*96a0*/  @!P4 FMUL R29, R29, 0.5 ;  /* 0x3f0000001d1dc820 */ /* 0x000fe40000400000 */
[----:B------:R-:W2:Y:S01]  /*96b0*/  MUFU.EX2 R13, R12 ;  /* 0x0000000c000d7308 */ /* 0x000ea20000000800 */
[----:B0-----:R-:W-:-:S07]  /*96c0*/  FADD R23, R23, R15 ;  /* 0x0000000f17177221 */ /* 0x001fce0000000000 */
[----:B------:R-:W0:Y:S01]  /*96d0*/  MUFU.EX2 R20, R21 ;  /* 0x0000001500147308 */ /* 0x000e220000000800 */
[----:B------:R-:W-:Y:S01]  /*96e0*/  @!P5 FMUL R19, R19, 0.5 ;  /* 0x3f0000001313d820 */ /* 0x000fe20000400000 */
[----:B------:R-:W-:Y:S01]  /*96f0*/  @!P6 FMUL R38, R38, 0.5 ;  /* 0x3f0000002626e820 */ /* 0x000fe20000400000 */
[----:B-1----:R-:W-:Y:S01]  /*9700*/  @!P1 FMUL R14, R14, R14 ;  /* 0x0000000e0e0e9220 */ /* 0x002fe20000400000 */
[----:B------:R1:W3:Y:S04]  /*9710*/  SHFL.BFLY PT, R15, R23, 0x1, 0x1f ;  /* 0x0c201f00170f7f89 */ /* 0x0002e800000e0000 */
[----:B------:R-:W4:Y:S01]  /*9720*/  MUFU.EX2 R22, R29 ;  /* 0x0000001d00167308 */ /* 0x000f220000000800 */
[----:B--2---:R-:W-:-:S04]  /*9730*/  @!P2 FMUL R13, R13, R13 ;  /* 0x0000000d0d0da220 */ /* 0x004fc80000400000 */
[----:B------:R-:W-:-:S03]  /*9740*/  FFMA R39, R14, R39, R13 ;  /* 0x000000270e277223 */ /* 0x000fc6000000000d */
[----:B------:R-:W2:Y:S01]  /*9750*/  MUFU.EX2 R30, R19 ;  /* 0x00000013001e7308 */ /* 0x000ea20000000800 */
[----:B0-----:R-:W-:-:S07]  /*9760*/  @!P3 FMUL R20, R20, R20 ;  /* 0x000000141414b220 */ /* 0x001fce0000400000 */
[----:B------:R-:W0:Y:S01]  /*9770*/  MUFU.EX2 R12, R38 ;  /* 0x00000026000c7308 */ /* 0x000e220000000800 */
[----:B----4-:R-:W-:-:S04]  /*9780*/  @!P4 FMUL R22, R22, R22 ;  /* 0x000000161616c220 */ /* 0x010fc80000400000 */
[----:B------:R-:W-:Y:S01]  /*9790*/  FFMA R39, R39, R20, R22 ;  /* 0x0000001427277223 */ /* 0x000fe20000000016 */
[----:B--2---:R-:W-:Y:S01]  /*97a0*/  @!P5 FMUL R30, R30, R30 ;  /* 0x0000001e1e1ed220 */ /* 0x004fe20000400000 */
[----:B0-----:R-:W-:-:S04]  /*97b0*/  @!P6 FMUL R12, R12, R12 ;  /* 0x0000000c0c0ce220 */ /* 0x001fc80000400000 */
[----:B-1-3--:R-:W-:-:S07]  /*97c0*/  FFMA R39, R39, R30, R12 ;  /* 0x0000001e27277223 */ /* 0x00afce000000000c */
.L_x_260:
[----:B------:R-:W-:Y:S01]  /*97d0*/  FADD R15, R23, R15 ;  /* 0x0000000f170f7221 */ /* 0x000fe20000000000 */
[----:B------:R-:W-:-:S03]  /*97e0*/  IADD3 R16, PT, PT, R16, 0x4, RZ ;  /* 0x0000000410107810 */ /* 0x000fc60007ffe0ff */
[----:B------:R-:W-:Y:S01]  /*97f0*/  FMUL R15, R15, R8 ;  /* 0x000000080f0f7220 */ /* 0x000fe20000400000 */
[----:B------:R-:W-:-:S04]  /*9800*/  ISETP.NE.AND P3, PT, R16, R17, PT ;  /* 0x000000111000720c */ /* 0x000fc80003f65270 */
        /* <DEDUP_REMOVED lines=14> */
[----:B------:R-:W-:Y:S06]  /*98f0*/  @P3 BRA `(.L_x_141) ;  /* 0xfffffff800583947 */ /* 0x000fec000383ffff */
.L_x_139:
[----:B------:R-:W-:Y:S05]  /*9900*/  BSYNC B0 ;  /* 0x0000000000007941 */ /* 0x000fea0003800000 */
.L_x_138:
[----:B------:R-:W-:-:S13]  /*9910*/  ISETP.NE.AND P1, PT, R31, RZ, PT ;  /* 0x000000ff1f00720c */ /* 0x000fda0003f25270 */
[----:B------:R-:W-:Y:S05]  /*9920*/  @!P1 BRA `(.L_x_25) ;  /* 0x0000000400609947 */ /* 0x000fea0003800000 */
[----:B------:R-:W-:-:S03]  /*9930*/  UMOV UR6, 0xffffffff ;  /* 0xffffffff00067882 */ /* 0x000fc60000000000 */
[----:B------:R-:W-:Y:S05]  /*9940*/  BRA.DIV UR6, `(.L_x_142) ;  /* 0x0000003a061c7947 */ /* 0x000fea000b800000 */
[----:B------:R-:W-:-:S05]  /*9950*/  HFMA2 R15, -RZ, RZ, 0, 0 ;  /* 0x00000000ff0f7431 */ /* 0x000fca00000001ff */
[----:B------:R-:W-:-:S05]  /*9960*/  FADD R23, RZ, R15 ;  /* 0x0000000fff177221 */ /* 0x000fca0000000000 */
[----:B------:R-:W0:Y:S02]  /*9970*/  SHFL.BFLY PT, R15, R23, 0x8, 0x1f ;  /* 0x0d001f00170f7f89 */ /* 0x000e2400000e0000 */
[----:B0-----:R-:W-:-:S05]  /*9980*/  FADD R8, R23, R15 ;  /* 0x0000000f17087221 */ /* 0x001fca0000000000 */
[----:B------:R-:W0:Y:S02]  /*9990*/  SHFL.BFLY PT, R15, R8, 0x4, 0x1f ;  /* 0x0c801f00080f7f89 */ /* 0x000e2400000e0000 */
[----:B0-----:R-:W-:-:S05]  /*99a0*/  FADD R16, R8, R15 ;  /* 0x0000000f08107221 */ /* 0x001fca0000000000 */
[----:B------:R-:W0:Y:S02]  /*99b0*/  SHFL.BFLY PT, R15, R16, 0x2, 0x1f ;  /* 0x0c401f00100f7f89 */ /* 0x000e2400000e0000 */
[----:B0-----:R-:W-:-:S05]  /*99c0*/  FADD R17, R16, R15 ;  /* 0x0000000f10117221 */ /* 0x001fca0000000000 */
[----:B------:R0:W1:Y:S02]  /*99d0*/  SHFL.BFLY PT, R15, R17, 0x1, 0x1f ;  /* 0x0c201f00110f7f89 */ /* 0x00006400000e0000 */
.L_x_267:
[----:B------:R-:W2:Y:S01]  /*99e0*/  LDC R8, c[0x0][0x3b0] ;  /* 0x0000ec00ff087b82 */ /* 0x000ea20000000800 */
[----:B-1----:R-:W-:Y:S01]  /*99f0*/  FADD R15, R17, R15 ;  /* 0x0000000f110f7221 */ /* 0x002fe20000000000 */
[----:B------:R-:W-:-:S03]  /*9a00*/  ISETP.NE.AND P3, PT, R31, 0x1, PT ;  /* 0x000000011f00780c */ /* 0x000fc60003f65270 */
[----:B--2---:R-:W-:-:S05]  /*9a10*/  FMUL R15, R15, R8 ;  /* 0x000000080f0f7220 */ /* 0x004fca0000400000 */
[----:B0-----:R-:W-:-:S05]  /*9a20*/  FMNMX R17, R38, R15, !PT ;  /* 0x0000000f26117209 */ /* 0x001fca0007800000 */
[--C-:B---34-:R-:W-:Y:S01]  /*9a30*/  FADD R12, R38, -R17.reuse ;  /* 0x80000011260c7221 */ /* 0x118fe20000000000 */
[----:B------:R-:W-:Y:S01]  /*9a40*/  FADD R15, R15, -R17 ;  /* 0x800000110f0f7221 */ /* 0x000fe20000000000 */
[----:B------:R-:W-:Y:S02]  /*9a50*/  MOV R38, R17 ;  /* 0x0000001100267202 */ /* 0x000fe40000000f00 */
        /* <DEDUP_REMOVED lines=23> */
.L_x_274:
[----:B-1----:R-:W-:Y:S01]  /*9bd0*/  FADD R15, R19, R15 ;  /* 0x0000000f130f7221 */ /* 0x002fe20000000000 */
[----:B------:R-:W-:-:S03]  /*9be0*/  ISETP.NE.AND P3, PT, R31, 0x2, PT ;  /* 0x000000021f00780c */ /* 0x000fc60003f65270 */
[----:B------:R-:W-:-:S05]  /*9bf0*/  FMUL R12, R15, R8 ;  /* 0x000000080f0c7220 */ /* 0x000fca0000400000 */
        /* <DEDUP_REMOVED lines=15> */
[----:B------:R-:W-:-:S03]  /*9cf0*/  UMOV UR6, 0xffffffff ;  /* 0xffffffff00067882 */ /* 0x000fc60000000000 */
[----:B------:R-:W-:Y:S05]  /*9d00*/  BRA.DIV UR6, `(.L_x_144) ;  /* 0x0000003a06447947 */ /* 0x000fea000b800000 */
[----:B------:R-:W-:-:S05]  /*9d10*/  HFMA2 R15, -RZ, RZ, 0, 0 ;  /* 0x00000000ff0f7431 */ /* 0x000fca00000001ff */
[----:B------:R-:W-:-:S05]  /*9d20*/  FADD R23, RZ, R15 ;  /* 0x0000000fff177221 */ /* 0x000fca0000000000 */
[----:B------:R-:W1:Y:S02]  /*9d30*/  SHFL.BFLY PT, R15, R23, 0x8, 0x1f ;  /* 0x0d001f00170f7f89 */ /* 0x000e6400000e0000 */
[----:B-1----:R-:W-:-:S05]  /*9d40*/  FADD R16, R23, R15 ;  /* 0x0000000f17107221 */ /* 0x002fca0000000000 */
[----:B------:R-:W1:Y:S02]  /*9d50*/  SHFL.BFLY PT, R15, R16, 0x4, 0x1f ;  /* 0x0c801f00100f7f89 */ /* 0x000e6400000e0000 */
[----:B-1----:R-:W-:-:S05]  /*9d60*/  FADD R17, R16, R15 ;  /* 0x0000000f10117221 */ /* 0x002fca0000000000 */
[----:B------:R-:W1:Y:S02]  /*9d70*/  SHFL.BFLY PT, R15, R17, 0x2, 0x1f ;  /* 0x0c401f00110f7f89 */ /* 0x000e6400000e0000 */
[----:B-1----:R-:W-:-:S05]  /*9d80*/  FADD R18, R17, R15 ;  /* 0x0000000f11127221 */ /* 0x002fca0000000000 */
[----:B------:R1:W2:Y:S02]  /*9d90*/  SHFL.BFLY PT, R15, R18, 0x1, 0x1f ;  /* 0x0c201f00120f7f89 */ /* 0x0002a400000e0000 */
.L_x_281:
[----:B--2---:R-:W-:-:S04]  /*9da0*/  FADD R15, R18, R15 ;  /* 0x0000000f120f7221 */ /* 0x004fc80000000000 */
[----:B------:R-:W-:-:S05]  /*9db0*/  FMUL R15, R15, R8 ;  /* 0x000000080f0f7220 */ /* 0x000fca0000400000 */
[----:B------:R-:W-:-:S05]  /*9dc0*/  FMNMX R8, R38, R15, !PT ;  /* 0x0000000f26087209 */ /* 0x000fca0007800000 */
[--C-:B------:R-:W-:Y:S01]  /*9dd0*/  FADD R12, R38, -R8.reuse ;  /* 0x80000008260c7221 */ /* 0x100fe20000000000 */
        /* <DEDUP_REMOVED lines=8> */
[----:B------:R-:W2:Y:S08]  /*9e60*/  MUFU.EX2 R14, R12 ;  /* 0x0000000c000e7308 */ /* 0x000eb00000000800 */
[----:B------:R-:W3:Y:S01]  /*9e70*/  MUFU.EX2 R16, R15 ;  /* 0x0000000f00107308 */ /* 0x000ee20000000800 */
[----:B--2---:R-:W-:Y:S01]  /*9e80*/  @!P1 FMUL R14, R14, R14 ;  /* 0x0000000e0e0e9220 */ /* 0x004fe20000400000 */
[----:B---3--:R-:W-:-:S04]  /*9e90*/  @!P2 FMUL R16, R16, R16 ;  /* 0x000000101010a220 */ /* 0x008fc80000400000 */
[----:B------:R-:W-:-:S07]  /*9ea0*/  FFMA R39, R39, R14, R16 ;  /* 0x0000000e27277223 */ /* 0x000fce0000000010 */
.L_x_25:
[----:B------:R-:W-:Y:S05]  /*9eb0*/  WARPSYNC.ALL ;  /* 0x0000000000007948 */ /* 0x000fea0003800000 */
[----:B------:R-:W-:Y:S01]  /*9ec0*/  BAR.SYNC.DEFER_BLOCKING 0x0 ;  /* 0x0000000000007b1d */ /* 0x000fe20000010000 */
[----:B------:R-:W-:Y:S02]  /*9ed0*/  LOP3.LUT R26, R26, 0x1, RZ, 0x3c, !PT ;  /* 0x000000011a1a7812 */ /* 0x000fe400078e3cff */
[----:B------:R-:W-:-:S03]  /*9ee0*/  IADD3 R27, PT, PT, R27, -0x80, RZ ;  /* 0xffffff801b1b7810 */ /* 0x000fc60007ffe0ff */
[----:B------:R-:W-:Y:S05]  /*9ef0*/  @!P0 BRA `(.L_x_145) ;  /* 0xffffff7000c48947 */ /* 0x000fea000383ffff */
.L_x_22:
[----:B------:R-:W-:Y:S01]  /*9f00*/  ISETP.GE.AND P0, PT, R9, 0x20, PT ;  /* 0x000000200900780c */ /* 0x000fe20003f06270 */
[----:B------:R-:W-:-:S12]  /*9f10*/  BSSY.RECONVERGENT B2, `(.L_x_146) ;  /* 0x00001c2000027945 */ /* 0x000fd80003800200 */
[----:B------:R-:W-:Y:S05]  /*9f20*/  @!P0 BRA `(.L_x_147) ;  /* 0x0000001c00008947 */ /* 0x000fea0003800000 */
[----:B0-----:R-:W0:Y:S01]  /*9f30*/  S2R R8, SR_CTAID.X ;  /* 0x0000000000087919 */ /* 0x001e220000002500 */
[----:B------:R-:W-:Y:S01]  /*9f40*/  ISETP.GE.U32.AND P0, PT, R10, 0x7, PT ;  /* 0x000000070a00780c */ /* 0x000fe20003f06070 */
[----:B------:R-:W-:Y:S01]  /*9f50*/  BSSY.RECONVERGENT B1, `(.L_x_148) ;  /* 0x00000e9000017945 */ /* 0x000fe20003800200 */
[----:B-1----:R-:W-:Y:S01]  /*9f60*/  MOV R14, RZ ;  /* 0x000000ff000e7202 */ /* 0x002fe20000000f00 */
[----:B--234-:R-:W1:Y:S01]  /*9f70*/  S2R R12, SR_TID.X ;  /* 0x00000000000c7919 */ /* 0x01ce620000002100 */
[----:B0-----:R-:W-:Y:S02]  /*9f80*/  LEA R8, R8, R25, 0x6 ;  /* 0x0000001908087211 */ /* 0x001fe400078e30ff */
[----:B-1----:R-:W-:-:S05]  /*9f90*/  LOP3.LUT R12, R12, 0x1f, RZ, 0xc0, !PT ;  /* 0x0000001f0c0c7812 */ /* 0x002fca00078ec0ff */
[----:B------:R-:W-:Y:S02]  /*9fa0*/  IMAD R9, R8, R9, R12 ;  /* 0x0000000908097224 */ /* 0x000fe400078e020c */
[----:B------:R-:W-:Y:S05]  /*9fb0*/  @!P0 BRA `(.L_x_149) ;  /* 0x0000000c00888947 */ /* 0x000fea0003800000 */
[----:B------:R-:W-:Y:S01]  /*9fc0*/  HFMA2 R14, -RZ, RZ, 0, 0 ;  /* 0x00000000ff0e7431 */ /* 0x000fe200000001ff */
[----:B------:R-:W-:Y:S06]  /*9fd0*/  BSSY.RECONVERGENT B0, `(.L_x_150) ;  /* 0x00000df000007945 */ /* 0x000fec0003800200 */
.L_x_176:
[----:B------:R-:W-:Y:S01]  /*9fe0*/  FSETP.GT.AND P0, PT, R39, RZ, PT ;  /* 0x000000ff2700720b */ /* 0x000fe20003f04000 */
[----:B------:R-:W-:Y:S01]  /*9ff0*/  BSSY.RECONVERGENT B5, `(.L_x_151) ;  /* 0x0000013000057945 */ /* 0x000fe20003800200 */
[----:B------:R-:W-:Y:S02]  /*a000*/  LEA R15, R14, UR5, 0x2 ;  /* 0x000000050e0f7c11 */ /* 0x000fe4000f8e10ff */
[----:B0-----:R-:W-:-:S09]  /*a010*/  MOV R8, RZ ;  /* 0x000000ff00087202 */ /* 0x001fd20000000f00 */
[----:B------:R-:W-:Y:S05]  /*a020*/  @!P0 BRA `(.L_x_152) ;  /* 0x00000000003c8947 */ /* 0x000fea0003800000 */
[----:B------:R-:W2:Y:S01]  /*a030*/  LDL R8, [R15] ;  /* 0x000000000f087983 */ /* 0x000ea20000100800 */
[----:B------:R-:W0:Y:S01]  /*a040*/  MUFU.RCP R12, R39 ;  /* 0x00000027000c7308 */ /* 0x000e220000001000 */
[----:B------:R-:W-:Y:S01]  /*a050*/  BSSY.RECONVERGENT B6, `(.L_x_153) ;  /* 0x000000b000067945 */ /* 0x000fe20003800200 */
[----:B0-----:R-:W-:-:S04]  /*a060*/  FFMA R13, R12, -R39, 1 ;  /* 0x3f8000000c0d7423 */ /* 0x001fc80000000827 */
[----:B------:R-:W-:Y:S02]  /*a070*/  FFMA R13, R12, R13, R12 ;  /* 0x0000000d0c0d7223 */ /* 0x000fe4000000000c */
[----:B--2---:R-:W0:Y:S02]  /*a080*/  FCHK P0, R8, R39 ;  /* 0x0000002708007302 */ /* 0x004e240000000000 */
[----:B------:R-:W-:-:S04]  /*a090*/  FFMA R12, R8, R13, RZ ;  /* 0x0000000d080c7223 */ /* 0x000fc800000000ff */
[----:B------:R-:W-:-:S04]  /*a0a0*/  FFMA R16, R12, -R39, R8 ;  /* 0x800000270c107223 */ /* 0x000fc80000000008 */
[----:B------:R-:W-:Y:S01]  /*a0b0*/  FFMA R12, R13, R16, R12 ;  /* 0x000000100d0c7223 */ /* 0x000fe2000000000c */
[----:B0-----:R-:W-:Y:S06]  /*a0c0*/  @!P0 BRA `(.L_x_154) ;  /* 0x00000000000c8947 */ /* 0x001fec0003800000 */
[----:B------:R-:W-:-:S07]  /*a0d0*/  MOV R12, 0xa0f0 ;  /* 0x0000a0f0000c7802 */ /* 0x000fce0000000f00 */
[----:B------:R-:W-:Y:S05]  /*a0e0*/  CALL.REL.NOINC `($__internal_0_$__cuda_sm3x_div_rn_noftz_f32_slowpath) ;  /* 0x0000003400d87944 */ /* 0x000fea0003c00000 */
[----:B------:R-:W-:-:S07]  /*a0f0*/  MOV R12, R8 ;  /* 0x00000008000c7202 */ /* 0x000fce0000000f00 */
.L_x_154:
[----:B------:R-:W-:Y:S05]  /*a100*/  BSYNC.RECONVERGENT B6 ;  /* 0x0000000000067941 */ /* 0x000fea0003800200 */
.L_x_153:
[----:B------:R-:W-:-:S07]  /*a110*/  MOV R8, R12 ;  /* 0x0000000c00087202 */ /* 0x000fce0000000f00 */
.L_x_152:
[----:B------:R-:W-:Y:S05]  /*a120*/  BSYNC.RECONVERGENT B5 ;  /* 0x0000000000057941 */ /* 0x000fea0003800200 */
.L_x_151:
[----:B------:R-:W0:Y:S01]  /*a130*/  LDCU.64 UR6, c[0x0][0x398] ;  /* 0x00007300ff0677ac */ /* 0x000e220008000a00 */
[----:B------:R-:W-:Y:S01]  /*a140*/  LEA R17, R14, R9, 0x5 ;  /* 0x000000090e117211 */ /* 0x000fe200078e28ff */
[----:B------:R-:W-:Y:S01]  /*a150*/  BSSY.RECONVERGENT B5, `(.L_x_155) ;  /* 0x0000019000057945 */ /* 0x000fe20003800200 */
[----:B------:R-:W-:Y:S02]  /*a160*/  F2FP.F16.F32.PACK_AB R8, RZ, R8 ;  /* 0x00000008ff08723e */ /* 0x000fe400000000ff */
[----:B------:R-:W-:Y:S02]  /*a170*/  IADD3 R13, P0, PT, R17, R32, RZ ;  /* 0x00000020110d7210 */ /* 0x000fe40007f1e0ff */
[----:B------:R-:W-:Y:S02]  /*a180*/  FSETP.GT.AND P2, PT, R39, RZ, PT ;  /* 0x000000ff2700720b */ /* 0x000fe40003f44000 */
[----:B------:R-:W-:Y:S02]  /*a190*/  LEA.HI.X.SX32 R16, R17, R0, 0x1, P0 ;  /* 0x0000000011107211 */ /* 0x000fe400000f0eff */
[----:B0-----:R-:W-:-:S04]  /*a1a0*/  LEA R12, P0, R13, UR6, 0x1 ;  /* 0x000000060d0c7c11 */ /* 0x001fc8000f8008ff */
[--C-:B------:R-:W-:Y:S02]  /*a1b0*/  LEA.HI.X R13, R13, UR7, R16.reuse, 0x1, P0 ;  /* 0x000000070d0d7c11 */ /* 0x100fe400080f0c10 */
[----:B------:R-:W-:Y:S01]  /*a1c0*/  PRMT R16, R8, 0x7610, R16 ;  /* 0x0000761008107816 */ /* 0x000fe20000000010 */
[----:B------:R-:W-:-:S04]  /*a1d0*/  HFMA2 R8, -RZ, RZ, 0, 0 ;  /* 0x00000000ff087431 */ /* 0x000fc800000001ff */
[----:B------:R0:W-:Y:S01]  /*a1e0*/  STG.E.U16 desc[UR10][R12.64], R16 ;  /* 0x000000100c007986 */ /* 0x0001e2000c10150a */
[----:B------:R-:W-:Y:S05]  /*a1f0*/  @!P2 BRA `(.L_x_156) ;  /* 0x000000000038a947 */ /* 0x000fea0003800000 */
[----:B------:R-:W2:Y:S01]  /*a200*/  LDL R19, [R15+0x4] ;  /* 0x000004000f137983 */ /* 0x000ea20000100800 */
        /* <DEDUP_REMOVED lines=9> */
[----:B------:R-:W-:Y:S02]  /*a2a0*/  MOV R8, R19 ;  /* 0x0000001300087202 */ /* 0x000fe40000000f00 */
[----:B------:R-:W-:-:S07]  /*a2b0*/  MOV R12, 0xa2d0 ;  /* 0x0000a2d0000c7802 */ /* 0x000fce0000000f00 */
[----:B------:R-:W-:Y:S05]  /*a2c0*/  CALL.REL.NOINC `($__internal_0_$__cuda_sm3x_div_rn_noftz_f32_slowpath) ;  /* 0x0000003400607944 */ /* 0x000fea0003c00000 */
.L_x_157:
[----:B------:R-:W-:Y:S05]  /*a2d0*/  BSYNC.RECONVERGENT B6 ;  /* 0x0000000000067941 */ /* 0x000fea0003800200 */
.L_x_156:
[----:B------:R-:W-:Y:S05]  /*a2e0*/  BSYNC.RECONVERGENT B5 ;  /* 0x0000000000057941 */ /* 0x000fea0003800200 */
.L_x_155:
[----:B------:R-:W1:Y:S01]  /*a2f0*/  LDCU.64 UR6, c[0x0][0x398] ;  /* 0x00007300ff0677ac */ /* 0x000e620008000a00 */
[----:B0-----:R-:W-:Y:S01]  /*a300*/  IADD3 R13, PT, PT, R17, 0x20, RZ ;  /* 0x00000020110d7810 */ /* 0x001fe20007ffe0ff */
[----:B------:R-:W-:Y:S01]  /*a310*/  BSSY.RECONVERGENT B5, `(.L_x_158) ;  /* 0x0000018000057945 */ /* 0x000fe20003800200 */
[----:B------:R-:W-:Y:S02]  /*a320*/  F2FP.F16.F32.PACK_AB R8, RZ, R8 ;  /* 0x00000008ff08723e */ /* 0x000fe400000000ff */
[----:B------:R-:W-:-:S04]  /*a330*/  IADD3 R16, P0, PT, R13, R32, RZ ;  /* 0x000000200d107210 */ /* 0x000fc80007f1e0ff */
[----:B------:R-:W-:Y:S02]  /*a340*/  LEA.HI.X.SX32 R13, R13, R0, 0x1, P0 ;  /* 0x000000000d0d7211 */ /* 0x000fe400000f0eff */
[----:B-1----:R-:W-:-:S04]  /*a350*/  LEA R12, P0, R16, UR6, 0x1 ;  /* 0x00000006100c7c11 */ /* 0x002fc8000f8008ff */
[----:B------:R-:W-:Y:S02]  /*a360*/  LEA.HI.X R13, R16, UR7, R13, 0x1, P0 ;  /* 0x00000007100d7c11 */ /* 0x000fe400080f0c0d */
        /* <DEDUP_REMOVED lines=17> */
.L_x_160:
[----:B------:R-:W-:Y:S05]  /*a480*/  BSYNC.RECONVERGENT B6 ;  /* 0x0000000000067941 */ /* 0x000fea0003800200 */
.L_x_159:
[----:B------:R-:W-:Y:S05]  /*a490*/  BSYNC.RECONVERGENT B5 ;  /* 0x0000000000057941 */ /* 0x000fea0003800200 */
.L_x_158:
        /* <DEDUP_REMOVED lines=25> */
.L_x_163:
[----:B------:R-:W-:Y:S05]  /*a630*/  BSYNC.RECONVERGENT B6 ;  /* 0x0000000000067941 */ /* 0x000fea0003800200 */
.L_x_162:
[----:B------:R-:W-:Y:S05]  /*a640*/  BSYNC.RECONVERGENT B5 ;  /* 0x0000000000057941 */ /* 0x000fea0003800200 */
.L_x_161:
        /* <DEDUP_REMOVED lines=25> */
.L_x_166:
[----:B------:R-:W-:Y:S05]  /*a7e0*/  BSYNC.RECONVERGENT B6 ;  /* 0x0000000000067941 */ /* 0x000fea0003800200 */
.L_x_165:
[----:B------:R-:W-:Y:S05]  /*a7f0*/  BSYNC.RECONVERGENT B5 ;  /* 0x0000000000057941 */ /* 0x000fea0003800200 */
.L_x_164:
        /* <DEDUP_REMOVED lines=25> */
.L_x_169:
[----:B------:R-:W-:Y:S05]  /*a990*/  BSYNC.RECONVERGENT B6 ;  /* 0x0000000000067941 */ /* 0x000fea0003800200 */
.L_x_168:
[----:B------:R-:W-:Y:S05]  /*a9a0*/  BSYNC.RECONVERGENT B5 ;  /* 0x0000000000057941 */ /* 0x000fea0003800200 */
.L_x_167:
        /* <DEDUP_REMOVED lines=25> */
.L_x_172:
[----:B------:R-:W-:Y:S05]  /*ab40*/  BSYNC.RECONVERGENT B6 ;  /* 0x0000000000067941 */ /* 0x000fea0003800200 */
.L_x_171:
[----:B------:R-:W-:Y:S05]  /*ab50*/  BSYNC.RECONVERGENT B5 ;  /* 0x0000000000057941 */ /* 0x000fea0003800200 */
.L_x_170:
        /* <DEDUP_REMOVED lines=25> */
.L_x_175:
[----:B------:R-:W-:Y:S05]  /*acf0*/  BSYNC.RECONVERGENT B6 ;  /* 0x0000000000067941 */ /* 0x000fea0003800200 */
.L_x_174:
[----:B------:R-:W-:Y:S05]  /*ad00*/  BSYNC.RECONVERGENT B5 ;  /* 0x0000000000057941 */ /* 0x000fea0003800200 */
.L_x_173:
[----:B------:R-:W1:Y:S01]  /*ad10*/  LDCU.64 UR6, c[0x0][0x398] ;  /* 0x00007300ff0677ac */ /* 0x000e620008000a00 */
[----:B------:R-:W-:Y:S02]  /*ad20*/  IADD3 R17, PT, PT, R17, 0xe0, RZ ;  /* 0x000000e011117810 */ /* 0x000fe40007ffe0ff */
[----:B------:R-:W-:Y:S02]  /*ad30*/  F2FP.F16.F32.PACK_AB R8, RZ, R8 ;  /* 0x00000008ff08723e */ /* 0x000fe400000000ff */
[C---:B0-----:R-:W-:Y:S02]  /*ad40*/  IADD3 R13, P0, PT, R17.reuse, R32, RZ ;  /* 0x00000020110d7210 */ /* 0x041fe40007f1e0ff */
[----:B------:R-:W-:Y:S02]  /*ad50*/  IADD3 R14, PT, PT, R14, 0x8, RZ ;  /* 0x000000080e0e7810 */ /* 0x000fe40007ffe0ff */
[----:B------:R-:W-:Y:S02]  /*ad60*/  LEA.HI.X.SX32 R16, R17, R0, 0x1, P0 ;  /* 0x0000000011107211 */ /* 0x000fe400000f0eff */
[----:B-1----:R-:W-:-:S04]  /*ad70*/  LEA R12, P0, R13, UR6, 0x1 ;  /* 0x000000060d0c7c11 */ /* 0x002fc8000f8008ff */
[----:B------:R-:W-:Y:S02]  /*ad80*/  LEA.HI.X R13, R13, UR7, R16, 0x1, P0 ;  /* 0x000000070d0d7c11 */ /* 0x000fe400080f0c10 */
[----:B------:R-:W-:-:S03]  /*ad90*/  ISETP.NE.AND P0, PT, R14, R4, PT ;  /* 0x000000040e00720c */ /* 0x000fc60003f05270 */
[----:B------:R0:W-:Y:S10]  /*ada0*/  STG.E.U16 desc[UR10][R12.64], R8 ;  /* 0x000000080c007986 */ /* 0x0001f4000c10150a */
[----:B------:R-:W-:Y:S05]  /*adb0*/  @P0 BRA `(.L_x_176) ;  /* 0xfffffff000880947 */ /* 0x000fea000383ffff */
[----:B------:R-:W-:Y:S05]  /*adc0*/  BSYNC.RECONVERGENT B0 ;  /* 0x0000000000007941 */ /* 0x000fea0003800200 */
.L_x_150:
[----:B------:R-:W-:-:S07]  /*add0*/  MOV R14, R4 ;  /* 0x00000004000e7202 */ /* 0x000fce0000000f00 */
.L_x_149:
[----:B------:R-:W-:Y:S05]  /*ade0*/  BSYNC.RECONVERGENT B1 ;  /* 0x0000000000017941 */ /* 0x000fea0003800200 */
.L_x_148:
[----:B------:R-:W-:-:S13]  /*adf0*/  ISETP.NE.AND P0, PT, R7, RZ, PT ;  /* 0x000000ff0700720c */ /* 0x000fda0003f05270 */
[----:B------:R-:W-:Y:S05]  /*ae00*/  @!P0 BRA `(.L_x_147) ;  /* 0x0000000c00488947 */ /* 0x000fea0003800000 */
[----:B0-----:R-:W-:Y:S01]  /*ae10*/  IADD3 R8, PT, PT, R7, -0x1, RZ ;  /* 0xffffffff07087810 */ /* 0x001fe20007ffe0ff */
[----:B------:R-:W-:Y:S03]  /*ae20*/  BSSY.RECONVERGENT B0, `(.L_x_177) ;  /* 0x0000072000007945 */ /* 0x000fe60003800200 */
[----:B------:R-:W-:-:S13]  /*ae30*/  ISETP.GE.U32.AND P0, PT, R8, 0x3, PT ;  /* 0x000000030800780c */ /* 0x000fda0003f06070 */
[----:B------:R-:W-:Y:S05]  /*ae40*/  @!P0 BRA `(.L_x_178) ;  /* 0x0000000400bc8947 */ /* 0x000fea0003800000 */
[----:B------:R-:W-:Y:S01]  /*ae50*/  FSETP.GT.AND P0, PT, R39, RZ, PT ;  /* 0x000000ff2700720b */ /* 0x000fe20003f04000 */
[----:B------:R-:W-:Y:S01]  /*ae60*/  BSSY.RECONVERGENT B1, `(.L_x_179) ;  /* 0x0000012000017945 */ /* 0x000fe20003800200 */
[----:B------:R-:W-:Y:S01]  /*ae70*/  HFMA2 R8, -RZ, RZ, 0, 0 ;  /* 0x00000000ff087431 */ /* 0x000fe200000001ff */
[----:B------:R-:W-:-:S10]  /*ae80*/  LEA R15, R14, UR5, 0x2 ;  /* 0x000000050e0f7c11 */ /* 0x000fd4000f8e10ff */
        /* <DEDUP_REMOVED lines=14> */
.L_x_181:
[----:B------:R-:W-:Y:S05]  /*af70*/  BSYNC.RECONVERGENT B5 ;  /* 0x0000000000057941 */ /* 0x000fea0003800200 */
.L_x_180:
[----:B------:R-:W-:Y:S05]  /*af80*/  BSYNC.RECONVERGENT B1 ;  /* 0x0000000000017941 */ /* 0x000fea0003800200 */
.L_x_179:
        /* <DEDUP_REMOVED lines=26> */
.L_x_184:
[----:B------:R-:W-:Y:S05]  /*b130*/  BSYNC.RECONVERGENT B5 ;  /* 0x0000000000057941 */ /* 0x000fea0003800200 */
.L_x_183:
[----:B------:R-:W-:Y:S05]  /*b140*/  BSYNC.RECONVERGENT B1 ;  /* 0x0000000000017941 */ /* 0x000fea0003800200 */
.L_x_182:
        /* <DEDUP_REMOVED lines=25> */
.L_x_187:
[----:B------:R-:W-:Y:S05]  /*b2e0*/  BSYNC.RECONVERGENT B5 ;  /* 0x0000000000057941 */ /* 0x000fea0003800200 */
.L_x_186:
[----:B------:R-:W-:Y:S05]  /*b2f0*/  BSYNC.RECONVERGENT B1 ;  /* 0x0000000000017941 */ /* 0x000fea0003800200 */
.L_x_185:
        /* <DEDUP_REMOVED lines=25> */
.L_x_190:
[----:B------:R-:W-:Y:S05]  /*b490*/  BSYNC.RECONVERGENT B5 ;  /* 0x0000000000057941 */ /* 0x000fea0003800200 */
.L_x_189:
[----:B------:R-:W-:Y:S05]  /*b4a0*/  BSYNC.RECONVERGENT B1 ;  /* 0x0000000000017941 */ /* 0x000fea0003800200 */
.L_x_188:
[----:B------:R-:W1:Y:S01]  /*b4b0*/  LDCU.64 UR6, c[0x0][0x398] ;  /* 0x00007300ff0677ac */ /* 0x000e620008000a00 */
[----:B------:R-:W-:Y:S02]  /*b4c0*/  IADD3 R17, PT, PT, R17, 0x60, RZ ;  /* 0x0000006011117810 */ /* 0x000fe40007ffe0ff */
[----:B------:R-:W-:Y:S02]  /*b4d0*/  F2FP.F16.F32.PACK_AB R8, RZ, R8 ;  /* 0x00000008ff08723e */ /* 0x000fe400000000ff */
[C---:B0-----:R-:W-:Y:S02]  /*b4e0*/  IADD3 R13, P0, PT, R17.reuse, R32, RZ ;  /* 0x00000020110d7210 */ /* 0x041fe40007f1e0ff */
[----:B------:R-:W-:Y:S02]  /*b4f0*/  IADD3 R14, PT, PT, R14, 0x4, RZ ;  /* 0x000000040e0e7810 */ /* 0x000fe40007ffe0ff */
[----:B------:R-:W-:Y:S02]  /*b500*/  LEA.HI.X.SX32 R16, R17, R0, 0x1, P0 ;  /* 0x0000000011107211 */ /* 0x000fe400000f0eff */
[----:B-1----:R-:W-:-:S04]  /*b510*/  LEA R12, P0, R13, UR6, 0x1 ;  /* 0x000000060d0c7c11 */ /* 0x002fc8000f8008ff */
[----:B------:R-:W-:-:S05]  /*b520*/  LEA.HI.X R13, R13, UR7, R16, 0x1, P0 ;  /* 0x000000070d0d7c11 */ /* 0x000fca00080f0c10 */
[----:B------:R0:W-:Y:S04]  /*b530*/  STG.E.U16 desc[UR10][R12.64], R8 ;  /* 0x000000080c007986 */ /* 0x0001e8000c10150a */
.L_x_178:
[----:B------:R-:W-:Y:S05]  /*b540*/  BSYNC.RECONVERGENT B0 ;  /* 0x0000000000007941 */ /* 0x000fea0003800200 */
.L_x_177:
[----:B------:R-:W-:-:S13]  /*b550*/  ISETP.NE.AND P0, PT, R2, RZ, PT ;  /* 0x000000ff0200720c */ /* 0x000fda0003f05270 */
[----:B------:R-:W-:Y:S05]  /*b560*/  @!P0 BRA `(.L_x_147) ;  /* 0x0000000400708947 */ /* 0x000fea0003800000 */
[----:B------:R-:W-:Y:S01]  /*b570*/  ISETP.NE.AND P0, PT, R2, 0x1, PT ;  /* 0x000000010200780c */ /* 0x000fe20003f05270 */
[----:B------:R-:W-:-:S12]  /*b580*/  BSSY.RECONVERGENT B0, `(.L_x_191) ;  /* 0x000003b000007945 */ /* 0x000fd80003800200 */
[----:B------:R-:W-:Y:S05]  /*b590*/  @!P0 BRA `(.L_x_192) ;  /* 0x0000000000e48947 */ /* 0x000fea0003800000 */
[----:B------:R-:W-:Y:S01]  /*b5a0*/  FSETP.GT.AND P0, PT, R39, RZ, PT ;  /* 0x000000ff2700720b */ /* 0x000fe20003f04000 */
[----:B------:R-:W-:Y:S01]  /*b5b0*/  BSSY.RECONVERGENT B1, `(.L_x_193) ;  /* 0x0000012000017945 */ /* 0x000fe20003800200 */
[----:B0-----:R-:W-:Y:S01]  /*b5c0*/  HFMA2 R8, -RZ, RZ, 0, 0 ;  /* 0x00000000ff087431 */ /* 0x001fe200000001ff */
        /* <DEDUP_REMOVED lines=15> */
.L_x_195:
[----:B------:R-:W-:Y:S05]  /*b6c0*/  BSYNC.RECONVERGENT B5 ;  /* 0x0000000000057941 */ /* 0x000fea0003800200 */
.L_x_194:
[----:B------:R-:W-:Y:S05]  /*b6d0*/  BSYNC.RECONVERGENT B1 ;  /* 0x0000000000017941 */ /* 0x000fea0003800200 */
.L_x_193:
[----:B------:R-:W0:Y:S01]  /*b6e0*/  LDCU.64 UR6, c[0x0][0x398] ;  /* 0x00007300ff0677ac */ /* 0x000e220008000a00 */
[----:B------:R-:W-:Y:S01]  /*b6f0*/  LEA R17, R14, R9, 0x5 ;  /* 0x000000090e117211 */ /* 0x000fe200078e28ff */
[----:B------:R-:W-:Y:S01]  /*b700*/  BSSY.RECONVERGENT B1, `(.L_x_196) ;  /* 0x0000019000017945 */ /* 0x000fe20003800200 */
[----:B------:R-:W-:Y:S02]  /*b710*/  F2FP.F16.F32.PACK_AB R8, RZ, R8 ;  /* 0x00000008ff08723e */ /* 0x000fe400000000ff */
[----:B------:R-:W-:-:S04]  /*b720*/  IADD3 R13, P0, PT, R17, R32, RZ ;  /* 0x00000020110d7210 */ /* 0x000fc80007f1e0ff */
[----:B------:R-:W-:Y:S02]  /*b730*/  LEA.HI.X.SX32 R16, R17, R0, 0x1, P0 ;  /* 0x0000000011107211 */ /* 0x000fe400000f0eff */
[----:B0-----:R-:W-:-:S04]  /*b740*/  LEA R12, P0, R13, UR6, 0x1 ;  /* 0x000000060d0c7c11 */ /* 0x001fc8000f8008ff */
[--C-:B------:R-:W-:Y:S02]  /*b750*/  LEA.HI.X R13, R13, UR7, R16.reuse, 0x1, P0 ;  /* 0x000000070d0d7c11 */ /* 0x100fe400080f0c10 */
[----:B------:R-:W-:Y:S01]  /*b760*/  PRMT R16, R8, 0x7610, R16 ;  /* 0x0000761008107816 */ /* 0x000fe20000000010 */
[----:B------:R-:W-:Y:S01]  /*b770*/  HFMA2 R8, -RZ, RZ, 0, 0 ;  /* 0x00000000ff087431 */ /* 0x000fe200000001ff */
[----:B------:R-:W-:-:S03]  /*b780*/  FSETP.GT.AND P0, PT, R39, RZ, PT ;  /* 0x000000ff2700720b */ /* 0x000fc60003f04000 */
[----:B------:R0:W-:Y:S10]  /*b790*/  STG.E.U16 desc[UR10][R12.64], R16 ;  /* 0x000000100c007986 */ /* 0x0001f4000c10150a */
        /* <DEDUP_REMOVED lines=14> */
.L_x_198:
[----:B------:R-:W-:Y:S05]  /*b880*/  BSYNC.RECONVERGENT B5 ;  /* 0x0000000000057941 */ /* 0x000fea0003800200 */
.L_x_197:
[----:B------:R-:W-:Y:S05]  /*b890*/  BSYNC.RECONVERGENT B1 ;  /* 0x0000000000017941 */ /* 0x000fea0003800200 */
.L_x_196:
        /* <DEDUP_REMOVED lines=9> */
.L_x_192:
[----:B------:R-:W-:Y:S05]  /*b930*/  BSYNC.RECONVERGENT B0 ;  /* 0x0000000000007941 */ /* 0x000fea0003800200 */
.L_x_191:
[----:B------:R-:W-:-:S13]  /*b940*/  ISETP.NE.AND P0, PT, R5, RZ, PT ;  /* 0x000000ff0500720c */ /* 0x000fda0003f05270 */
[----:B------:R-:W-:Y:S05]  /*b950*/  @!P0 BRA `(.L_x_147) ;  /* 0x0000000000748947 */ /* 0x000fea0003800000 */
[----:B------:R-:W-:Y:S01]  /*b960*/  FSETP.GT.AND P0, PT, R39, RZ, PT ;  /* 0x000000ff2700720b */ /* 0x000fe20003f04000 */
[----:B------:R-:W-:Y:S01]  /*b970*/  BSSY.RECONVERGENT B0, `(.L_x_199) ;  /* 0x0000013000007945 */ /* 0x000fe20003800200 */
[----:B01----:R-:W-:-:S11]  /*b980*/  HFMA2 R12, -RZ, RZ, 0, 0 ;  /* 0x00000000ff0c7431 */ /* 0x003fd600000001ff */
[----:B------:R-:W-:Y:S05]  /*b990*/  @!P0 BRA `(.L_x_200) ;  /* 0x0000000000408947 */ /* 0x000fea0003800000 */
[----:B------:R-:W-:-:S06]  /*b9a0*/  LEA R12, R14, UR5, 0x2 ;  /* 0x000000050e0c7c11 */ /* 0x000fcc000f8e10ff */
        /* <DEDUP_REMOVED lines=13> */
.L_x_202:
[----:B------:R-:W-:Y:S05]  /*ba80*/  BSYNC.RECONVERGENT B1 ;  /* 0x0000000000017941 */ /* 0x000fea0003800200 */
.L_x_201:
[----:B------:R-:W-:-:S07]  /*ba90*/  MOV R12, R8 ;  /* 0x00000008000c7202 */ /* 0x000fce0000000f00 */
.L_x_200:
[----:B------:R-:W-:Y:S05]  /*baa0*/  BSYNC.RECONVERGENT B0 ;  /* 0x0000000000007941 */ /* 0x000fea0003800200 */
.L_x_199:
[----:B------:R-:W0:Y:S01]  /*bab0*/  LDCU.64 UR6, c[0x0][0x398] ;  /* 0x00007300ff0677ac */ /* 0x000e220008000a00 */
[----:B------:R-:W-:Y:S02]  /*bac0*/  LEA R9, R14, R9, 0x5 ;  /* 0x000000090e097211 */ /* 0x000fe400078e28ff */
[----:B------:R-:W-:Y:S02]  /*bad0*/  F2FP.F16.F32.PACK_AB R12, RZ, R12 ;  /* 0x0000000cff0c723e */ /* 0x000fe400000000ff */
[----:B------:R-:W-:-:S04]  /*bae0*/  IADD3 R13, P0, PT, R9, R32, RZ ;  /* 0x00000020090d7210 */ /* 0x000fc80007f1e0ff */
[----:B------:R-:W-:Y:S02]  /*baf0*/  LEA.HI.X.SX32 R14, R9, R0, 0x1, P0 ;  /* 0x00000000090e7211 */ /* 0x000fe400000f0eff */
[----:B0-----:R-:W-:-:S04]  /*bb00*/  LEA R8, P0, R13, UR6, 0x1 ;  /* 0x000000060d087c11 */ /* 0x001fc8000f8008ff */
[----:B------:R-:W-:-:S05]  /*bb10*/  LEA.HI.X R9, R13, UR7, R14, 0x1, P0 ;  /* 0x000000070d097c11 */ /* 0x000fca00080f0c0e */
[----:B------:R0:W-:Y:S04]  /*bb20*/  STG.E.U16 desc[UR10][R8.64], R12 ;  /* 0x0000000c08007986 */ /* 0x0001e8000c10150a */
.L_x_147:
[----:B------:R-:W-:Y:S05]  /*bb30*/  BSYNC.RECONVERGENT B2 ;  /* 0x0000000000027941 */ /* 0x000fea0003800200 */
.L_x_146:
[----:B01----:R-:W-:-:S04]  /*bb40*/  MOV R8, UR12 ;  /* 0x0000000c00087c02 */ /* 0x003fc80008000f00 */
[----:B------:R-:W-:-:S04]  /*bb50*/  LEA.HI R25, R8, R25, RZ, 0x1b ;  /* 0x0000001908197211 */ /* 0x000fc800078fd8ff */
[----:B------:R-:W-:-:S13]  /*bb60*/  ISETP.GE.AND P0, PT, R25, UR4, PT ;  /* 0x0000000419007c0c */ /* 0x000fda000bf06270 */
[----:B------:R-:W-:Y:S05]  /*bb70*/  @!P0 BRA `(.L_x_203) ;  /* 0xffffff4c00488947 */ /* 0x000fea000383ffff */
[----:B------:R-:W-:Y:S05]  /*bb80*/  EXIT ;  /* 0x000000000000794d */ /* 0x000fea0003800000 */
.L_x_39:
[----:B------:R-:W-:Y:S01]  /*bb90*/  HFMA2 R13, -RZ, RZ, 0, 9.5367431640625e-07 ;  /* 0x00000010ff0d7431 */ /* 0x000fe200000001ff */
[----:B------:R-:W-:Y:S01]  /*bba0*/  BSSY B1, `(.L_x_204) ;  /* 0x0000007000017945 */ /* 0x000fe20003800000 */
[----:B------:R-:W-:Y:S02]  /*bbb0*/  MOV R23, R40 ;  /* 0x0000002800177202 */ /* 0x000fe40000000f00 */
[----:B------:R-:W-:Y:S02]  /*bbc0*/  MOV R12, 0x1f ;  /* 0x0000001f000c7802 */ /* 0x000fe40000000f00 */
[----:B------:R-:W-:-:S07]  /*bbd0*/  MOV R14, 0xffffffff ;  /* 0xffffffff000e7802 */ /* 0x000fce0000000f00 */
[----:B------:R-:W-:Y:S05]  /*bbe0*/  WARPSYNC.COLLECTIVE R14, `(.L_x_205) ;  /* 0x000000000e087348 */ /* 0x000fea0003c00000 */
[----:B------:R0:W1:Y:S02]  /*bbf0*/  SHFL.BFLY P4, R15, R23, R13, R12 ;  /* 0x0c00000d170f7389 */ /* 0x000064000008000c */
[----:B01----:R-:W-:Y:S05]  /*bc00*/  ENDCOLLECTIVE ;  /* 0x000000000000791b */ /* 0x003fea0003800000 */
.L_x_205:
[----:B------:R-:W-:Y:S05]  /*bc10*/  BSYNC B1 ;  /* 0x0000000000017941 */ /* 0x000fea0003800000 */
.L_x_204:
[----:B------:R-:W-:Y:S02]  /*bc20*/  HFMA2 R13, -RZ, RZ, 0, 4.76837158203125e-07 ;  /* 0x00000008ff0d7431 */ /* 0x000fe400000001ff */
[----:B------:R-:W-:Y:S01]  /*bc30*/  FADD R23, R15, R40 ;  /* 0x000000280f177221 */ /* 0x000fe20000000000 */
[----:B------:R-:W-:Y:S02]  /*bc40*/  MOV R12, 0x1f ;  /* 0x0000001f000c7802 */ /* 0x000fe40000000f00 */
[----:B------:R-:W-:-:S07]  /*bc50*/  MOV R14, 0xffffffff ;  /* 0xffffffff000e7802 */ /* 0x000fce0000000f00 */
[----:B------:R-:W-:Y:S05]  /*bc60*/  WARPSYNC.COLLECTIVE R14, `(.L_x_206) ;  /* 0x000000000e087348 */ /* 0x000fea0003c00000 */
[----:B------:R0:W1:Y:S02]  /*bc70*/  SHFL.BFLY P4, R15, R23, R13, R12 ;  /* 0x0c00000d170f7389 */ /* 0x000064000008000c */
[----:B01----:R-:W-:Y:S05]  /*bc80*/  ENDCOLLECTIVE ;  /* 0x000000000000791b */ /* 0x003fea0003800000 */
.L_x_206:
[----:B------:R-:W-:Y:S02]  /*bc90*/  HFMA2 R13, -RZ, RZ, 0, 2.384185791015625e-07 ;  /* 0x00000004ff0d7431 */ /* 0x000fe400000001ff */
[----:B------:R-:W-:-:S05]  /*bca0*/  FADD R16, R23, R15 ;  /* 0x0000000f17107221 */ /* 0x000fca0000000000 */
[----:B------:R-:W-:-:S07]  /*bcb0*/  MOV R23, R16 ;  /* 0x0000001000177202 */ /* 0x000fce0000000f00 */
[----:B------:R-:W-:Y:S05]  /*bcc0*/  WARPSYNC.COLLECTIVE R14, `(.L_x_207) ;  /* 0x000000000e087348 */ /* 0x000fea0003c00000 */
[----:B------:R0:W1:Y:S02]  /*bcd0*/  SHFL.BFLY P4, R15, R23, R13, R12 ;  /* 0x0c00000d170f7389 */ /* 0x000064000008000c */
[----:B01----:R-:W-:Y:S05]  /*bce0*/  ENDCOLLECTIVE ;  /* 0x000000000000791b */ /* 0x003fea0003800000 */
.L_x_207:
[----:B------:R-:W-:Y:S02]  /*bcf0*/  HFMA2 R13, -RZ, RZ, 0, 1.1920928955078125e-07 ;  /* 0x00000002ff0d7431 */ /* 0x000fe400000001ff */
[----:B------:R-:W-:-:S05]  /*bd00*/  FADD R17, R16, R15 ;  /* 0x0000000f10117221 */ /* 0x000fca0000000000 */
[----:B------:R-:W-:-:S07]  /*bd10*/  MOV R23, R17 ;  /* 0x0000001100177202 */ /* 0x000fce0000000f00 */
[----:B------:R-:W-:Y:S05]  /*bd20*/  WARPSYNC.COLLECTIVE R14, `(.L_x_208) ;  /* 0x000000000e087348 */ /* 0x000fea0003c00000 */
[----:B------:R0:W1:Y:S02]  /*bd30*/  SHFL.BFLY P4, R15, R23, R13, R12 ;  /* 0x0c00000d170f7389 */ /* 0x000064000008000c */
[----:B01----:R-:W-:Y:S05]  /*bd40*/  ENDCOLLECTIVE ;  /* 0x000000000000791b */ /* 0x003fea0003800000 */
.L_x_208:
[----:B------:R-:W-:Y:S02]  /*bd50*/  HFMA2 R13, -RZ, RZ, 0, 5.9604644775390625e-08 ;  /* 0x00000001ff0d7431 */ /* 0x000fe400000001ff */
[----:B------:R-:W-:-:S05]  /*bd60*/  FADD R18, R17, R15 ;  /* 0x0000000f11127221 */ /* 0x000fca0000000000 */
[----:B------:R-:W-:-:S07]  /*bd70*/  MOV R23, R18 ;  /* 0x0000001200177202 */ /* 0x000fce0000000f00 */
[----:B------:R-:W-:Y:S05]  /*bd80*/  WARPSYNC.COLLECTIVE R14, `(.L_x_209) ;  /* 0x000000000e087348 */ /* 0x000fea0003c00000 */
[----:B------:R0:W1:Y:S02]  /*bd90*/  SHFL.BFLY P4, R15, R23, R13, R12 ;  /* 0x0c00000d170f7389 */ /* 0x000064000008000c */
[----:B01----:R-:W-:Y:S05]  /*bda0*/  ENDCOLLECTIVE ;  /* 0x000000000000791b */ /* 0x003fea0003800000 */
.L_x_209:
[----:B------:R-:W-:Y:S05]  /*bdb0*/  BRA `(.L_x_210) ;  /* 0xffffff6400007947 */ /* 0x000fea000383ffff */
.L_x_60:
[----:B--23--:R-:W-:Y:S01]  /*bdc0*/  HFMA2 R13, -RZ, RZ, 0, 9.5367431640625e-07 ;  /* 0x00000010ff0d7431 */ /* 0x00cfe200000001ff */
[----:B------:R-:W-:Y:S01]  /*bdd0*/  BSSY B1, `(.L_x_211) ;  /* 0x0000007000017945 */ /* 0x000fe20003800000 */
[----:B------:R-:W-:Y:S02]  /*bde0*/  MOV R23, R41 ;  /* 0x0000002900177202 */ /* 0x000fe40000000f00 */
[----:B------:R-:W-:Y:S02]  /*bdf0*/  MOV R12, 0x1f ;  /* 0x0000001f000c7802 */ /* 0x000fe40000000f00 */
[----:B------:R-:W-:-:S07]  /*be00*/  MOV R14, 0xffffffff ;  /* 0xffffffff000e7802 */ /* 0x000fce0000000f00 */
[----:B01----:R-:W-:Y:S05]  /*be10*/  WARPSYNC.COLLECTIVE R14, `(.L_x_212) ;  /* 0x000000000e087348 */ /* 0x003fea0003c00000 */
[----:B------:R2:W3:Y:S02]  /*be20*/  SHFL.BFLY P4, R15, R23, R13, R12 ;  /* 0x0c00000d170f7389 */ /* 0x0004e4000008000c */
[----:B0123--:R-:W-:Y:S05]  /*be30*/  ENDCOLLECTIVE ;  /* 0x000000000000791b */ /* 0x00ffea0003800000 */
.L_x_212:
[----:B------:R-:W-:Y:S05]  /*be40*/  BSYNC B1 ;  /* 0x0000000000017941 */ /* 0x000fea0003800000 */
.L_x_211:
[----:B------:R-:W-:Y:S02]  /*be50*/  HFMA2 R13, -RZ, RZ, 0, 4.76837158203125e-07 ;  /* 0x00000008ff0d7431 */ /* 0x000fe400000001ff */
[----:B------:R-:W-:Y:S01]  /*be60*/  FADD R23, R15, R41 ;  /* 0x000000290f177221 */ /* 0x000fe20000000000 */
[----:B------:R-:W-:Y:S02]  /*be70*/  MOV R12, 0x1f ;  /* 0x0000001f000c7802 */ /* 0x000fe40000000f00 */
[----:B------:R-:W-:-:S07]  /*be80*/  MOV R14, 0xffffffff ;  /* 0xffffffff000e7802 */ /* 0x000fce0000000f00 */
[----:B------:R-:W-:Y:S05]  /*be90*/  WARPSYNC.COLLECTIVE R14, `(.L_x_213) ;  /* 0x000000000e087348 */ /* 0x000fea0003c00000 */
[----:B------:R0:W1:Y:S02]  /*bea0*/  SHFL.BFLY P4, R15, R23, R13, R12 ;  /* 0x0c00000d170f7389 */ /* 0x000064000008000c */
[----:B01----:R-:W-:Y:S05]  /*beb0*/  ENDCOLLECTIVE ;  /* 0x000000000000791b */ /* 0x003fea0003800000 */
.L_x_213:
[----:B------:R-:W-:Y:S02]  /*bec0*/  HFMA2 R13, -RZ, RZ, 0, 2.384185791015625e-07 ;  /* 0x00000004ff0d7431 */ /* 0x000fe400000001ff */
[----:B------:R-:W-:-:S05]  /*bed0*/  FADD R16, R23, R15 ;  /* 0x0000000f17107221 */ /* 0x000fca0000000000 */
[----:B------:R-:W-:-:S07]  /*bee0*/  MOV R23, R16 ;  /* 0x0000001000177202 */ /* 0x000fce0000000f00 */
[----:B------:R-:W-:Y:S05]  /*bef0*/  WARPSYNC.COLLECTIVE R14, `(.L_x_214) ;  /* 0x000000000e087348 */ /* 0x000fea0003c00000 */
[----:B------:R0:W1:Y:S02]  /*bf00*/  SHFL.BFLY P4, R15, R23, R13, R12 ;  /* 0x0c00000d170f7389 */ /* 0x000064000008000c */
[----:B01----:R-:W-:Y:S05]  /*bf10*/  ENDCOLLECTIVE ;  /* 0x000000000000791b */ /* 0x003fea0003800000 */
.L_x_214:
[----:B------:R-:W-:Y:S02]  /*bf20*/  HFMA2 R13, -RZ, RZ, 0, 1.1920928955078125e-07 ;  /* 0x00000002ff0d7431 */ /* 0x000fe400000001ff */
[----:B------:R-:W-:-:S05]  /*bf30*/  FADD R17, R16, R15 ;  /* 0x0000000f10117221 */ /* 0x000fca0000000000 */
[----:B------:R-:W-:-:S07]  /*bf40*/  MOV R23, R17 ;  /* 0x0000001100177202 */ /* 0x000fce0000000f00 */
[----:B------:R-:W-:Y:S05]  /*bf50*/  WARPSYNC.COLLECTIVE R14, `(.L_x_215) ;  /* 0x000000000e087348 */ /* 0x000fea0003c00000 */
[----:B------:R0:W1:Y:S02]  /*bf60*/  SHFL.BFLY P4, R15, R23, R13, R12 ;  /* 0x0c00000d170f7389 */ /* 0x000064000008000c */
[----:B01----:R-:W-:Y:S05]  /*bf70*/  ENDCOLLECTIVE ;  /* 0x000000000000791b */ /* 0x003fea0003800000 */
.L_x_215:
[----:B------:R-:W-:Y:S02]  /*bf80*/  HFMA2 R13, -RZ, RZ, 0, 5.9604644775390625e-08 ;  /* 0x00000001ff0d7431 */ /* 0x000fe400000001ff */
[----:B------:R-:W-:-:S05]  /*bf90*/  FADD R18, R17, R15 ;  /* 0x0000000f11127221 */ /* 0x000fca0000000000 */
[----:B------:R-:W-:-:S07]  /*bfa0*/  MOV R23, R18 ;  /* 0x0000001200177202 */ /* 0x000fce0000000f00 */
[----:B------:R-:W-:Y:S05]  /*bfb0*/  WARPSYNC.COLLECTIVE R14, `(.L_x_216) ;  /* 0x000000000e087348 */ /* 0x000fea0003c00000 */
[----:B------:R0:W1:Y:S02]  /*bfc0*/  SHFL.BFLY P4, R15, R23, R13, R12 ;  /* 0x0c00000d170f7389 */ /* 0x000064000008000c */
[----:B01----:R-:W-:Y:S05]  /*bfd0*/  ENDCOLLECTIVE ;  /* 0x000000000000791b */ /* 0x003fea0003800000 */
.L_x_216:
[----:B------:R-:W-:Y:S05]  /*bfe0*/  BRA `(.L_x_217) ;  /* 0xffffff7800807947 */ /* 0x000fea000383ffff */
.L_x_81:
[----:B--234-:R-:W-:Y:S01]  /*bff0*/  HFMA2 R13, -RZ, RZ, 0, 9.5367431640625e-07 ;  /* 0x00000010ff0d7431 */ /* 0x01cfe200000001ff */
[----:B------:R-:W-:Y:S01]  /*c000*/  BSSY B1, `(.L_x_218) ;  /* 0x0000007000017945 */ /* 0x000fe20003800000 */
[----:B------:R-:W-:Y:S02]  /*c010*/  MOV R23, R38 ;  /* 0x0000002600177202 */ /* 0x000fe40000000f00 */
[----:B------:R-:W-:Y:S02]  /*c020*/  MOV R12, 0x1f ;  /* 0x0000001f000c7802 */ /* 0x000fe40000000f00 */
[----:B------:R-:W-:-:S07]  /*c030*/  MOV R14, 0xffffffff ;  /* 0xffffffff000e7802 */ /* 0x000fce0000000f00 */
[----:B01----:R-:W-:Y:S05]  /*c040*/  WARPSYNC.COLLECTIVE R14, `(.L_x_219) ;  /* 0x000000000e087348 */ /* 0x003fea0003c00000 */
[----:B------:R2:W3:Y:S02]  /*c050*/  SHFL.BFLY P4, R15, R23, R13, R12 ;  /* 0x0c00000d170f7389 */ /* 0x0004e4000008000c */
[----:B0123--:R-:W-:Y:S05]  /*c060*/  ENDCOLLECTIVE ;  /* 0x000000000000791b */ /* 0x00ffea0003800000 */
.L_x_219:
[----:B------:R-:W-:Y:S05]  /*c070*/  BSYNC B1 ;  /* 0x0000000000017941 */ /* 0x000fea0003800000 */
.L_x_218:
[----:B------:R-:W-:Y:S02]  /*c080*/  HFMA2 R13, -RZ, RZ, 0, 4.76837158203125e-07 ;  /* 0x00000008ff0d7431 */ /* 0x000fe400000001ff */
[----:B------:R-:W-:Y:S01]  /*c090*/  FADD R23, R15, R38 ;  /* 0x000000260f177221 */ /* 0x000fe20000000000 */
[----:B------:R-:W-:Y:S02]  /*c0a0*/  MOV R12, 0x1f ;  /* 0x0000001f000c7802 */ /* 0x000fe40000000f00 */
[----:B------:R-:W-:-:S07]  /*c0b0*/  MOV R14, 0xffffffff ;  /* 0xffffffff000e7802 */ /* 0x000fce0000000f00 */
[----:B------:R-:W-:Y:S05]  /*c0c0*/  WARPSYNC.COLLECTIVE R14, `(.L_x_220) ;  /* 0x000000000e087348 */ /* 0x000fea0003c00000 */
[----:B------:R0:W1:Y:S02]  /*c0d0*/  SHFL.BFLY P4, R15, R23, R13, R12 ;  /* 0x0c00000d170f7389 */ /* 0x000064000008000c */
[----:B01----:R-:W-:Y:S05]  /*c0e0*/  ENDCOLLECTIVE ;  /* 0x000000000000791b */ /* 0x003fea0003800000 */
.L_x_220:
[----:B------:R-:W-:Y:S02]  /*c0f0*/  HFMA2 R13, -RZ, RZ, 0, 2.384185791015625e-07 ;  /* 0x00000004ff0d7431 */ /* 0x000fe400000001ff */
[----:B------:R-:W-:-:S05]  /*c100*/  FADD R16, R23, R15 ;  /* 0x0000000f17107221 */ /* 0x000fca0000000000 */
[----:B------:R-:W-:-:S07]  /*c110*/  MOV R23, R16 ;  /* 0x0000001000177202 */ /* 0x000fce0000000f00 */
[----:B------:R-:W-:Y:S05]  /*c120*/  WARPSYNC.COLLECTIVE R14, `(.L_x_221) ;  /* 0x000000000e087348 */ /* 0x000fea0003c00000 */
[----:B------:R0:W1:Y:S02]  /*c130*/  SHFL.BFLY P4, R15, R23, R13, R12 ;  /* 0x0c00000d170f7389 */ /* 0x000064000008000c */
[----:B01----:R-:W-:Y:S05]  /*c140*/  ENDCOLLECTIVE ;  /* 0x000000000000791b */ /* 0x003fea0003800000 */
.L_x_221:
[----:B------:R-:W-:Y:S02]  /*c150*/  HFMA2 R13, -RZ, RZ, 0, 1.1920928955078125e-07 ;  /* 0x00000002ff0d7431 */ /* 0x000fe400000001ff */
[----:B------:R-:W-:-:S05]  /*c160*/  FADD R17, R16, R15 ;  /* 0x0000000f10117221 */ /* 0x000fca0000000000 */
[----:B------:R-:W-:-:S07]  /*c170*/  MOV R23, R17 ;  /* 0x0000001100177202 */ /* 0x000fce0000000f00 */
[----:B------:R-:W-:Y:S05]  /*c180*/  WARPSYNC.COLLECTIVE R14, `(.L_x_222) ;  /* 0x000000000e087348 */ /* 0x000fea0003c00000 */
[----:B------:R0:W1:Y:S02]  /*c190*/  SHFL.BFLY P4, R15, R23, R13, R12 ;  /* 0x0c00000d170f7389 */ /* 0x000064000008000c */
[----:B01----:R-:W-:Y:S05]  /*c1a0*/  ENDCOLLECTIVE ;  /* 0x000000000000791b */ /* 0x003fea0003800000 */
.L_x_222:
[----:B------:R-:W-:Y:S02]  /*c1b0*/  HFMA2 R13, -RZ, RZ, 0, 5.9604644775390625e-08 ;  /* 0x00000001ff0d7431 */ /* 0x000fe400000001ff */
[----:B------:R-:W-:-:S05]  /*c1c0*/  FADD R18, R17, R15 ;  /* 0x0000000f11127221 */ /* 0x000fca0000000000 */
[----:B------:R-:W-:-:S07]  /*c1d0*/  MOV R23, R18 ;  /* 0x0000001200177202 */ /* 0x000fce0000000f00 */
[----:B------:R-:W-:Y:S05]  /*c1e0*/  WARPSYNC.COLLECTIVE R14, `(.L_x_223) ;  /* 0x000000000e087348 */ /* 0x000fea0003c00000 */
[----:B------:R0:W1:Y:S02]  /*c1f0*/  SHFL.BFLY P4, R15, R23, R13, R12 ;  /* 0x0c00000d170f7389 */ /* 0x000064000008000c */
[----:B01----:R-:W-:Y:S05]  /*c200*/  ENDCOLLECTIVE ;  /* 0x000000000000791b */ /* 0x003fea0003800000 */
.L_x_223:
[----:B------:R-:W-:Y:S05]  /*c210*/  BRA `(.L_x_224) ;  /* 0xffffff8c00fc7947 */ /* 0x000fea000383ffff */
.L_x_102:
[----:B-1-3--:R-:W-:Y:S01]  /*c220*/  HFMA2 R13, -RZ, RZ, 0, 9.5367431640625e-07 ;  /* 0x00000010ff0d7431 */ /* 0x00afe200000001ff */
[----:B------:R-:W-:Y:S01]  /*c230*/  BSSY B1, `(.L_x_225) ;  /* 0x0000007000017945 */ /* 0x000fe20003800000 */
[----:B------:R-:W-:Y:S02]  /*c240*/  MOV R23, R41 ;  /* 0x0000002900177202 */ /* 0x000fe40000000f00 */
[----:B------:R-:W-:Y:S02]  /*c250*/  MOV R12, 0x1f ;  /* 0x0000001f000c7802 */ /* 0x000fe40000000f00 */
[----:B------:R-:W-:-:S07]  /*c260*/  MOV R14, 0xffffffff ;  /* 0xffffffff000e7802 */ /* 0x000fce0000000f00 */
[----:B0-----:R-:W-:Y:S05]  /*c270*/  WARPSYNC.COLLECTIVE R14, `(.L_x_226) ;  /* 0x000000000e087348 */ /* 0x001fea0003c00000 */
[----:B------:R1:W2:Y:S02]  /*c280*/  SHFL.BFLY P4, R15, R23, R13, R12 ;  /* 0x0c00000d170f7389 */ /* 0x0002a4000008000c */
[----:B012---:R-:W-:Y:S05]  /*c290*/  ENDCOLLECTIVE ;  /* 0x000000000000791b */ /* 0x007fea0003800000 */
.L_x_226:
[----:B------:R-:W-:Y:S05]  /*c2a0*/  BSYNC B1 ;  /* 0x0000000000017941 */ /* 0x000fea0003800000 */
.L_x_225:
[----:B------:R-:W-:Y:S02]  /*c2b0*/  HFMA2 R13, -RZ, RZ, 0, 4.76837158203125e-07 ;  /* 0x00000008ff0d7431 */ /* 0x000fe400000001ff */
[----:B------:R-:W-:Y:S01]  /*c2c0*/  FADD R23, R15, R41 ;  /* 0x000000290f177221 */ /* 0x000fe20000000000 */
[----:B------:R-:W-:Y:S02]  /*c2d0*/  MOV R12, 0x1f ;  /* 0x0000001f000c7802 */ /* 0x000fe40000000f00 */
[----:B------:R-:W-:-:S07]  /*c2e0*/  MOV R14, 0xffffffff ;  /* 0xffffffff000e7802 */ /* 0x000fce0000000f00 */
[----:B------:R-:W-:Y:S05]  /*c2f0*/  WARPSYNC.COLLECTIVE R14, `(.L_x_227) ;  /* 0x000000000e087348 */ /* 0x000fea0003c00000 */
[----:B------:R0:W1:Y:S02]  /*c300*/  SHFL.BFLY P4, R15, R23, R13, R12 ;  /* 0x0c00000d170f7389 */ /* 0x000064000008000c */
[----:B01----:R-:W-:Y:S05]  /*c310*/  ENDCOLLECTIVE ;  /* 0x000000000000791b */ /* 0x003fea0003800000 */
.L_x_227:
[----:B------:R-:W-:Y:S02]  /*c320*/  HFMA2 R13, -RZ, RZ, 0, 2.384185791015625e-07 ;  /* 0x00000004ff0d7431 */ /* 0x000fe400000001ff */
[----:B------:R-:W-:-:S05]  /*c330*/  FADD R16, R23, R15 ;  /* 0x0000000f17107221 */ /* 0x000fca0000000000 */
[----:B------:R-:W-:-:S07]  /*c340*/  MOV R23, R16 ;  /* 0x0000001000177202 */ /* 0x000fce0000000f00 */
[----:B------:R-:W-:Y:S05]  /*c350*/  WARPSYNC.COLLECTIVE R14, `(.L_x_228) ;  /* 0x000000000e087348 */ /* 0x000fea0003c00000 */
[----:B------:R0:W1:Y:S02]  /*c360*/  SHFL.BFLY P4, R15, R23, R13, R12 ;  /* 0x0c00000d170f7389 */ /* 0x000064000008000c */
[----:B01----:R-:W-:Y:S05]  /*c370*/  ENDCOLLECTIVE ;  /* 0x000000000000791b */ /* 0x003fea0003800000 */
.L_x_228:
[----:B------:R-:W-:Y:S02]  /*c380*/  HFMA2 R13, -RZ, RZ, 0, 1.1920928955078125e-07 ;  /* 0x00000002ff0d7431 */ /* 0x000fe400000001ff */
[----:B------:R-:W-:-:S05]  /*c390*/  FADD R17, R16, R15 ;  /* 0x0000000f10117221 */ /* 0x000fca0000000000 */
[----:B------:R-:W-:-:S07]  /*c3a0*/  MOV R23, R17 ;  /* 0x0000001100177202 */ /* 0x000fce0000000f00 */
[----:B------:R-:W-:Y:S05]  /*c3b0*/  WARPSYNC.COLLECTIVE R14, `(.L_x_229) ;  /* 0x000000000e087348 */ /* 0x000fea0003c00000 */
[----:B------:R0:W1:Y:S02]  /*c3c0*/  SHFL.BFLY P4, R15, R23, R13, R12 ;  /* 0x0c00000d170f7389 */ /* 0x000064000008000c */
[----:B01----:R-:W-:Y:S05]  /*c3d0*/  ENDCOLLECTIVE ;  /* 0x000000000000791b */ /* 0x003fea0003800000 */
.L_x_229:
[----:B------:R-:W-:Y:S02]  /*c3e0*/  HFMA2 R13, -RZ, RZ, 0, 5.9604644775390625e-08 ;  /* 0x00000001ff0d7431 */ /* 0x000fe400000001ff */
[----:B------:R-:W-:-:S05]  /*c3f0*/  FADD R18, R17, R15 ;  /* 0x0000000f11127221 */ /* 0x000fca0000000000 */
[----:B------:R-:W-:-:S07]  /*c400*/  MOV R23, R18 ;  /* 0x0000001200177202 */ /* 0x000fce0000000f00 */
[----:B------:R-:W-:Y:S05]  /*c410*/  WARPSYNC.COLLECTIVE R14, `(.L_x_230) ;  /* 0x000000000e087348 */ /* 0x000fea0003c00000 */
[----:B------:R0:W1:Y:S02]  /*c420*/  SHFL.BFLY P4, R15, R23, R13, R12 ;  /* 0x0c00000d170f7389 */ /* 0x000064000008000c */
[----:B01----:R-:W-:Y:S05]  /*c430*/  ENDCOLLECTIVE ;  /* 0x000000000000791b */ /* 0x003fea0003800000 */
.L_x_230:
[----:B------:R-:W-:Y:S05]  /*c440*/  BRA `(.L_x_231) ;  /* 0xffffffa400787947 */ /* 0x000fea000383ffff */
.L_x_125:
[----:B------:R-:W-:Y:S01]  /*c450*/  HFMA2 R12, -RZ, RZ, 0, 1.847743988037109375e-06 ;  /* 0x0000001fff0c7431 */ /* 0x000fe200000001ff */
[----:B------:R-:W-:Y:S01]  /*c460*/  BSSY B1, `(.L_x_232) ;  /* 0x0000006000017945 */ /* 0x000fe20003800000 */
[----:B------:R-:W-:Y:S02]  /*c470*/  MOV R13, 0x10 ;  /* 0x00000010000d7802 */ /* 0x000fe40000000f00 */
[----:B------:R-:W-:-:S07]  /*c480*/  MOV R14, 0xffffffff ;  /* 0xffffffff000e7802 */ /* 0x000fce0000000f00 */
[----:B--2---:R-:W-:Y:S05]  /*c490*/  WARPSYNC.COLLECTIVE R14, `(.L_x_233) ;  /* 0x000000000e087348 */ /* 0x004fea0003c00000 */
[----:B------:R0:W1:Y:S02]  /*c4a0*/  SHFL.BFLY P4, R15, R23, R13, R12 ;  /* 0x0c00000d170f7389 */ /* 0x000064000008000c */
[----:B012---:R-:W-:Y:S05]  /*c4b0*/  ENDCOLLECTIVE ;  /* 0x000000000000791b */ /* 0x007fea0003800000 */
.L_x_233:
[----:B------:R-:W-:Y:S05]  /*c4c0*/  BSYNC B1 ;  /* 0x0000000000017941 */ /* 0x000fea0003800000 */
.L_x_232:
[----:B------:R-:W-:Y:S02]  /*c4d0*/  HFMA2 R13, -RZ, RZ, 0, 4.76837158203125e-07 ;  /* 0x00000008ff0d7431 */ /* 0x000fe400000001ff */
[----:B------:R-:W-:Y:S01]  /*c4e0*/  FADD R23, R15, R23 ;  /* 0x000000170f177221 */ /* 0x000fe20000000000 */
[----:B------:R-:W-:Y:S02]  /*c4f0*/  MOV R12, 0x1f ;  /* 0x0000001f000c7802 */ /* 0x000fe40000000f00 */
[----:B------:R-:W-:-:S07]  /*c500*/  MOV R14, 0xffffffff ;  /* 0xffffffff000e7802 */ /* 0x000fce0000000f00 */
[----:B------:R-:W-:Y:S05]  /*c510*/  WARPSYNC.COLLECTIVE R14, `(.L_x_234) ;  /* 0x000000000e087348 */ /* 0x000fea0003c00000 */
[----:B------:R0:W1:Y:S02]  /*c520*/  SHFL.BFLY P4, R15, R23, R13, R12 ;  /* 0x0c00000d170f7389 */ /* 0x000064000008000c */
[----:B01----:R-:W-:Y:S05]  /*c530*/  ENDCOLLECTIVE ;  /* 0x000000000000791b */ /* 0x003fea0003800000 */
.L_x_234:
[----:B------:R-:W-:Y:S02]  /*c540*/  HFMA2 R13, -RZ, RZ, 0, 2.384185791015625e-07 ;  /* 0x00000004ff0d7431 */ /* 0x000fe400000001ff */
[----:B------:R-:W-:-:S05]  /*c550*/  FADD R16, R23, R15 ;  /* 0x0000000f17107221 */ /* 0x000fca0000000000 */
[----:B------:R-:W-:-:S07]  /*c560*/  MOV R23, R16 ;  /* 0x0000001000177202 */ /* 0x000fce0000000f00 */
[----:B------:R-:W-:Y:S05]  /*c570*/  WARPSYNC.COLLECTIVE R14, `(.L_x_235) ;  /* 0x000000000e087348 */ /* 0x000fea0003c00000 */
[----:B------:R0:W1:Y:S02]  /*c580*/  SHFL.BFLY P4, R15, R23, R13, R12 ;  /* 0x0c00000d170f7389 */ /* 0x000064000008000c */
[----:B01----:R-:W-:Y:S05]  /*c590*/  ENDCOLLECTIVE ;  /* 0x000000000000791b */ /* 0x003fea0003800000 */
.L_x_235:
[----:B------:R-:W-:Y:S02]  /*c5a0*/  HFMA2 R13, -RZ, RZ, 0, 1.1920928955078125e-07 ;  /* 0x00000002ff0d7431 */ /* 0x000fe400000001ff */
[----:B------:R-:W-:-:S05]  /*c5b0*/  FADD R17, R16, R15 ;  /* 0x0000000f10117221 */ /* 0x000fca0000000000 */
[----:B------:R-:W-:-:S07]  /*c5c0*/  MOV R23, R17 ;  /* 0x0000001100177202 */ /* 0x000fce0000000f00 */
[----:B------:R-:W-:Y:S05]  /*c5d0*/  WARPSYNC.COLLECTIVE R14, `(.L_x_236) ;  /* 0x000000000e087348 */ /* 0x000fea0003c00000 */
[----:B------:R0:W1:Y:S02]  /*c5e0*/  SHFL.BFLY P4, R15, R23, R13, R12 ;  /* 0x0c00000d170f7389 */ /* 0x000064000008000c */
[----:B01----:R-:W-:Y:S05]  /*c5f0*/  ENDCOLLECTIVE ;  /* 0x000000000000791b */ /* 0x003fea0003800000 */
.L_x_236:
[----:B------:R-:W-:Y:S02]  /*c600*/  HFMA2 R13, -RZ, RZ, 0, 5.9604644775390625e-08 ;  /* 0x00000001ff0d7431 */ /* 0x000fe400000001ff */
[----:B------:R-:W-:-:S05]  /*c610*/  FADD R18, R17, R15 ;  /* 0x0000000f11127221 */ /* 0x000fca0000000000 */
[----:B------:R-:W-:-:S07]  /*c620*/  MOV R23, R18 ;  /* 0x0000001200177202 */ /* 0x000fce0000000f00 */
[----:B------:R-:W-:Y:S05]  /*c630*/  WARPSYNC.COLLECTIVE R14, `(.L_x_237) ;  /* 0x000000000e087348 */ /* 0x000fea0003c00000 */
[----:B------:R0:W1:Y:S02]  /*c640*/  SHFL.BFLY P4, R15, R23, R13, R12 ;  /* 0x0c00000d170f7389 */ /* 0x000064000008000c */
[----:B01----:R-:W-:Y:S05]  /*c650*/  ENDCOLLECTIVE ;  /* 0x000000000000791b */ /* 0x003fea0003800000 */
.L_x_237:
[----:B------:R-:W-:Y:S05]  /*c660*/  BRA `(.L_x_238) ;  /* 0xffffffbc00347947 */ /* 0x000fea000383ffff */
.L_x_140:
[----:B------:R-:W-:Y:S01]  /*c670*/  HFMA2 R13, -RZ, RZ, 0, 9.5367431640625e-07 ;  /* 0x00000010ff0d7431 */ /* 0x000fe200000001ff */
[----:B------:R-:W-:Y:S01]  /*c680*/  BSSY B1, `(.L_x_239) ;  /* 0x0000007000017945 */ /* 0x000fe20003800000 */
[----:B------:R-:W-:Y:S02]  /*c690*/  MOV R23, RZ ;  /* 0x000000ff00177202 */ /* 0x000fe40000000f00 */
[----:B---34-:R-:W-:Y:S02]  /*c6a0*/  MOV R12, 0x1f ;  /* 0x0000001f000c7802 */ /* 0x018fe40000000f00 */
[----:B------:R-:W-:-:S07]  /*c6b0*/  MOV R14, 0xffffffff ;  /* 0xffffffff000e7802 */ /* 0x000fce0000000f00 */
[----:B------:R-:W-:Y:S05]  /*c6c0*/  WARPSYNC.COLLECTIVE R14, `(.L_x_240) ;  /* 0x000000000e087348 */ /* 0x000fea0003c00000 */
[----:B------:R0:W1:Y:S02]  /*c6d0*/  SHFL.BFLY P4, R15, R23, R13, R12 ;  /* 0x0c00000d170f7389 */ /* 0x000064000008000c */
[----:B01----:R-:W-:Y:S05]  /*c6e0*/  ENDCOLLECTIVE ;  /* 0x000000000000791b */ /* 0x003fea0003800000 */
.L_x_240:
[----:B------:R-:W-:Y:S05]  /*c6f0*/  BSYNC B1 ;  /* 0x0000000000017941 */ /* 0x000fea0003800000 */
.L_x_239:
[----:B------:R-:W-:Y:S02]  /*c700*/  HFMA2 R13, -RZ, RZ, 0, 4.76837158203125e-07 ;  /* 0x00000008ff0d7431 */ /* 0x000fe400000001ff */
[----:B------:R-:W-:Y:S01]  /*c710*/  FADD R23, RZ, R15 ;  /* 0x0000000fff177221 */ /* 0x000fe20000000000 */
[----:B------:R-:W-:Y:S02]  /*c720*/  MOV R12, 0x1f ;  /* 0x0000001f000c7802 */ /* 0x000fe40000000f00 */
[----:B------:R-:W-:-:S07]  /*c730*/  MOV R14, 0xffffffff ;  /* 0xffffffff000e7802 */ /* 0x000fce0000000f00 */
[----:B------:R-:W-:Y:S05]  /*c740*/  WARPSYNC.COLLECTIVE R14, `(.L_x_241) ;  /* 0x000000000e087348 */ /* 0x000fea0003c00000 */
[----:B------:R0:W1:Y:S02]  /*c750*/  SHFL.BFLY P4, R15, R23, R13, R12 ;  /* 0x0c00000d170f7389 */ /* 0x000064000008000c */
[----:B01----:R-:W-:Y:S05]  /*c760*/  ENDCOLLECTIVE ;  /* 0x000000000000791b */ /* 0x003fea0003800000 */
.L_x_241:
[----:B------:R-:W-:Y:S02]  /*c770*/  HFMA2 R13, -RZ, RZ, 0, 2.384185791015625e-07 ;  /* 0x00000004ff0d7431 */ /* 0x000fe400000001ff */
[----:B------:R-:W-:-:S05]  /*c780*/  FADD R8, R23, R15 ;  /* 0x0000000f17087221 */ /* 0x000fca0000000000 */
[----:B------:R-:W-:-:S07]  /*c790*/  MOV R23, R8 ;  /* 0x0000000800177202 */ /* 0x000fce0000000f00 */
[----:B------:R-:W-:Y:S05]  /*c7a0*/  WARPSYNC.COLLECTIVE R14, `(.L_x_242) ;  /* 0x000000000e087348 */ /* 0x000fea0003c00000 */
[----:B------:R0:W1:Y:S02]  /*c7b0*/  SHFL.BFLY P4, R15, R23, R13, R12 ;  /* 0x0c00000d170f7389 */ /* 0x000064000008000c */
[----:B01----:R-:W-:Y:S05]  /*c7c0*/  ENDCOLLECTIVE ;  /* 0x000000000000791b */ /* 0x003fea0003800000 */
.L_x_242:
[----:B------:R-:W-:Y:S02]  /*c7d0*/  HFMA2 R13, -RZ, RZ, 0, 1.1920928955078125e-07 ;  /* 0x00000002ff0d7431 */ /* 0x000fe400000001ff */
[----:B------:R-:W-:-:S05]  /*c7e0*/  FADD R18, R8, R15 ;  /* 0x0000000f08127221 */ /* 0x000fca0000000000 */
[----:B------:R-:W-:-:S07]  /*c7f0*/  MOV R23, R18 ;  /* 0x0000001200177202 */ /* 0x000fce0000000f00 */
[----:B------:R-:W-:Y:S05]  /*c800*/  WARPSYNC.COLLECTIVE R14, `(.L_x_243) ;  /* 0x000000000e087348 */ /* 0x000fea0003c00000 */
[----:B------:R0:W1:Y:S02]  /*c810*/  SHFL.BFLY P4, R15, R23, R13, R12 ;  /* 0x0c00000d170f7389 */ /* 0x000064000008000c */
[----:B01----:R-:W-:Y:S05]  /*c820*/  ENDCOLLECTIVE ;  /* 0x000000000000791b */ /* 0x003fea0003800000 */
.L_x_243:
[----:B------:R-:W-:Y:S02]  /*c830*/  HFMA2 R13, -RZ, RZ, 0, 5.9604644775390625e-08 ;  /* 0x00000001ff0d7431 */ /* 0x000fe400000001ff */
[----:B------:R-:W-:-:S05]  /*c840*/  FADD R22, R18, R15 ;  /* 0x0000000f12167221 */ /* 0x000fca0000000000 */
[----:B------:R-:W-:-:S07]  /*c850*/  MOV R23, R22 ;  /* 0x0000001600177202 */ /* 0x000fce0000000f00 */
[----:B------:R-:W-:Y:S05]  /*c860*/  WARPSYNC.COLLECTIVE R14, `(.L_x_244) ;  /* 0x000000000e087348 */ /* 0x000fea0003c00000 */
[----:B------:R0:W1:Y:S02]  /*c870*/  SHFL.BFLY P4, R15, R23, R13, R12 ;  /* 0x0c00000d170f7389 */ /* 0x000064000008000c */
[----:B01----:R-:W-:Y:S05]  /*c880*/  ENDCOLLECTIVE ;  /* 0x000000000000791b */ /* 0x003fea0003800000 */
.L_x_244:
[----:B------:R-:W-:Y:S01]  /*c890*/  HFMA2 R23, -RZ, RZ, 0, 0 ;  /* 0x00000000ff177431 */ /* 0x000fe200000001ff */
[----:B------:R-:W-:Y:S02]  /*c8a0*/  MOV R13, 0x10 ;  /* 0x00000010000d7802 */ /* 0x000fe40000000f00 */
[----:B------:R-:W-:-:S07]  /*c8b0*/  MOV R21, R15 ;  /* 0x0000000f00157202 */ /* 0x000fce0000000f00 */
[----:B------:R-:W-:Y:S05]  /*c8c0*/  WARPSYNC.COLLECTIVE R14, `(.L_x_245) ;  /* 0x000000000e087348 */ /* 0x000fea0003c00000 */
[----:B------:R0:W1:Y:S02]  /*c8d0*/  SHFL.BFLY P4, R15, R23, R13, R12 ;  /* 0x0c00000d170f7389 */ /* 0x000064000008000c */
[----:B01----:R-:W-:Y:S05]  /*c8e0*/  ENDCOLLECTIVE ;  /* 0x000000000000791b */ /* 0x003fea0003800000 */
.L_x_245:
[----:B------:R-:W-:Y:S01]  /*c8f0*/  FADD R21, R22, R21 ;  /* 0x0000001516157221 */ /* 0x000fe20000000000 */
[----:B------:R-:W-:Y:S01]  /*c900*/  HFMA2 R13, -RZ, RZ, 0, 4.76837158203125e-07 ;  /* 0x00000008ff0d7431 */ /* 0x000fe200000001ff */
[----:B------:R-:W-:-:S05]  /*c910*/  MOV R8, R15 ;  /* 0x0000000f00087202 */ /* 0x000fca0000000f00 */
[----:B------:R-:W-:Y:S02]  /*c920*/  FADD R19, RZ, R8 ;  /* 0x00000008ff137221 */ /* 0x000fe40000000000 */
[----:B------:R-:W0:Y:S03]  /*c930*/  LDC R8, c[0x0][0x3b0] ;  /* 0x0000ec00ff087b82 */ /* 0x000e260000000800 */
[----:B------:R-:W-:-:S07]  /*c940*/  MOV R23, R19 ;  /* 0x0000001300177202 */ /* 0x000fce0000000f00 */
[----:B0-----:R-:W-:Y:S05]  /*c950*/  WARPSYNC.COLLECTIVE R14, `(.L_x_246) ;  /* 0x000000000e087348 */ /* 0x001fea0003c00000 */
[----:B------:R1:W2:Y:S02]  /*c960*/  SHFL.BFLY P4, R15, R23, R13, R12 ;  /* 0x0c00000d170f7389 */ /* 0x0002a4000008000c */
[----:B012---:R-:W-:Y:S05]  /*c970*/  ENDCOLLECTIVE ;  /* 0x000000000000791b */ /* 0x007fea0003800000 */
.L_x_246:
[----:B------:R-:W-:Y:S02]  /*c980*/  HFMA2 R13, -RZ, RZ, 0, 2.384185791015625e-07 ;  /* 0x00000004ff0d7431 */ /* 0x000fe400000001ff */
[----:B------:R-:W-:-:S05]  /*c990*/  FMUL R22, R21, R8 ;  /* 0x0000000815167220 */ /* 0x000fca0000400000 */
[----:B------:R-:W-:Y:S02]  /*c9a0*/  FMNMX R21, R22, R38, !PT ;  /* 0x0000002616157209 */ /* 0x000fe40007800000 */
[----:B------:R-:W-:-:S03]  /*c9b0*/  MOV R18, R15 ;  /* 0x0000000f00127202 */ /* 0x000fc60000000f00 */
[----:B------:R-:W-:Y:S01]  /*c9c0*/  FADD R38, -R21, R38 ;  /* 0x0000002615267221 */ /* 0x000fe20000000100 */
[----:B------:R-:W-:Y:S01]  /*c9d0*/  FADD R22, R22, -R21 ;  /* 0x8000001516167221 */ /* 0x000fe20000000000 */
[----:B------:R-:W-:Y:S02]  /*c9e0*/  FADD R30, R19, R18 ;  /* 0x00000012131e7221 */ /* 0x000fe40000000000 */
[----:B------:R-:W-:-:S03]  /*c9f0*/  FMUL R38, R38, 1.4426950216293334961 ;  /* 0x3fb8aa3b26267820 */ /* 0x000fc60000400000 */
[----:B------:R-:W-:Y:S02]  /*ca00*/  MOV R23, R30 ;  /* 0x0000001e00177202 */ /* 0x000fe40000000f00 */
[----:B------:R-:W-:-:S13]  /*ca10*/  FSETP.GEU.AND P1, PT, R38, -126, PT ;  /* 0xc2fc00002600780b */ /* 0x000fda0003f2e000 */
[----:B------:R-:W-:Y:S05]  /*ca20*/  WARPSYNC.COLLECTIVE R14, `(.L_x_247) ;  /* 0x000000000e087348 */ /* 0x000fea0003c00000 */
[----:B------:R0:W1:Y:S02]  /*ca30*/  SHFL.BFLY P4, R15, R23, R13, R12 ;  /* 0x0c00000d170f7389 */ /* 0x000064000008000c */
[----:B01----:R-:W-:Y:S05]  /*ca40*/  ENDCOLLECTIVE ;  /* 0x000000000000791b */ /* 0x003fea0003800000 */
.L_x_247:
[----:B------:R-:W-:Y:S01]  /*ca50*/  @!P1 FMUL R38, R38, 0.5 ;  /* 0x3f00000026269820 */ /* 0x000fe20000400000 */
[----:B------:R-:W-:Y:S01]  /*ca60*/  HFMA2 R13, -RZ, RZ, 0, 1.1920928955078125e-07 ;  /* 0x00000002ff0d7431 */ /* 0x000fe200000001ff */
[----:B------:R-:W-:-:S05]  /*ca70*/  MOV R41, R15 ;  /* 0x0000000f00297202 */ /* 0x000fca0000000f00 */
[----:B------:R-:W-:Y:S01]  /*ca80*/  FADD R41, R30, R41 ;  /* 0x000000291e297221 */ /* 0x000fe20000000000 */
[----:B------:R-:W-:Y:S02]  /*ca90*/  FMUL R30, R22, 1.4426950216293334961 ;  /* 0x3fb8aa3b161e7820 */ /* 0x000fe40000400000 */
[----:B------:R0:W1:Y:S02]  /*caa0*/  MUFU.EX2 R22, R38 ;  /* 0x0000002600167308 */ /* 0x0000640000000800 */
[----:B------:R-:W-:Y:S02]  /*cab0*/  MOV R23, R41 ;  /* 0x0000002900177202 */ /* 0x000fe40000000f00 */
[----:B------:R-:W-:-:S13]  /*cac0*/  FSETP.GEU.AND P2, PT, R30, -126, PT ;  /* 0xc2fc00001e00780b */ /* 0x000fda0003f4e000 */
[----:B01----:R-:W-:Y:S05]  /*cad0*/  WARPSYNC.COLLECTIVE R14, `(.L_x_248) ;  /* 0x000000000e087348 */ /* 0x003fea0003c00000 */
[----:B------:R2:W3:Y:S02]  /*cae0*/  SHFL.BFLY P4, R15, R23, R13, R12 ;  /* 0x0c00000d170f7389 */ /* 0x0004e4000008000c */
[----:B0123--:R-:W-:Y:S05]  /*caf0*/  ENDCOLLECTIVE ;  /* 0x000000000000791b */ /* 0x00ffea0003800000 */
.L_x_248:
[----:B------:R-:W-:Y:S01]  /*cb00*/  @!P2 FMUL R30, R30, 0.5 ;  /* 0x3f0000001e1ea820 */ /* 0x000fe20000400000 */
[----:B------:R-:W-:Y:S01]  /*cb10*/  @!P1 FMUL R22, R22, R22 ;  /* 0x0000001616169220 */ /* 0x000fe20000400000 */
[----:B------:R-:W-:Y:S01]  /*cb20*/  HFMA2 R13, -RZ, RZ, 0, 5.9604644775390625e-08 ;  /* 0x00000001ff0d7431 */ /* 0x000fe200000001ff */
[----:B------:R-:W-:-:S05]  /*cb30*/  MOV R42, R15 ;  /* 0x0000000f002a7202 */ /* 0x000fca0000000f00 */
[----:B------:R-:W-:-:S05]  /*cb40*/  FADD R19, R41, R42 ;  /* 0x0000002a29137221 */ /* 0x000fca0000000000 */
[----:B------:R-:W-:-:S07]  /*cb50*/  MOV R23, R19 ;  /* 0x0000001300177202 */ /* 0x000fce0000000f00 */
[----:B------:R-:W-:Y:S05]  /*cb60*/  WARPSYNC.COLLECTIVE R14, `(.L_x_249) ;  /* 0x000000000e087348 */ /* 0x000fea0003c00000 */
[----:B------:R0:W1:Y:S02]  /*cb70*/  SHFL.BFLY P4, R15, R23, R13, R12 ;  /* 0x0c00000d170f7389 */ /* 0x000064000008000c */
[----:B01----:R-:W-:Y:S05]  /*cb80*/  ENDCOLLECTIVE ;  /* 0x000000000000791b */ /* 0x003fea0003800000 */
.L_x_249:
[----:B------:R-:W-:Y:S01]  /*cb90*/  HFMA2 R23, -RZ, RZ, 0, 0 ;  /* 0x00000000ff177431 */ /* 0x000fe200000001ff */
[----:B------:R-:W-:Y:S02]  /*cba0*/  MOV R13, 0x10 ;  /* 0x00000010000d7802 */ /* 0x000fe40000000f00 */
[----:B------:R-:W-:-:S07]  /*cbb0*/  MOV R18, R15 ;  /* 0x0000000f00127202 */ /* 0x000fce0000000f00 */
[----:B------:R-:W-:Y:S05]  /*cbc0*/  WARPSYNC.COLLECTIVE R14, `(.L_x_250) ;  /* 0x000000000e087348 */ /* 0x000fea0003c00000 */
[----:B------:R0:W1:Y:S02]  /*cbd0*/  SHFL.BFLY P4, R15, R23, R13, R12 ;  /* 0x0c00000d170f7389 */ /* 0x000064000008000c */
[----:B01----:R-:W-:Y:S05]  /*cbe0*/  ENDCOLLECTIVE ;  /* 0x000000000000791b */ /* 0x003fea0003800000 */
.L_x_250:
[----:B------:R-:W-:-:S04]  /*cbf0*/  FADD R19, R19, R18 ;  /* 0x0000001213137221 */ /* 0x000fc80000000000 */
[----:B------:R-:W-:-:S05]  /*cc00*/  FMUL R18, R19, R8 ;  /* 0x0000000813127220 */ /* 0x000fca0000400000 */
[----:B------:R-:W-:Y:S01]  /*cc10*/  FMNMX R19, R21, R18, !PT ;  /* 0x0000001215137209 */ /* 0x000fe20007800000 */
[----:B------:R-:W-:-:S04]  /*cc20*/  HFMA2 R13, -RZ, RZ, 0, 4.76837158203125e-07 ;  /* 0x00000008ff0d7431 */ /* 0x000fc800000001ff */
[----:B------:R-:W-:Y:S01]  /*cc30*/  FADD R21, R21, -R19 ;  /* 0x8000001315157221 */ /* 0x000fe20000000000 */
[----:B------:R-:W-:-:S05]  /*cc40*/  MOV R20, R15 ;  /* 0x0000000f00147202 */ /* 0x000fca0000000f00 */
[----:B------:R-:W-:-:S05]  /*cc50*/  FADD R20, RZ, R20 ;  /* 0x00000014ff147221 */ /* 0x000fca0000000000 */
[----:B------:R-:W-:-:S07]  /*cc60*/  MOV R23, R20 ;  /* 0x0000001400177202 */ /* 0x000fce0000000f00 */
[----:B------:R-:W-:Y:S05]  /*cc70*/  WARPSYNC.COLLECTIVE R14, `(.L_x_251) ;  /* 0x000000000e087348 */ /* 0x000fea0003c00000 */
[----:B------:R0:W1:Y:S02]  /*cc80*/  SHFL.BFLY P4, R15, R23, R13, R12 ;  /* 0x0c00000d170f7389 */ /* 0x000064000008000c */
[----:B01----:R-:W-:Y:S05]  /*cc90*/  ENDCOLLECTIVE ;  /* 0x000000000000791b */ /* 0x003fea0003800000 */
.L_x_251:
[----:B------:R-:W-:Y:S01]  /*cca0*/  HFMA2 R13, -RZ, RZ, 0, 2.384185791015625e-07 ;  /* 0x00000004ff0d7431 */ /* 0x000fe200000001ff */
[----:B------:R-:W-:-:S05]  /*ccb0*/  MOV R29, R15 ;  /* 0x0000000f001d7202 */ /* 0x000fca0000000f00 */
[----:B------:R-:W-:-:S05]  /*ccc0*/  FADD R29, R20, R29 ;  /* 0x0000001d141d7221 */ /* 0x000fca0000000000 */
[----:B------:R-:W-:-:S07]  /*ccd0*/  MOV R23, R29 ;  /* 0x0000001d00177202 */ /* 0x000fce0000000f00 */
[----:B------:R-:W-:Y:S05]  /*cce0*/  WARPSYNC.COLLECTIVE R14, `(.L_x_252) ;  /* 0x000000000e087348 */ /* 0x000fea0003c00000 */
[----:B------:R0:W1:Y:S02]  /*ccf0*/  SHFL.BFLY P4, R15, R23, R13, R12 ;  /* 0x0c00000d170f7389 */ /* 0x000064000008000c */
[----:B01----:R-:W-:Y:S05]  /*cd00*/  ENDCOLLECTIVE ;  /* 0x000000000000791b */ /* 0x003fea0003800000 */
.L_x_252:
[----:B------:R-:W-:Y:S01]  /*cd10*/  HFMA2 R13, -RZ, RZ, 0, 1.1920928955078125e-07 ;  /* 0x00000002ff0d7431 */ /* 0x000fe200000001ff */
[----:B------:R-:W-:-:S05]  /*cd20*/  MOV R40, R15 ;  /* 0x0000000f00287202 */ /* 0x000fca0000000f00 */
[----:B------:R-:W-:Y:S02]  /*cd30*/  FADD R40, R29, R40 ;  /* 0x000000281d287221 */ /* 0x000fe40000000000 */
[----:B------:R0:W1:Y:S03]  /*cd40*/  MUFU.EX2 R29, R30 ;  /* 0x0000001e001d7308 */ /* 0x0000660000000800 */
[----:B------:R-:W-:-:S07]  /*cd50*/  MOV R23, R40 ;  /* 0x0000002800177202 */ /* 0x000fce0000000f00 */
[----:B01----:R-:W-:Y:S05]  /*cd60*/  WARPSYNC.COLLECTIVE R14, `(.L_x_253) ;  /* 0x000000000e087348 */ /* 0x003fea0003c00000 */
[----:B------:R2:W3:Y:S02]  /*cd70*/  SHFL.BFLY P4, R15, R23, R13, R12 ;  /* 0x0c00000d170f7389 */ /* 0x0004e4000008000c */
[----:B0123--:R-:W-:Y:S05]  /*cd80*/  ENDCOLLECTIVE ;  /* 0x000000000000791b */ /* 0x00ffea0003800000 */
.L_x_253:
[----:B------:R-:W-:-:S04]  /*cd90*/  @!P2 FMUL R29, R29, R29 ;  /* 0x0000001d1d1da220 */ /* 0x000fc80000400000 */
[----:B------:R-:W-:Y:S01]  /*cda0*/  FFMA R39, R22, R39, R29 ;  /* 0x0000002716277223 */ /* 0x000fe2000000001d */
[----:B------:R-:W-:Y:S02]  /*cdb0*/  HFMA2 R13, -RZ, RZ, 0, 5.9604644775390625e-08 ;  /* 0x00000001ff0d7431 */ /* 0x000fe400000001ff */
[----:B------:R-:W-:-:S05]  /*cdc0*/  FADD R20, R40, R15 ;  /* 0x0000000f28147221 */ /* 0x000fca0000000000 */
[----:B------:R-:W-:-:S07]  /*cdd0*/  MOV R23, R20 ;  /* 0x0000001400177202 */ /* 0x000fce0000000f00 */
[----:B------:R-:W-:Y:S05]  /*cde0*/  WARPSYNC.COLLECTIVE R14, `(.L_x_254) ;  /* 0x000000000e087348 */ /* 0x000fea0003c00000 */
[----:B------:R0:W1:Y:S02]  /*cdf0*/  SHFL.BFLY P4, R15, R23, R13, R12 ;  /* 0x0c00000d170f7389 */ /* 0x000064000008000c */
[----:B01----:R-:W-:Y:S05]  /*ce00*/  ENDCOLLECTIVE ;  /* 0x000000000000791b */ /* 0x003fea0003800000 */
.L_x_254:
[----:B------:R-:W-:Y:S01]  /*ce10*/  HFMA2 R23, -RZ, RZ, 0, 0 ;  /* 0x00000000ff177431 */ /* 0x000fe200000001ff */
[----:B------:R-:W-:Y:S02]  /*ce20*/  MOV R13, 0x10 ;  /* 0x00000010000d7802 */ /* 0x000fe40000000f00 */
[----:B------:R-:W-:-:S07]  /*ce30*/  MOV R29, R15 ;  /* 0x0000000f001d7202 */ /* 0x000fce0000000f00 */
[----:B------:R-:W-:Y:S05]  /*ce40*/  WARPSYNC.COLLECTIVE R14, `(.L_x_255) ;  /* 0x000000000e087348 */ /* 0x000fea0003c00000 */
[----:B------:R0:W1:Y:S02]  /*ce50*/  SHFL.BFLY P4, R15, R23, R13, R12 ;  /* 0x0c00000d170f7389 */ /* 0x000064000008000c */
[----:B01----:R-:W-:Y:S05]  /*ce60*/  ENDCOLLECTIVE ;  /* 0x000000000000791b */ /* 0x003fea0003800000 */
.L_x_255:
[----:B------:R-:W-:Y:S01]  /*ce70*/  FADD R29, R20, R29 ;  /* 0x0000001d141d7221 */ /* 0x000fe20000000000 */
[----:B------:R-:W-:Y:S01]  /*ce80*/  FMUL R20, R21, 1.4426950216293334961 ;  /* 0x3fb8aa3b15147820 */ /* 0x000fe20000400000 */
[----:B------:R-:W-:Y:S02]  /*ce90*/  FADD R21, R18, -R19 ;  /* 0x8000001312157221 */ /* 0x000fe40000000000 */
[----:B------:R-:W-:Y:S02]  /*cea0*/  FMUL R29, R29, R8 ;  /* 0x000000081d1d7220 */ /* 0x000fe40000400000 */
[----:B------:R-:W-:Y:S01]  /*ceb0*/  FMUL R21, R21, 1.4426950216293334961 ;  /* 0x3fb8aa3b15157820 */ /* 0x000fe20000400000 */
[----:B------:R-:W-:Y:S02]  /*cec0*/  FSETP.GEU.AND P1, PT, R20, -126, PT ;  /* 0xc2fc00001400780b */ /* 0x000fe40003f2e000 */
[----:B------:R-:W-:Y:S01]  /*ced0*/  FMNMX R18, R19, R29, !PT ;  /* 0x0000001d13127209 */ /* 0x000fe20007800000 */
[----:B------:R-:W-:Y:S01]  /*cee0*/  HFMA2 R13, -RZ, RZ, 0, 4.76837158203125e-07 ;  /* 0x00000008ff0d7431 */ /* 0x000fe200000001ff */
[----:B------:R-:W-:-:S03]  /*cef0*/  FSETP.GEU.AND P2, PT, R21, -126, PT ;  /* 0xc2fc00001500780b */ /* 0x000fc60003f4e000 */
[--C-:B------:R-:W-:Y:S01]  /*cf00*/  FADD R19, R19, -R18.reuse ;  /* 0x8000001213137221 */ /* 0x100fe20000000000 */
[----:B------:R-:W-:-:S03]  /*cf10*/  FADD R29, R29, -R18 ;  /* 0x800000121d1d7221 */ /* 0x000fc60000000000 */
[----:B------:R-:W-:Y:S01]  /*cf20*/  FMUL R19, R19, 1.4426950216293334961 ;  /* 0x3fb8aa3b13137820 */ /* 0x000fe20000400000 */
[----:B------:R-:W-:Y:S01]  /*cf30*/  FMUL R29, R29, 1.4426950216293334961 ;  /* 0x3fb8aa3b1d1d7820 */ /* 0x000fe20000400000 */
[----:B------:R-:W-:Y:S01]  /*cf40*/  @!P1 FMUL R20, R20, 0.5 ;  /* 0x3f00000014149820 */ /* 0x000fe20000400000 */
[----:B------:R-:W-:Y:S02]  /*cf50*/  MOV R30, R15 ;  /* 0x0000000f001e7202 */ /* 0x000fe40000000f00 */
[----:B------:R-:W-:Y:S02]  /*cf60*/  FSETP.GEU.AND P3, PT, R19, -126, PT ;  /* 0xc2fc00001300780b */ /* 0x000fe40003f6e000 */
[----:B------:R-:W-:Y:S01]  /*cf70*/  FSETP.GEU.AND P5, PT, R29, -126, PT ;  /* 0xc2fc00001d00780b */ /* 0x000fe20003fae000 */
[----:B------:R-:W-:Y:S01]  /*cf80*/  FADD R30, RZ, R30 ;  /* 0x0000001eff1e7221 */ /* 0x000fe20000000000 */
[----:B------:R-:W-:Y:S01]  /*cf90*/  @!P2 FMUL R21, R21, 0.5 ;  /* 0x3f0000001515a820 */ /* 0x000fe20000400000 */
[----:B------:R-:W0:Y:S03]  /*cfa0*/  MUFU.EX2 R20, R20 ;  /* 0x0000001400147308 */ /* 0x000e260000000800 */
[----:B------:R-:W-:-:S07]  /*cfb0*/  MOV R23, R30 ;  /* 0x0000001e00177202 */ /* 0x000fce0000000f00 */
[----:B0-----:R-:W-:Y:S05]  /*cfc0*/  WARPSYNC.COLLECTIVE R14, `(.L_x_256) ;  /* 0x000000000e087348 */ /* 0x001fea0003c00000 */
[----:B------:R1:W2:Y:S02]  /*cfd0*/  SHFL.BFLY P4, R15, R23, R13, R12 ;  /* 0x0c00000d170f7389 */ /* 0x0002a4000008000c */
[----:B012---:R-:W-:Y:S05]  /*cfe0*/  ENDCOLLECTIVE ;  /* 0x000000000000791b */ /* 0x007fea0003800000 */
.L_x_256:
[----:B------:R-:W-:Y:S01]  /*cff0*/  @!P3 FMUL R19, R19, 0.5 ;  /* 0x3f0000001313b820 */ /* 0x000fe20000400000 */
[----:B------:R-:W-:-:S04]  /*d000*/  @!P5 FMUL R29, R29, 0.5 ;  /* 0x3f0000001d1dd820 */ /* 0x000fc80000400000 */
[----:B------:R-:W0:Y:S01]  /*d010*/  MUFU.EX2 R38, R29 ;  /* 0x0000001d00267308 */ /* 0x000e220000000800 */
[----:B------:R-:W-:Y:S01]  /*d020*/  @!P1 FMUL R20, R20, R20 ;  /* 0x0000001414149220 */ /* 0x000fe20000400000 */
[----:B------:R-:W-:Y:S02]  /*d030*/  HFMA2 R13, -RZ, RZ, 0, 2.384185791015625e-07 ;  /* 0x00000004ff0d7431 */ /* 0x000fe400000001ff */
[----:B0-----:R-:W-:Y:S01]  /*d040*/  @!P5 FMUL R38, R38, R38 ;  /* 0x000000262626d220 */ /* 0x001fe20000400000 */
[----:B------:R-:W-:-:S05]  /*d050*/  MOV R43, R15 ;  /* 0x0000000f002b7202 */ /* 0x000fca0000000f00 */
[----:B------:R-:W-:Y:S02]  /*d060*/  FADD R22, R30, R43 ;  /* 0x0000002b1e167221 */ /* 0x000fe40000000000 */
[----:B------:R0:W1:Y:S03]  /*d070*/  MUFU.EX2 R30, R19 ;  /* 0x00000013001e7308 */ /* 0x0000660000000800 */
[----:B------:R-:W-:-:S07]  /*d080*/  MOV R23, R22 ;  /* 0x0000001600177202 */ /* 0x000fce0000000f00 */
[----:B01----:R-:W-:Y:S05]  /*d090*/  WARPSYNC.COLLECTIVE R14, `(.L_x_257) ;  /* 0x000000000e087348 */ /* 0x003fea0003c00000 */
[----:B------:R2:W3:Y:S02]  /*d0a0*/  SHFL.BFLY P4, R15, R23, R13, R12 ;  /* 0x0c00000d170f7389 */ /* 0x0004e4000008000c */
[----:B0123--:R-:W-:Y:S05]  /*d0b0*/  ENDCOLLECTIVE ;  /* 0x000000000000791b */ /* 0x00ffea0003800000 */
.L_x_257:
[----:B------:R-:W-:Y:S01]  /*d0c0*/  @!P3 FMUL R30, R30, R30 ;  /* 0x0000001e1e1eb220 */ /* 0x000fe20000400000 */
[----:B------:R-:W-:Y:S01]  /*d0d0*/  MOV R13, 0x2 ;  /* 0x00000002000d7802 */ /* 0x000fe20000000f00 */
[----:B------:R-:W-:Y:S02]  /*d0e0*/  FADD R23, R22, R15 ;  /* 0x0000000f16177221 */ /* 0x000fe40000000000 */
[----:B------:R0:W1:Y:S05]  /*d0f0*/  MUFU.EX2 R22, R21 ;  /* 0x0000001500167308 */ /* 0x00006a0000000800 */
[----:B01----:R-:W-:Y:S05]  /*d100*/  WARPSYNC.COLLECTIVE R14, `(.L_x_258) ;  /* 0x000000000e087348 */ /* 0x003fea0003c00000 */
[----:B------:R2:W3:Y:S02]  /*d110*/  SHFL.BFLY P4, R15, R23, R13, R12 ;  /* 0x0c00000d170f7389 */ /* 0x0004e4000008000c */
[----:B0123--:R-:W-:Y:S05]  /*d120*/  ENDCOLLECTIVE ;  /* 0x000000000000791b */ /* 0x00ffea0003800000 */
.L_x_258:
[----:B------:R-:W-:Y:S02]  /*d130*/  HFMA2 R13, -RZ, RZ, 0, 5.9604644775390625e-08 ;  /* 0x00000001ff0d7431 */ /* 0x000fe400000001ff */
[----:B------:R-:W-:-:S04]  /*d140*/  @!P2 FMUL R22, R22, R22 ;  /* 0x000000161616a220 */ /* 0x000fc80000400000 */
[----:B------:R-:W-:-:S04]  /*d150*/  FFMA R39, R39, R20, R22 ;  /* 0x0000001427277223 */ /* 0x000fc80000000016 */
[----:B------:R-:W-:Y:S01]  /*d160*/  FFMA R39, R39, R30, R38 ;  /* 0x0000001e27277223 */ /* 0x000fe20000000026 */
[----:B------:R-:W-:-:S07]  /*d170*/  FADD R23, R23, R15 ;  /* 0x0000000f17177221 */ /* 0x000fce0000000000 */
[----:B------:R-:W-:Y:S05]  /*d180*/  WARPSYNC.COLLECTIVE R14, `(.L_x_259) ;  /* 0x000000000e087348 */ /* 0x000fea0003c00000 */
[----:B------:R0:W1:Y:S02]  /*d190*/  SHFL.BFLY P4, R15, R23, R13, R12 ;  /* 0x0c00000d170f7389 */ /* 0x000064000008000c */
[----:B01----:R-:W-:Y:S05]  /*d1a0*/  ENDCOLLECTIVE ;  /* 0x000000000000791b */ /* 0x003fea0003800000 */
.L_x_259:
[----:B------:R-:W-:Y:S05]  /*d1b0*/  BRA `(.L_x_260) ;  /* 0xffffffc400847947 */ /* 0x000fea000383ffff */
.L_x_142:
        /* <DEDUP_REMOVED lines=8> */
.L_x_262:
[----:B------:R-:W-:Y:S05]  /*d240*/  BSYNC B0 ;  /* 0x0000000000007941 */ /* 0x000fea0003800000 */
.L_x_261:
[----:B------:R-:W-:Y:S02]  /*d250*/  HFMA2 R13, -RZ, RZ, 0, 4.76837158203125e-07 ;  /* 0x00000008ff0d7431 */ /* 0x000fe400000001ff */
[----:B------:R-:W-:Y:S01]  /*d260*/  FADD R23, RZ, R15 ;  /* 0x0000000fff177221 */ /* 0x000fe20000000000 */
[----:B------:R-:W-:Y:S02]  /*d270*/  MOV R12, 0x1f ;  /* 0x0000001f000c7802 */ /* 0x000fe40000000f00 */
[----:B------:R-:W-:-:S07]  /*d280*/  MOV R14, 0xffffffff ;  /* 0xffffffff000e7802 */ /* 0x000fce0000000f00 */
[----:B------:R-:W-:Y:S05]  /*d290*/  WARPSYNC.COLLECTIVE R14, `(.L_x_263) ;  /* 0x000000000e087348 */ /* 0x000fea0003c00000 */
[----:B------:R0:W1:Y:S02]  /*d2a0*/  SHFL.BFLY P4, R15, R23, R13, R12 ;  /* 0x0c00000d170f7389 */ /* 0x000064000008000c */
[----:B01----:R-:W-:Y:S05]  /*d2b0*/  ENDCOLLECTIVE ;  /* 0x000000000000791b */ /* 0x003fea0003800000 */
.L_x_263:
[----:B------:R-:W-:Y:S02]  /*d2c0*/  HFMA2 R13, -RZ, RZ, 0, 2.384185791015625e-07 ;  /* 0x00000004ff0d7431 */ /* 0x000fe400000001ff */
[----:B------:R-:W-:-:S05]  /*d2d0*/  FADD R8, R23, R15 ;  /* 0x0000000f17087221 */ /* 0x000fca0000000000 */
[----:B------:R-:W-:-:S07]  /*d2e0*/  MOV R23, R8 ;  /* 0x0000000800177202 */ /* 0x000fce0000000f00 */
[----:B------:R-:W-:Y:S05]  /*d2f0*/  WARPSYNC.COLLECTIVE R14, `(.L_x_264) ;  /* 0x000000000e087348 */ /* 0x000fea0003c00000 */
[----:B------:R0:W1:Y:S02]  /*d300*/  SHFL.BFLY P4, R15, R23, R13, R12 ;  /* 0x0c00000d170f7389 */ /* 0x000064000008000c */
[----:B01----:R-:W-:Y:S05]  /*d310*/  ENDCOLLECTIVE ;  /* 0x000000000000791b */ /* 0x003fea0003800000 */
.L_x_264:
[----:B------:R-:W-:Y:S02]  /*d320*/  HFMA2 R13, -RZ, RZ, 0, 1.1920928955078125e-07 ;  /* 0x00000002ff0d7431 */ /* 0x000fe400000001ff */
[----:B------:R-:W-:-:S05]  /*d330*/  FADD R16, R8, R15 ;  /* 0x0000000f08107221 */ /* 0x000fca0000000000 */
[----:B------:R-:W-:-:S07]  /*d340*/  MOV R23, R16 ;  /* 0x0000001000177202 */ /* 0x000fce0000000f00 */
[----:B------:R-:W-:Y:S05]  /*d350*/  WARPSYNC.COLLECTIVE R14, `(.L_x_265) ;  /* 0x000000000e087348 */ /* 0x000fea0003c00000 */
[----:B------:R0:W1:Y:S02]  /*d360*/  SHFL.BFLY P4, R15, R23, R13, R12 ;  /* 0x0c00000d170f7389 */ /* 0x000064000008000c */
[----:B01----:R-:W-:Y:S05]  /*d370*/  ENDCOLLECTIVE ;  /* 0x000000000000791b */ /* 0x003fea0003800000 */
.L_x_265:
[----:B------:R-:W-:Y:S02]  /*d380*/  HFMA2 R13, -RZ, RZ, 0, 5.9604644775390625e-08 ;  /* 0x00000001ff0d7431 */ /* 0x000fe400000001ff */
[----:B------:R-:W-:-:S05]  /*d390*/  FADD R17, R16, R15 ;  /* 0x0000000f10117221 */ /* 0x000fca0000000000 */
[----:B------:R-:W-:-:S07]  /*d3a0*/  MOV R23, R17 ;  /* 0x0000001100177202 */ /* 0x000fce0000000f00 */
[----:B------:R-:W-:Y:S05]  /*d3b0*/  WARPSYNC.COLLECTIVE R14, `(.L_x_266) ;  /* 0x000000000e087348 */ /* 0x000fea0003c00000 */
[----:B------:R0:W1:Y:S02]  /*d3c0*/  SHFL.BFLY P4, R15, R23, R13, R12 ;  /* 0x0c00000d170f7389 */ /* 0x000064000008000c */
[----:B01----:R-:W-:Y:S05]  /*d3d0*/  ENDCOLLECTIVE ;  /* 0x000000000000791b */ /* 0x003fea0003800000 */
.L_x_266:
[----:B------:R-:W-:Y:S05]  /*d3e0*/  BRA `(.L_x_267) ;  /* 0xffffffc4007c7947 */ /* 0x000fea000383ffff */
.L_x_143:
[----:B------:R-:W-:Y:S01]  /*d3f0*/  HFMA2 R13, -RZ, RZ, 0, 9.5367431640625e-07 ;  /* 0x00000010ff0d7431 */ /* 0x000fe200000001ff */
[----:B------:R-:W-:Y:S01]  /*d400*/  BSSY B0, `(.L_x_268) ;  /* 0x0000007000007945 */ /* 0x000fe20003800000 */
[----:B------:R-:W-:Y:S02]  /*d410*/  MOV R23, RZ ;  /* 0x000000ff00177202 */ /* 0x000fe40000000f00 */
[----:B------:R-:W-:Y:S02]  /*d420*/  MOV R12, 0x1f ;  /* 0x0000001f000c7802 */ /* 0x000fe40000000f00 */
[----:B------:R-:W-:-:S07]  /*d430*/  MOV R14, 0xffffffff ;  /* 0xffffffff000e7802 */ /* 0x000fce0000000f00 */
[----:B------:R-:W-:Y:S05]  /*d440*/  WARPSYNC.COLLECTIVE R14, `(.L_x_269) ;  /* 0x000000000e087348 */ /* 0x000fea0003c00000 */
[----:B------:R0:W1:Y:S02]  /*d450*/  SHFL.BFLY P4, R15, R23, R13, R12 ;  /* 0x0c00000d170f7389 */ /* 0x000064000008000c */
[----:B01----:R-:W-:Y:S05]  /*d460*/  ENDCOLLECTIVE ;  /* 0x000000000000791b */ /* 0x003fea0003800000 */
.L_x_269:
[----:B------:R-:W-:Y:S05]  /*d470*/  BSYNC B0 ;  /* 0x0000000000007941 */ /* 0x000fea0003800000 */
.L_x_268:
[----:B------:R-:W-:Y:S02]  /*d480*/  HFMA2 R13, -RZ, RZ, 0, 4.76837158203125e-07 ;  /* 0x00000008ff0d7431 */ /* 0x000fe400000001ff */
[----:B------:R-:W-:Y:S01]  /*d490*/  FADD R23, RZ, R15 ;  /* 0x0000000fff177221 */ /* 0x000fe20000000000 */
[----:B------:R-:W-:Y:S02]  /*d4a0*/  MOV R12, 0x1f ;  /* 0x0000001f000c7802 */ /* 0x000fe40000000f00 */
[----:B------:R-:W-:-:S07]  /*d4b0*/  MOV R14, 0xffffffff ;  /* 0xffffffff000e7802 */ /* 0x000fce0000000f00 */
[----:B------:R-:W-:Y:S05]  /*d4c0*/  WARPSYNC.COLLECTIVE R14, `(.L_x_270) ;  /* 0x000000000e087348 */ /* 0x000fea0003c00000 */
[----:B------:R0:W1:Y:S02]  /*d4d0*/  SHFL.BFLY P4, R15, R23, R13, R12 ;  /* 0x0c00000d170f7389 */ /* 0x000064000008000c */
[----:B01----:R-:W-:Y:S05]  /*d4e0*/  ENDCOLLECTIVE ;  /* 0x000000000000791b */ /* 0x003fea0003800000 */
.L_x_270:
[----:B------:R-:W-:Y:S02]  /*d4f0*/  HFMA2 R13, -RZ, RZ, 0, 2.384185791015625e-07 ;  /* 0x00000004ff0d7431 */ /* 0x000fe400000001ff */
[----:B------:R-:W-:-:S05]  /*d500*/  FADD R16, R23, R15 ;  /* 0x0000000f17107221 */ /* 0x000fca0000000000 */
[----:B------:R-:W-:-:S07]  /*d510*/  MOV R23, R16 ;  /* 0x0000001000177202 */ /* 0x000fce0000000f00 */
[----:B------:R-:W-:Y:S05]  /*d520*/  WARPSYNC.COLLECTIVE R14, `(.L_x_271) ;  /* 0x000000000e087348 */ /* 0x000fea0003c00000 */
[----:B------:R0:W1:Y:S02]  /*d530*/  SHFL.BFLY P4, R15, R23, R13, R12 ;  /* 0x0c00000d170f7389 */ /* 0x000064000008000c */
[----:B01----:R-:W-:Y:S05]  /*d540*/  ENDCOLLECTIVE ;  /* 0x000000000000791b */ /* 0x003fea0003800000 */
.L_x_271:
[----:B------:R-:W-:Y:S02]  /*d550*/  HFMA2 R13, -RZ, RZ, 0, 1.1920928955078125e-07 ;  /* 0x00000002ff0d7431 */ /* 0x000fe400000001ff */
[----:B------:R-:W-:-:S05]  /*d560*/  FADD R18, R16, R15 ;  /* 0x0000000f10127221 */ /* 0x000fca0000000000 */
[----:B------:R-:W-:-:S07]  /*d570*/  MOV R23, R18 ;  /* 0x0000001200177202 */ /* 0x000fce0000000f00 */
[----:B------:R-:W-:Y:S05]  /*d580*/  WARPSYNC.COLLECTIVE R14, `(.L_x_272) ;  /* 0x000000000e087348 */ /* 0x000fea0003c00000 */
[----:B------:R0:W1:Y:S02]  /*d590*/  SHFL.BFLY P4, R15, R23, R13, R12 ;  /* 0x0c00000d170f7389 */ /* 0x000064000008000c */
[----:B01----:R-:W-:Y:S05]  /*d5a0*/  ENDCOLLECTIVE ;  /* 0x000000000000791b */ /* 0x003fea0003800000 */
.L_x_272:
[----:B------:R-:W-:Y:S02]  /*d5b0*/  HFMA2 R13, -RZ, RZ, 0, 5.9604644775390625e-08 ;  /* 0x00000001ff0d7431 */ /* 0x000fe400000001ff */
[----:B------:R-:W-:-:S05]  /*d5c0*/  FADD R19, R18, R15 ;  /* 0x0000000f12137221 */ /* 0x000fca0000000000 */
[----:B------:R-:W-:-:S07]  /*d5d0*/  MOV R23, R19 ;  /* 0x0000001300177202 */ /* 0x000fce0000000f00 */
[----:B------:R-:W-:Y:S05]  /*d5e0*/  WARPSYNC.COLLECTIVE R14, `(.L_x_273) ;  /* 0x000000000e087348 */ /* 0x000fea0003c00000 */
[----:B------:R0:W1:Y:S02]  /*d5f0*/  SHFL.BFLY P4, R15, R23, R13, R12 ;  /* 0x0c00000d170f7389 */ /* 0x000064000008000c */
[----:B01----:R-:W-:Y:S05]  /*d600*/  ENDCOLLECTIVE ;  /* 0x000000000000791b */ /* 0x003fea0003800000 */
.L_x_273:
[----:B------:R-:W-:Y:S05]  /*d610*/  BRA `(.L_x_274) ;  /* 0xffffffc4006c7947 */ /* 0x000fea000383ffff */
.L_x_144:
[----:B------:R-:W-:Y:S01]  /*d620*/  HFMA2 R13, -RZ, RZ, 0, 9.5367431640625e-07 ;  /* 0x00000010ff0d7431 */ /* 0x000fe200000001ff */
[----:B------:R-:W-:Y:S01]  /*d630*/  BSSY B0, `(.L_x_275) ;  /* 0x0000007000007945 */ /* 0x000fe20003800000 */
[----:B------:R-:W-:Y:S02]  /*d640*/  MOV R23, RZ ;  /* 0x000000ff00177202 */ /* 0x000fe40000000f00 */
[----:B------:R-:W-:Y:S02]  /*d650*/  MOV R12, 0x1f ;  /* 0x0000001f000c7802 */ /* 0x000fe40000000f00 */
[----:B------:R-:W-:-:S07]  /*d660*/  MOV R14, 0xffffffff ;  /* 0xffffffff000e7802 */ /* 0x000fce0000000f00 */
[----:B0-----:R-:W-:Y:S05]  /*d670*/  WARPSYNC.COLLECTIVE R14, `(.L_x_276) ;  /* 0x000000000e087348 */ /* 0x001fea0003c00000 */
[----:B------:R1:W2:Y:S02]  /*d680*/  SHFL.BFLY P4, R15, R23, R13, R12 ;  /* 0x0c00000d170f7389 */ /* 0x0002a4000008000c */
[----:B012---:R-:W-:Y:S05]  /*d690*/  ENDCOLLECTIVE ;  /* 0x000000000000791b */ /* 0x007fea0003800000 */
.L_x_276:
[----:B------:R-:W-:Y:S05]  /*d6a0*/  BSYNC B0 ;  /* 0x0000000000007941 */ /* 0x000fea0003800000 */
.L_x_275:
[----:B------:R-:W-:Y:S02]  /*d6b0*/  HFMA2 R13, -RZ, RZ, 0, 4.76837158203125e-07 ;  /* 0x00000008ff0d7431 */ /* 0x000fe400000001ff */
[----:B------:R-:W-:Y:S01]  /*d6c0*/  FADD R23, RZ, R15 ;  /* 0x0000000fff177221 */ /* 0x000fe20000000000 */
[----:B------:R-:W-:Y:S02]  /*d6d0*/  MOV R12, 0x1f ;  /* 0x0000001f000c7802 */ /* 0x000fe40000000f00 */
[----:B------:R-:W-:-:S07]  /*d6e0*/  MOV R14, 0xffffffff ;  /* 0xffffffff000e7802 */ /* 0x000fce0000000f00 */
[----:B------:R-:W-:Y:S05]  /*d6f0*/  WARPSYNC.COLLECTIVE R14, `(.L_x_277) ;  /* 0x000000000e087348 */ /* 0x000fea0003c00000 */
[----:B------:R0:W1:Y:S02]  /*d700*/  SHFL.BFLY P4, R15, R23, R13, R12 ;  /* 0x0c00000d170f7389 */ /* 0x000064000008000c */
[----:B01----:R-:W-:Y:S05]  /*d710*/  ENDCOLLECTIVE ;  /* 0x000000000000791b */ /* 0x003fea0003800000 */
.L_x_277:
[----:B------:R-:W-:Y:S02]  /*d720*/  HFMA2 R13, -RZ, RZ, 0, 2.384185791015625e-07 ;  /* 0x00000004ff0d7431 */ /* 0x000fe400000001ff */
[----:B------:R-:W-:-:S05]  /*d730*/  FADD R16, R23, R15 ;  /* 0x0000000f17107221 */ /* 0x000fca0000000000 */
[----:B------:R-:W-:-:S07]  /*d740*/  MOV R23, R16 ;  /* 0x0000001000177202 */ /* 0x000fce0000000f00 */
[----:B------:R-:W-:Y:S05]  /*d750*/  WARPSYNC.COLLECTIVE R14, `(.L_x_278) ;  /* 0x000000000e087348 */ /* 0x000fea0003c00000 */
[----:B------:R0:W1:Y:S02]  /*d760*/  SHFL.BFLY P4, R15, R23, R13, R12 ;  /* 0x0c00000d170f7389 */ /* 0x000064000008000c */
[----:B01----:R-:W-:Y:S05]  /*d770*/  ENDCOLLECTIVE ;  /* 0x000000000000791b */ /* 0x003fea0003800000 */
.L_x_278:
[----:B------:R-:W-:Y:S02]  /*d780*/  HFMA2 R13, -RZ, RZ, 0, 1.1920928955078125e-07 ;  /* 0x00000002ff0d7431 */ /* 0x000fe400000001ff */
[----:B------:R-:W-:-:S05]  /*d790*/  FADD R17, R16, R15 ;  /* 0x0000000f10117221 */ /* 0x000fca0000000000 */
[----:B------:R-:W-:-:S07]  /*d7a0*/  MOV R23, R17 ;  /* 0x0000001100177202 */ /* 0x000fce0000000f00 */
[----:B------:R-:W-:Y:S05]  /*d7b0*/  WARPSYNC.COLLECTIVE R14, `(.L_x_279) ;  /* 0x000000000e087348 */ /* 0x000fea0003c00000 */
[----:B------:R0:W1:Y:S02]  /*d7c0*/  SHFL.BFLY P4, R15, R23, R13, R12 ;  /* 0x0c00000d170f7389 */ /* 0x000064000008000c */
[----:B01----:R-:W-:Y:S05]  /*d7d0*/  ENDCOLLECTIVE ;  /* 0x000000000000791b */ /* 0x003fea0003800000 */
.L_x_279:
[----:B------:R-:W-:Y:S02]  /*d7e0*/  HFMA2 R13, -RZ, RZ, 0, 5.9604644775390625e-08 ;  /* 0x00000001ff0d7431 */ /* 0x000fe400000001ff */
[----:B------:R-:W-:-:S05]  /*d7f0*/  FADD R18, R17, R15 ;  /* 0x0000000f11127221 */ /* 0x000fca0000000000 */
[----:B------:R-:W-:-:S07]  /*d800*/  MOV R23, R18 ;  /* 0x0000001200177202 */ /* 0x000fce0000000f00 */
[----:B------:R-:W-:Y:S05]  /*d810*/  WARPSYNC.COLLECTIVE R14, `(.L_x_280) ;  /* 0x000000000e087348 */ /* 0x000fea0003c00000 */
[----:B------:R0:W1:Y:S02]  /*d820*/  SHFL.BFLY P4, R15, R23, R13, R12 ;  /* 0x0c00000d170f7389 */ /* 0x000064000008000c */
[----:B01----:R-:W-:Y:S05]  /*d830*/  ENDCOLLECTIVE ;  /* 0x000000000000791b */ /* 0x003fea0003800000 */
.L_x_280:
[----:B------:R-:W-:Y:S05]  /*d840*/  BRA `(.L_x_281) ;  /* 0xffffffc400547947 */ /* 0x000fea000383ffff */
        .weak           $__internal_0_$__cuda_sm3x_div_rn_noftz_f32_slowpath
        .type           $__internal_0_$__cuda_sm3x_div_rn_noftz_f32_slowpath,@function
        .size           $__internal_0_$__cuda_sm3x_div_rn_noftz_f32_slowpath,(.L_x_294 - $__internal_0_$__cuda_sm3x_div_rn_noftz_f32_slowpath)
$__internal_0_$__cuda_sm3x_div_rn_noftz_f32_slowpath:
[----:B------:R-:W-:Y:S01]  /*d850*/  SHF.R.U32.HI R13, RZ, 0x17, R39 ;  /* 0x00000017ff0d7819 */ /* 0x000fe20000011627 */
[----:B------:R-:W-:Y:S01]  /*d860*/  BSSY.RECONVERGENT B3, `(.L_x_282) ;  /* 0x0000063000037945 */ /* 0x000fe20003800200 */
[----:B------:R-:W-:Y:S02]  /*d870*/  SHF.R.U32.HI R16, RZ, 0x17, R8 ;  /* 0x00000017ff107819 */ /* 0x000fe40000011608 */
[----:B------:R-:W-:Y:S02]  /*d880*/  LOP3.LUT R13, R13, 0xff, RZ, 0xc0, !PT ;  /* 0x000000ff0d0d7812 */ /* 0x000fe400078ec0ff */
[----:B------:R-:W-:Y:S02]  /*d890*/  LOP3.LUT R20, R16, 0xff, RZ, 0xc0, !PT ;  /* 0x000000ff10147812 */ /* 0x000fe400078ec0ff */
[----:B------:R-:W-:Y:S02]  /*d8a0*/  IADD3 R21, PT, PT, R13, -0x1, RZ ;  /* 0xffffffff0d157810 */ /* 0x000fe40007ffe0ff */
[----:B------:R-:W-:-:S02]  /*d8b0*/  IADD3 R18, PT, PT, R20, -0x1, RZ ;  /* 0xffffffff14127810 */ /* 0x000fc40007ffe0ff */
[----:B------:R-:W-:Y:S02]  /*d8c0*/  ISETP.GT.U32.AND P0, PT, R21, 0xfd, PT ;  /* 0x000000fd1500780c */ /* 0x000fe40003f04070 */
[----:B------:R-:W-:Y:S02]  /*d8d0*/  MOV R19, R39 ;  /* 0x0000002700137202 */ /* 0x000fe40000000f00 */
[----:B------:R-:W-:-:S13]  /*d8e0*/  ISETP.GT.U32.OR P0, PT, R18, 0xfd, P0 ;  /* 0x000000fd1200780c */ /* 0x000fda0000704470 */
[----:B------:R-:W-:Y:S01]  /*d8f0*/  @!P0 MOV R16, RZ ;  /* 0x000000ff00108202 */ /* 0x000fe20000000f00 */
[----:B------:R-:W-:Y:S06]  /*d900*/  @!P0 BRA `(.L_x_283) ;  /* 0x00000000005c8947 */ /* 0x000fec0003800000 */
[----:B------:R-:W-:Y:S02]  /*d910*/  FSETP.GTU.FTZ.AND P0, PT, |R8|, +INF , PT ;  /* 0x7f8000000800780b */ /* 0x000fe40003f1c200 */
[----:B------:R-:W-:-:S04]  /*d920*/  FSETP.GTU.FTZ.AND P1, PT, |R39|, +INF , PT ;  /* 0x7f8000002700780b */ /* 0x000fc80003f3c200 */
[----:B------:R-:W-:-:S13]  /*d930*/  PLOP3.LUT P0, PT, P0, P1, PT, 0xf8, 0x8f ;  /* 0x00000000008f781c */ /* 0x000fda0000703f70 */
[----:B------:R-:W-:Y:S05]  /*d940*/  @P0 BRA `(.L_x_284) ;  /* 0x00000004004c0947 */ /* 0x000fea0003800000 */
[----:B------:R-:W-:-:S13]  /*d950*/  LOP3.LUT P0, RZ, R19, 0x7fffffff, R8, 0xc8, !PT ;  /* 0x7fffffff13ff7812 */ /* 0x000fda000780c808 */
[----:B------:R-:W-:Y:S05]  /*d960*/  @!P0 BRA `(.L_x_285) ;  /* 0x00000004003c8947 */ /* 0x000fea0003800000 */
[C---:B------:R-:W-:Y:S02]  /*d970*/  FSETP.NEU.FTZ.AND P1, PT, |R8|.reuse, +INF , PT ;  /* 0x7f8000000800780b */ /* 0x040fe40003f3d200 */
[----:B------:R-:W-:Y:S02]  /*d980*/  FSETP.NEU.FTZ.AND P3, PT, |R39|, +INF , PT ;  /* 0x7f8000002700780b */ /* 0x000fe40003f7d200 */
[----:B------:R-:W-:-:S11]  /*d990*/  FSETP.NEU.FTZ.AND P0, PT, |R8|, +INF , PT ;  /* 0x7f8000000800780b */ /* 0x000fd60003f1d200 */
[----:B------:R-:W-:Y:S05]  /*d9a0*/  @!P3 BRA !P1, `(.L_x_285) ;  /* 0x00000004002cb947 */ /* 0x000fea0004800000 */
[----:B------:R-:W-:-:S04]  /*d9b0*/  LOP3.LUT P1, RZ, R8, 0x7fffffff, RZ, 0xc0, !PT ;  /* 0x7fffffff08ff7812 */ /* 0x000fc8000782c0ff */
[----:B------:R-:W-:-:S13]  /*d9c0*/  PLOP3.LUT P1, PT, P3, P1, PT, 0x2f, 0xf2 ;  /* 0x0000000000f2781c */ /* 0x000fda0001f22577 */
[----:B------:R-:W-:Y:S05]  /*d9d0*/  @P1 BRA `(.L_x_286) ;  /* 0x0000000400181947 */ /* 0x000fea0003800000 */
[----:B------:R-:W-:-:S04]  /*d9e0*/  LOP3.LUT P1, RZ, R19, 0x7fffffff, RZ, 0xc0, !PT ;  /* 0x7fffffff13ff7812 */ /* 0x000fc8000782c0ff */
[----:B------:R-:W-:-:S13]  /*d9f0*/  PLOP3.LUT P0, PT, P0, P1, PT, 0x2f, 0xf2 ;  /* 0x0000000000f2781c */ /* 0x000fda0000702577 */
[----:B------:R-:W-:Y:S05]  /*da00*/  @P0 BRA `(.L_x_287) ;  /* 0x0000000400000947 */ /* 0x000fea0003800000 */
[----:B------:R-:W-:Y:S02]  /*da10*/  ISETP.GE.AND P0, PT, R18, RZ, PT ;  /* 0x000000ff1200720c */ /* 0x000fe40003f06270 */
[----:B------:R-:W-:-:S11]  /*da20*/  ISETP.GE.AND P1, PT, R21, RZ, PT ;  /* 0x000000ff1500720c */ /* 0x000fd60003f26270 */
[----:B------:R-:W-:Y:S01]  /*da30*/  @P0 MOV R16, RZ ;  /* 0x000000ff00100202 */ /* 0x000fe20000000f00 */
[----:B------:R-:W-:Y:S01]  /*da40*/  @!P0 FFMA R8, R8, 1.84467440737095516160e+19, RZ ;  /* 0x5f80000008088823 */ /* 0x000fe200000000ff */
[----:B------:R-:W-:Y:S01]  /*da50*/  @!P0 MOV R16, 0xffffffc0 ;  /* 0xffffffc000108802 */ /* 0x000fe20000000f00 */
[----:B------:R-:W-:-:S03]  /*da60*/  @!P1 FFMA R19, R39, 1.84467440737095516160e+19, RZ ;  /* 0x5f80000027139823 */ /* 0x000fc600000000ff */
[----:B------:R-:W-:-:S07]  /*da70*/  @!P1 IADD3 R16, PT, PT, R16, 0x40, RZ ;  /* 0x0000004010109810 */ /* 0x000fce0007ffe0ff */
.L_x_283:
[----:B------:R-:W-:Y:S01]  /*da80*/  LEA R18, R13, 0xc0800000, 0x17 ;  /* 0xc08000000d127811 */ /* 0x000fe200078eb8ff */
[----:B------:R-:W-:Y:S01]  /*da90*/  BSSY.RECONVERGENT B4, `(.L_x_288) ;  /* 0x0000036000047945 */ /* 0x000fe20003800200 */
[----:B------:R-:W-:Y:S02]  /*daa0*/  IADD3 R20, PT, PT, R20, -0x7f, RZ ;  /* 0xffffff8114147810 */ /* 0x000fe40007ffe0ff */
[----:B------:R-:W-:-:S03]  /*dab0*/  IADD3 R21, PT, PT, -R18, R19, RZ ;  /* 0x0000001312157210 */ /* 0x000fc60007ffe1ff */
[C---:B------:R-:W-:Y:S01]  /*dac0*/  IMAD R8, R20.reuse, -0x800000, R8 ;  /* 0xff80000014087824 */ /* 0x040fe200078e0208 */
[----:B------:R0:W1:Y:S01]  /*dad0*/  MUFU.RCP R19, R21 ;  /* 0x0000001500137308 */ /* 0x0000620000001000 */
[----:B------:R-:W-:Y:S01]  /*dae0*/  FADD.FTZ R23, -R21, -RZ ;  /* 0x800000ff15177221 */ /* 0x000fe20000010100 */
[----:B0-----:R-:W-:-:S04]  /*daf0*/  IADD3 R21, PT, PT, R20, 0x7f, -R13 ;  /* 0x0000007f14157810 */ /* 0x001fc80007ffe80d */
[----:B------:R-:W-:Y:S01]  /*db00*/  IADD3 R21, PT, PT, R21, R16, RZ ;  /* 0x0000001015157210 */ /* 0x000fe20007ffe0ff */
[----:B-1----:R-:W-:-:S04]  /*db10*/  FFMA R18, R19, R23, 1 ;  /* 0x3f80000013127423 */ /* 0x002fc80000000017 */
[----:B------:R-:W-:-:S04]  /*db20*/  FFMA R19, R19, R18, R19 ;  /* 0x0000001213137223 */ /* 0x000fc80000000013 */
[----:B------:R-:W-:-:S04]  /*db30*/  FFMA R18, R8, R19, RZ ;  /* 0x0000001308127223 */ /* 0x000fc800000000ff */
[----:B------:R-:W-:-:S04]  /*db40*/  FFMA R22, R23, R18, R8 ;  /* 0x0000001217167223 */ /* 0x000fc80000000008 */
[----:B------:R-:W-:-:S04]  /*db50*/  FFMA R18, R19, R22, R18 ;  /* 0x0000001613127223 */ /* 0x000fc80000000012 */
[----:B------:R-:W-:-:S04]  /*db60*/  FFMA R23, R23, R18, R8 ;  /* 0x0000001217177223 */ /* 0x000fc80000000008 */
[----:B------:R-:W-:-:S05]  /*db70*/  FFMA R8, R19, R23, R18 ;  /* 0x0000001713087223 */ /* 0x000fca0000000012 */
[----:B------:R-:W-:-:S04]  /*db80*/  SHF.R.U32.HI R13, RZ, 0x17, R8 ;  /* 0x00000017ff0d7819 */ /* 0x000fc80000011608 */
[----:B------:R-:W-:-:S04]  /*db90*/  LOP3.LUT R13, R13, 0xff, RZ, 0xc0, !PT ;  /* 0x000000ff0d0d7812 */ /* 0x000fc800078ec0ff */
[----:B------:R-:W-:-:S04]  /*dba0*/  IADD3 R20, PT, PT, R13, R21, RZ ;  /* 0x000000150d147210 */ /* 0x000fc80007ffe0ff */
[----:B------:R-:W-:-:S04]  /*dbb0*/  IADD3 R13, PT, PT, R20, -0x1, RZ ;  /* 0xffffffff140d7810 */ /* 0x000fc80007ffe0ff */
[----:B------:R-:W-:-:S13]  /*dbc0*/  ISETP.GE.U32.AND P0, PT, R13, 0xfe, PT ;  /* 0x000000fe0d00780c */ /* 0x000fda0003f06070 */
[----:B------:R-:W-:Y:S05]  /*dbd0*/  @!P0 BRA `(.L_x_289) ;  /* 0x0000000000808947 */ /* 0x000fea0003800000 */
[----:B------:R-:W-:-:S13]  /*dbe0*/  ISETP.GT.AND P0, PT, R20, 0xfe, PT ;  /* 0x000000fe1400780c */ /* 0x000fda0003f04270 */
[----:B------:R-:W-:Y:S05]  /*dbf0*/  @P0 BRA `(.L_x_290) ;  /* 0x00000000006c0947 */ /* 0x000fea0003800000 */
[----:B------:R-:W-:-:S13]  /*dc00*/  ISETP.GE.AND P0, PT, R20, 0x1, PT ;  /* 0x000000011400780c */ /* 0x000fda0003f06270 */
[----:B------:R-:W-:Y:S05]  /*dc10*/  @P0 BRA `(.L_x_291) ;  /* 0x0000000000740947 */ /* 0x000fea0003800000 */
[----:B------:R-:W-:Y:S02]  /*dc20*/  ISETP.GE.AND P0, PT, R20, -0x18, PT ;  /* 0xffffffe81400780c */ /* 0x000fe40003f06270 */
[----:B------:R-:W-:-:S11]  /*dc30*/  LOP3.LUT R8, R8, 0x80000000, RZ, 0xc0, !PT ;  /* 0x8000000008087812 */ /* 0x000fd600078ec0ff */
[----:B------:R-:W-:Y:S05]  /*dc40*/  @!P0 BRA `(.L_x_291) ;  /* 0x0000000000688947 */ /* 0x000fea0003800000 */
[-CC-:B------:R-:W-:Y:S01]  /*dc50*/  FFMA.RZ R13, R19, R23.reuse, R18.reuse ;  /* 0x00000017130d7223 */ /* 0x180fe2000000c012 */
[C---:B------:R-:W-:Y:S02]  /*dc60*/  ISETP.NE.AND P3, PT, R20.reuse, RZ, PT ;  /* 0x000000ff1400720c */ /* 0x040fe40003f65270 */
[C---:B------:R-:W-:Y:S02]  /*dc70*/  ISETP.NE.AND P1, PT, R20.reuse, RZ, PT ;  /* 0x000000ff1400720c */ /* 0x040fe40003f25270 */
[----:B------:R-:W-:Y:S01]  /*dc80*/  LOP3.LUT R16, R13, 0x7fffff, RZ, 0xc0, !PT ;  /* 0x007fffff0d107812 */ /* 0x000fe200078ec0ff */
[CCC-:B------:R-:W-:Y:S01]  /*dc90*/  FFMA.RP R13, R19.reuse, R23.reuse, R18.reuse ;  /* 0x00000017130d7223 */ /* 0x1c0fe20000008012 */
[----:B------:R-:W-:Y:S01]  /*dca0*/  FFMA.RM R18, R19, R23, R18 ;  /* 0x0000001713127223 */ /* 0x000fe20000004012 */
[----:B------:R-:W-:Y:S02]  /*dcb0*/  IADD3 R19, PT, PT, R20, 0x20, RZ ;  /* 0x0000002014137810 */ /* 0x000fe40007ffe0ff */
[----:B------:R-:W-:-:S02]  /*dcc0*/  LOP3.LUT R16, R16, 0x800000, RZ, 0xfc, !PT ;  /* 0x0080000010107812 */ /* 0x000fc400078efcff */
[----:B------:R-:W-:Y:S02]  /*dcd0*/  IADD3 R20, PT, PT, -R20, RZ, RZ ;  /* 0x000000ff14147210 */ /* 0x000fe40007ffe1ff */
[----:B------:R-:W-:Y:S02]  /*dce0*/  SHF.L.U32 R19, R16, R19, RZ ;  /* 0x0000001310137219 */ /* 0x000fe400000006ff */
[----:B------:R-:W-:Y:S02]  /*dcf0*/  FSETP.NEU.FTZ.AND P0, PT, R13, R18, PT ;  /* 0x000000120d00720b */ /* 0x000fe40003f1d000 */
[----:B------:R-:W-:Y:S02]  /*dd00*/  SEL R13, R20, RZ, P3 ;  /* 0x000000ff140d7207 */ /* 0x000fe40001800000 */
[----:B------:R-:W-:Y:S02]  /*dd10*/  ISETP.NE.AND P1, PT, R19, RZ, P1 ;  /* 0x000000ff1300720c */ /* 0x000fe40000f25270 */
[----:B------:R-:W-:-:S02]  /*dd20*/  SHF.R.U32.HI R13, RZ, R13, R16 ;  /* 0x0000000dff0d7219 */ /* 0x000fc40000011610 */
[----:B------:R-:W-:Y:S02]  /*dd30*/  PLOP3.LUT P0, PT, P0, P1, PT, 0xf8, 0x8f ;  /* 0x00000000008f781c */ /* 0x000fe40000703f70 */
[----:B------:R-:W-:Y:S02]  /*dd40*/  SHF.R.U32.HI R19, RZ, 0x1, R13 ;  /* 0x00000001ff137819 */ /* 0x000fe4000001160d */
[----:B------:R-:W-:-:S04]  /*dd50*/  SEL R16, RZ, 0x1, !P0 ;  /* 0x00000001ff107807 */ /* 0x000fc80004000000 */
[----:B------:R-:W-:-:S04]  /*dd60*/  LOP3.LUT R16, R16, 0x1, R19, 0xf8, !PT ;  /* 0x0000000110107812 */ /* 0x000fc800078ef813 */
[----:B------:R-:W-:-:S04]  /*dd70*/  LOP3.LUT R16, R16, R13, RZ, 0xc0, !PT ;  /* 0x0000000d10107212 */ /* 0x000fc800078ec0ff */
[----:B------:R-:W-:-:S04]  /*dd80*/  IADD3 R19, PT, PT, R19, R16, RZ ;  /* 0x0000001013137210 */ /* 0x000fc80007ffe0ff */
[----:B------:R-:W-:Y:S01]  /*dd90*/  LOP3.LUT R8, R19, R8, RZ, 0xfc, !PT ;  /* 0x0000000813087212 */ /* 0x000fe200078efcff */
[----:B------:R-:W-:Y:S06]  /*dda0*/  BRA `(.L_x_291) ;  /* 0x0000000000107947 */ /* 0x000fec0003800000 */
.L_x_290:
[----:B------:R-:W-:-:S04]  /*ddb0*/  LOP3.LUT R8, R8, 0x80000000, RZ, 0xc0, !PT ;  /* 0x8000000008087812 */ /* 0x000fc800078ec0ff */
[----:B------:R-:W-:Y:S01]  /*ddc0*/  LOP3.LUT R8, R8, 0x7f800000, RZ, 0xfc, !PT ;  /* 0x7f80000008087812 */ /* 0x000fe200078efcff */
[----:B------:R-:W-:Y:S06]  /*ddd0*/  BRA `(.L_x_291) ;  /* 0x0000000000047947 */ /* 0x000fec0003800000 */
.L_x_289:
[----:B------:R-:W-:-:S07]  /*dde0*/  LEA R8, R21, R8, 0x17 ;  /* 0x0000000815087211 */ /* 0x000fce00078eb8ff */
.L_x_291:
[----:B------:R-:W-:Y:S05]  /*ddf0*/  BSYNC.RECONVERGENT B4 ;  /* 0x0000000000047941 */ /* 0x000fea0003800200 */
.L_x_288:
[----:B------:R-:W-:Y:S05]  /*de00*/  BRA `(.L_x_292) ;  /* 0x0000000000207947 */ /* 0x000fea0003800000 */
.L_x_287:
[----:B------:R-:W-:-:S04]  /*de10*/  LOP3.LUT R8, R19, 0x80000000, R8, 0x48, !PT ;  /* 0x8000000013087812 */ /* 0x000fc800078e4808 */
[----:B------:R-:W-:Y:S01]  /*de20*/  LOP3.LUT R8, R8, 0x7f800000, RZ, 0xfc, !PT ;  /* 0x7f80000008087812 */ /* 0x000fe200078efcff */
[----:B------:R-:W-:Y:S06]  /*de30*/  BRA `(.L_x_292) ;  /* 0x0000000000147947 */ /* 0x000fec0003800000 */
.L_x_286:
[----:B------:R-:W-:Y:S01]  /*de40*/  LOP3.LUT R8, R19, 0x80000000, R8, 0x48, !PT ;  /* 0x8000000013087812 */ /* 0x000fe200078e4808 */
[----:B------:R-:W-:Y:S06]  /*de50*/  BRA `(.L_x_292) ;  /* 0x00000000000c7947 */ /* 0x000fec0003800000 */
.L_x_285:
[----:B------:R-:W0:Y:S01]  /*de60*/  MUFU.RSQ R8, -QNAN ;  /* 0xffc0000000087908 */ /* 0x000e220000001400 */
[----:B------:R-:W-:Y:S05]  /*de70*/  BRA `(.L_x_292) ;  /* 0x0000000000047947 */ /* 0x000fea0003800000 */
.L_x_284:
[----:B------:R-:W-:-:S07]  /*de80*/  FADD.FTZ R8, R8, R39 ;  /* 0x0000002708087221 */ /* 0x000fce0000010000 */
.L_x_292:
[----:B------:R-:W-:Y:S05]  /*de90*/  BSYNC.RECONVERGENT B3 ;  /* 0x0000000000037941 */ /* 0x000fea0003800200 */
.L_x_282:
[----:B------:R-:W-:-:S04]  /*dea0*/  HFMA2 R13, -RZ, RZ, 0, 0 ;  /* 0x00000000ff0d7431 */ /* 0x000fc800000001ff */
[----:B0-----:R-:W-:Y:S05]  /*deb0*/  RET.REL.NODEC R12 `(_Z34flash3_fused_attention_fp16_kernelPK6__halfS1_S1_PS_iiiif) ;  /* 0xffffff200c507950 */ /* 0x001fea0003c3ffff */
.L_x_293:
[----:B------:R-:W-:-:S00]  /*dec0*/  BRA `(.L_x_293) ;  /* 0xfffffffc00fc7947 */ /* 0x000fc0000383ffff */
[----:B------:R-:W-:-:S00]  /*ded0*/  NOP ;  /* 0x0000000000007918 */ /* 0x000fc00000000000 */
        /* <DEDUP_REMOVED lines=10> */
.L_x_294:


//--------------------- .nv.shared._Z34flash3_fused_attention_fp16_kernelPK6__halfS1_S1_PS_iiiif --------------------------
	.section	.nv.shared._Z34flash3_fused_attention_fp16_kernelPK6__halfS1_S1_PS_iiiif,"aw",@nobits
	.sectionflags	@""
	.align	16
	.zero		1024


//--------------------- .nv.shared.reserved.0     --------------------------
	.section	.nv.shared.reserved.0,"aw",@nobits
	.weak		__nv_reservedSMEM_offset_0_alias
	.size		__nv_reservedSMEM_offset_0_alias, 0, 64
	.other		__nv_reservedSMEM_offset_0_alias,@"STO_CUDA_RESERVED_SHARED STV_DEFAULT"
__nv_reservedSMEM_offset_0_alias:
	.zero		0
	.zero		64


//--------------------- .nv.constant0._Z34flash3_fused_attention_fp16_kernelPK6__halfS1_S1_PS_iiiif --------------------------
	.section	.nv.constant0._Z34flash3_fused_attention_fp16_kernelPK6__halfS1_S1_PS_iiiif,"a",@progbits
	.sectionflags	@""
	.align	4
.nv.constant0._Z34flash3_fused_attention_fp16_kernelPK6__halfS1_S1_PS_iiiif:
	.zero		948


//--------------------- SYMBOLS --------------------------

	.type		.nv.reservedSmem.offset0,@object
	.size		.nv.reservedSmem.offset0,0x4
	.type		.nv.reservedSmem.cap,@object
	.size		.nv.reservedSmem.cap,0x4
